	.target	sm_90a

	.elftype	@"ET_EXEC"


//--------------------- .note.nv.tkinfo           --------------------------
	.section	.note.nv.tkinfo,"",@"SHT_NOTE"
	.sectionflags	@"SHF_NOTE_NV_TKINFO"
	.tkinfo
        /*0018*/ 	.word	0x00000002
        /*0030*/ 	.string	""
        /*0030*/ 	.string	"ptxas"
        /*0030*/ 	.string	"Cuda compilation tools, release 13.0, V13.0.88"
        /*0030*/ 	.string	"Build cuda_13.0.r13.0/compiler.36424714_0"
        /*0030*/ 	.string	"-v  -suppress-debug-info  -lineinfo  -arch sm_90a "



//--------------------- .note.nv.cuinfo           --------------------------
	.section	.note.nv.cuinfo,"",@"SHT_NOTE"
	.sectionflags	@"SHF_NOTE_NV_CUINFO"
        /*0018*/ 	.short	0x0002
        /*001a*/ 	.short	0x005a
        /*001c*/ 	.short	0x0082
	.zero		2


//--------------------- .nv.info                  --------------------------
	.section	.nv.info,"",@"SHT_CUDA_INFO"
	.align	4


	//----- nvinfo : EIATTR_REGCOUNT
	.align		4
        /*0000*/ 	.byte	0x04, 0x2f
        /*0002*/ 	.short	(.L_1 - .L_0)
	.align		4
.L_0:
        /*0004*/ 	.word	index@(matmul_kernel)
        /*0008*/ 	.word	0x000000ff


	//----- nvinfo : EIATTR_FRAME_SIZE
	.align		4
.L_1:
        /*000c*/ 	.byte	0x04, 0x11
        /*000e*/ 	.short	(.L_3 - .L_2)
	.align		4
.L_2:
        /*0010*/ 	.word	index@(matmul_kernel)
        /*0014*/ 	.word	0x00000678


	//----- nvinfo : EIATTR_MIN_STACK_SIZE
	.align		4
.L_3:
        /*0018*/ 	.byte	0x04, 0x12
        /*001a*/ 	.short	(.L_5 - .L_4)
	.align		4
.L_4:
        /*001c*/ 	.word	index@(matmul_kernel)
        /*0020*/ 	.word	0x00000678
.L_5:


//--------------------- .nv.compat                --------------------------
	.section	.nv.compat,"",@"SHT_CUDA_COMPAT_INFO"
	.align	4
        /*0000*/ 	.byte	0x02, 0x09, 0x01, 0x00, 0x02, 0x02, 0x04, 0x00, 0x02, 0x05, 0x05, 0x00, 0x03, 0x07, 0x01, 0x01
        /*0010*/ 	.byte	0x02, 0x03, 0x00, 0x00, 0x02, 0x06, 0x01, 0x00, 0x04, 0x0b, 0x08, 0x00, 0x00, 0x00, 0x00, 0x00
        /*0020*/ 	.byte	0x00, 0x00, 0x00, 0x00


//--------------------- .nv.info.matmul_kernel    --------------------------
	.section	.nv.info.matmul_kernel,"",@"SHT_CUDA_INFO"
	.sectionflags	@""
	.align	4


	//----- nvinfo : EIATTR_CUDA_API_VERSION
	.align		4
        /*0000*/ 	.byte	0x04, 0x37
        /*0002*/ 	.short	(.L_7 - .L_6)
.L_6:
        /*0004*/ 	.word	0x00000082


	//----- nvinfo : EIATTR_KPARAM_INFO
	.align		4
.L_7:
        /*0008*/ 	.byte	0x04, 0x17
        /*000a*/ 	.short	(.L_9 - .L_8)
.L_8:
        /*000c*/ 	.word	0x00000000
        /*0010*/ 	.short	0x000d
        /*0012*/ 	.short	0x0048
        /*0014*/ 	.byte	0x00, 0xf4, 0x21, 0x00


	//----- nvinfo : EIATTR_KPARAM_INFO
	.align		4
.L_9:
        /*0018*/ 	.byte	0x04, 0x17
        /*001a*/ 	.short	(.L_11 - .L_10)
.L_10:
        /*001c*/ 	.word	0x00000000
        /*0020*/ 	.short	0x000c
        /*0022*/ 	.short	0x0040
        /*0024*/ 	.byte	0x00, 0xf4, 0x21, 0x00


	//----- nvinfo : EIATTR_KPARAM_INFO
	.align		4
.L_11:
        /*0028*/ 	.byte	0x04, 0x17
        /*002a*/ 	.short	(.L_13 - .L_12)
.L_12:
        /*002c*/ 	.word	0x00000000
        /*0030*/ 	.short	0x000b
        /*0032*/ 	.short	0x0038
        /*0034*/ 	.byte	0x00, 0xf0, 0x11, 0x00


	//----- nvinfo : EIATTR_KPARAM_INFO
	.align		4
.L_13:
        /*0038*/ 	.byte	0x04, 0x17
        /*003a*/ 	.short	(.L_15 - .L_14)
.L_14:
        /*003c*/ 	.word	0x00000000
        /*0040*/ 	.short	0x000a
        /*0042*/ 	.short	0x0034
        /*0044*/ 	.byte	0x00, 0xf0, 0x11, 0x00


	//----- nvinfo : EIATTR_KPARAM_INFO
	.align		4
.L_15:
        /*0048*/ 	.byte	0x04, 0x17
        /*004a*/ 	.short	(.L_17 - .L_16)
.L_16:
        /*004c*/ 	.word	0x00000000
        /*0050*/ 	.short	0x0009
        /*0052*/ 	.short	0x0030
        /*0054*/ 	.byte	0x00, 0xf0, 0x11, 0x00


	//----- nvinfo : EIATTR_KPARAM_INFO
	.align		4
.L_17:
        /*0058*/ 	.byte	0x04, 0x17
        /*005a*/ 	.short	(.L_19 - .L_18)
.L_18:
        /*005c*/ 	.word	0x00000000
        /*0060*/ 	.short	0x0008
        /*0062*/ 	.short	0x002c
        /*0064*/ 	.byte	0x00, 0xf0, 0x11, 0x00


	//----- nvinfo : EIATTR_KPARAM_INFO
	.align		4
.L_19:
        /*0068*/ 	.byte	0x04, 0x17
        /*006a*/ 	.short	(.L_21 - .L_20)
.L_20:
        /*006c*/ 	.word	0x00000000
        /*0070*/ 	.short	0x0007
        /*0072*/ 	.short	0x0028
        /*0074*/ 	.byte	0x00, 0xf0, 0x11, 0x00


	//----- nvinfo : EIATTR_KPARAM_INFO
	.align		4
.L_21:
        /*0078*/ 	.byte	0x04, 0x17
        /*007a*/ 	.short	(.L_23 - .L_22)
.L_22:
        /*007c*/ 	.word	0x00000000
        /*0080*/ 	.short	0x0006
        /*0082*/ 	.short	0x0024
        /*0084*/ 	.byte	0x00, 0xf0, 0x11, 0x00


	//----- nvinfo : EIATTR_KPARAM_INFO
	.align		4
.L_23:
        /*0088*/ 	.byte	0x04, 0x17
        /*008a*/ 	.short	(.L_25 - .L_24)
.L_24:
        /*008c*/ 	.word	0x00000000
        /*0090*/ 	.short	0x0005
        /*0092*/ 	.short	0x0020
        /*0094*/ 	.byte	0x00, 0xf0, 0x11, 0x00


	//----- nvinfo : EIATTR_KPARAM_INFO
	.align		4
.L_25:
        /*0098*/ 	.byte	0x04, 0x17
        /*009a*/ 	.short	(.L_27 - .L_26)
.L_26:
        /*009c*/ 	.word	0x00000000
        /*00a0*/ 	.short	0x0004
        /*00a2*/ 	.short	0x001c
        /*00a4*/ 	.byte	0x00, 0xf0, 0x11, 0x00


	//----- nvinfo : EIATTR_KPARAM_INFO
	.align		4
.L_27:
        /*00a8*/ 	.byte	0x04, 0x17
        /*00aa*/ 	.short	(.L_29 - .L_28)
.L_28:
        /*00ac*/ 	.word	0x00000000
        /*00b0*/ 	.short	0x0003
        /*00b2*/ 	.short	0x0018
        /*00b4*/ 	.byte	0x00, 0xf0, 0x11, 0x00


	//----- nvinfo : EIATTR_KPARAM_INFO
	.align		4
.L_29:
        /*00b8*/ 	.byte	0x04, 0x17
        /*00ba*/ 	.short	(.L_31 - .L_30)
.L_30:
        /*00bc*/ 	.word	0x00000000
        /*00c0*/ 	.short	0x0002
        /*00c2*/ 	.short	0x0010
        /*00c4*/ 	.byte	0x00, 0xf4, 0x21, 0x00


	//----- nvinfo : EIATTR_KPARAM_INFO
	.align		4
.L_31:
        /*00c8*/ 	.byte	0x04, 0x17
        /*00ca*/ 	.short	(.L_33 - .L_32)
.L_32:
        /*00cc*/ 	.word	0x00000000
        /*00d0*/ 	.short	0x0001
        /*00d2*/ 	.short	0x0008
        /*00d4*/ 	.byte	0x00, 0xf4, 0x21, 0x00


	//----- nvinfo : EIATTR_KPARAM_INFO
	.align		4
.L_33:
        /*00d8*/ 	.byte	0x04, 0x17
        /*00da*/ 	.short	(.L_35 - .L_34)
.L_34:
        /*00dc*/ 	.word	0x00000000
        /*00e0*/ 	.short	0x0000
        /*00e2*/ 	.short	0x0000
        /*00e4*/ 	.byte	0x00, 0xf4, 0x21, 0x00


	//----- nvinfo : EIATTR_SPARSE_MMA_MASK
	.align		4
.L_35:
        /*00e8*/ 	.byte	0x03, 0x50
        /*00ea*/ 	.short	0x0000


	//----- nvinfo : EIATTR_MAXREG_COUNT
	.align		4
        /*00ec*/ 	.byte	0x03, 0x1b
        /*00ee*/ 	.short	0x00ff


	//----- nvinfo : EIATTR_NUM_BARRIERS
	.align		4
        /*00f0*/ 	.byte	0x02, 0x4c
        /*00f2*/ 	.byte	0x01
	.zero		1


	//----- nvinfo : EIATTR_ANNOTATIONS
	.align		4
        /*00f4*/ 	.byte	0x04, 0x55
        /*00f6*/ 	.short	(.L_37 - .L_36)


	//   ....[0]....
.L_36:
        /*00f8*/ 	.word	0x00000001
        /*00fc*/ 	.byte	0xa0, 0x05, 0x00, 0x00, 0x01, 0x00, 0x00, 0x00, 0x80, 0x09, 0x00, 0x00, 0x01, 0x00, 0x00, 0x00
        /* <DEDUP_REMOVED lines=695> */
        /*2c7c*/ 	.byte	0x40, 0x20, 0x01, 0x00


	//----- nvinfo : EIATTR_MERCURY_ISA_VERSION
	.align		4
.L_37:
        /*2c80*/ 	.byte	0x03, 0x5f
        /*2c82*/ 	.short	0x0101


	//----- nvinfo : EIATTR_EXIT_INSTR_OFFSETS
	.align		4
        /*2c84*/ 	.byte	0x04, 0x1c
        /*2c86*/ 	.short	(.L_39 - .L_38)


	//   ....[0]....
.L_38:
        /*2c88*/ 	.word	0x00014120


	//   ....[1]....
        /*2c8c*/ 	.word	0x00014140


	//----- nvinfo : EIATTR_REQNTID
	.align		4
.L_39:
        /*2c90*/ 	.byte	0x04, 0x10
        /*2c92*/ 	.short	(.L_41 - .L_40)
.L_40:
        /*2c94*/ 	.word	0x00000080
        /*2c98*/ 	.word	0x00000001
        /*2c9c*/ 	.word	0x00000001


	//----- nvinfo : EIATTR_CBANK_PARAM_SIZE
	.align		4
.L_41:
        /*2ca0*/ 	.byte	0x03, 0x19
        /*2ca2*/ 	.short	0x0050


	//----- nvinfo : EIATTR_PARAM_CBANK
	.align		4
        /*2ca4*/ 	.byte	0x04, 0x0a
        /*2ca6*/ 	.short	(.L_43 - .L_42)
	.align		4
.L_42:
        /*2ca8*/ 	.word	index@(.nv.constant0.matmul_kernel)
        /*2cac*/ 	.short	0x0210
        /*2cae*/ 	.short	0x0050


	//----- nvinfo : EIATTR_SW_WAR
	.align		4
.L_43:
        /*2cb0*/ 	.byte	0x04, 0x36
        /*2cb2*/ 	.short	(.L_45 - .L_44)
.L_44:
        /*2cb4*/ 	.word	0x00000008
.L_45:


//--------------------- .nv.callgraph             --------------------------
	.section	.nv.callgraph,"",@"SHT_CUDA_CALLGRAPH"
	.align	4
	.sectionentsize	8
	.align		4
        /*0000*/ 	.word	0x00000000
	.align		4
        /*0004*/ 	.word	0xffffffff
	.align		4
        /*0008*/ 	.word	0x00000000
	.align		4
        /*000c*/ 	.word	0xfffffffe
	.align		4
        /*0010*/ 	.word	0x00000000
	.align		4
        /*0014*/ 	.word	0xfffffffd
	.align		4
        /*0018*/ 	.word	0x00000000
	.align		4
        /*001c*/ 	.word	0xfffffffc


//--------------------- .text.matmul_kernel       --------------------------
	.section	.text.matmul_kernel,"ax",@progbits
	.align	128
        .global         matmul_kernel
        .type           matmul_kernel,@function
        .size           matmul_kernel,(.L_x_4 - matmul_kernel)
        .other          matmul_kernel,@"STO_CUDA_ENTRY STV_DEFAULT"
matmul_kernel:
.text.matmul_kernel:
[----:B------:R-:W0:Y:S08]  /*0000*/  LDC R1, c[0x0][0x28] ;  /* 0x00000a00ff017b82 */ /* 0x000e300000000800 */
[----:B------:R-:W1:Y:S01]  /*0010*/  LDC.64 R44, c[0x0][0x228] ;  /* 0x00008a00ff2c7b82 */ /* 0x000e620000000a00 */
[----:B------:R-:W2:Y:S01]  /*0020*/  S2R R5, SR_CTAID.X ;  /* 0x0000000000057919 */ /* 0x000ea20000002500 */
[----:B0-----:R-:W-:Y:S01]  /*0030*/  VIADD R1, R1, 0xfffff988 ;  /* 0xfffff98801017836 */ /* 0x001fe20000000000 */
[----:B------:R-:W-:Y:S01]  /*0040*/  UMOV UR4, 0x400 ;  /* 0x0000040000047882 */ /* 0x000fe20000000000 */
[----:B------:R-:W-:-:S04]  /*0050*/  ULDC.64 UR14, c[0x0][0x208] ;  /* 0x00008200000e7ab9 */ /* 0x000fc80000000a00 */
[----:B------:R-:W0:Y:S08]  /*0060*/  LDC R114, c[0x0][0x230] ;  /* 0x00008c00ff727b82 */ /* 0x000e300000000800 */
[----:B------:R-:W3:Y:S01]  /*0070*/  S2UR UR12, SR_CgaCtaId ;  /* 0x00000000000c79c3 */ /* 0x000ee20000008800 */
[----:B-1----:R-:W-:-:S05]  /*0080*/  VIADD R0, R45, 0x3f ;  /* 0x0000003f2d007836 */ /* 0x002fca0000000000 */
[----:B------:R-:W-:Y:S01]  /*0090*/  SHF.R.S32.HI R3, RZ, 0x1f, R0 ;  /* 0x0000001fff037819 */ /* 0x000fe20000011400 */
[----:B0-----:R-:W-:-:S03]  /*00a0*/  VIADD R114, R114, 0x7f ;  /* 0x0000007f72727836 */ /* 0x001fc60000000000 */
[----:B------:R-:W-:Y:S02]  /*00b0*/  LEA.HI R3, R3, R0, RZ, 0x6 ;  /* 0x0000000003037211 */ /* 0x000fe400078f30ff */
[----:B--2---:R-:W-:Y:S02]  /*00c0*/  IABS R8, R5 ;  /* 0x0000000500087213 */ /* 0x004fe40000000000 */
[----:B------:R-:W-:Y:S01]  /*00d0*/  SHF.R.S32.HI R3, RZ, 0x6, R3 ;  /* 0x00000006ff037819 */ /* 0x000fe20000011403 */
[----:B---3--:R-:W-:-:S04]  /*00e0*/  ULEA UR12, UR12, UR4, 0x18 ;  /* 0x000000040c0c7291 */ /* 0x008fc8000f8ec03f */
[----:B------:R-:W-:-:S05]  /*00f0*/  IMAD.SHL.U32 R4, R3, 0x8, RZ ;  /* 0x0000000803047824 */ /* 0x000fca00078e00ff */
[-C--:B------:R-:W-:Y:S02]  /*0100*/  IABS R7, R4.reuse ;  /* 0x0000000400077213 */ /* 0x080fe40000000000 */
[----:B------:R-:W-:Y:S02]  /*0110*/  IABS R10, R4 ;  /* 0x00000004000a7213 */ /* 0x000fe40000000000 */
[----:B------:R-:W0:Y:S08]  /*0120*/  I2F.RP R0, R7 ;  /* 0x0000000700007306 */ /* 0x000e300000209400 */
[----:B0-----:R-:W0:Y:S02]  /*0130*/  MUFU.RCP R0, R0 ;  /* 0x0000000000007308 */ /* 0x001e240000001000 */
[----:B0-----:R-:W-:-:S02]  /*0140*/  VIADD R2, R0, 0xffffffe ;  /* 0x0ffffffe00027836 */ /* 0x001fc40000000000 */
[----:B------:R-:W-:-:S04]  /*0150*/  IMAD.MOV R0, RZ, RZ, -R10 ;  /* 0x000000ffff007224 */ /* 0x000fc800078e0a0a */
[----:B------:R0:W1:Y:S02]  /*0160*/  F2I.FTZ.U32.TRUNC.NTZ R3, R2 ;  /* 0x0000000200037305 */ /* 0x000064000021f000 */
[----:B0-----:R-:W-:Y:S02]  /*0170*/  IMAD.MOV.U32 R2, RZ, RZ, RZ ;  /* 0x000000ffff027224 */ /* 0x001fe400078e00ff */
[----:B-1----:R-:W-:-:S04]  /*0180*/  IMAD.MOV R6, RZ, RZ, -R3 ;  /* 0x000000ffff067224 */ /* 0x002fc800078e0a03 */
[----:B------:R-:W-:Y:S02]  /*0190*/  IMAD R9, R6, R7, RZ ;  /* 0x0000000706097224 */ /* 0x000fe400078e02ff */
[----:B------:R-:W-:Y:S02]  /*01a0*/  IMAD.MOV.U32 R6, RZ, RZ, R8 ;  /* 0x000000ffff067224 */ /* 0x000fe400078e0008 */
[----:B------:R-:W-:-:S06]  /*01b0*/  IMAD.HI.U32 R3, R3, R9, R2 ;  /* 0x0000000903037227 */ /* 0x000fcc00078e0002 */
[----:B------:R-:W-:-:S04]  /*01c0*/  IMAD.HI.U32 R3, R3, R6, RZ ;  /* 0x0000000603037227 */ /* 0x000fc800078e00ff */
[----:B------:R-:W-:-:S05]  /*01d0*/  IMAD R0, R3, R0, R6 ;  /* 0x0000000003007224 */ /* 0x000fca00078e0206 */
[----:B------:R-:W-:-:S13]  /*01e0*/  ISETP.GT.U32.AND P1, PT, R7, R0, PT ;  /* 0x000000000700720c */ /* 0x000fda0003f24070 */
[----:B------:R-:W-:Y:S02]  /*01f0*/  @!P1 IMAD.IADD R0, R0, 0x1, -R7 ;  /* 0x0000000100009824 */ /* 0x000fe400078e0a07 */
[----:B------:R-:W-:Y:S01]  /*0200*/  @!P1 VIADD R3, R3, 0x1 ;  /* 0x0000000103039836 */ /* 0x000fe20000000000 */
[----:B------:R-:W-:Y:S02]  /*0210*/  ISETP.NE.AND P1, PT, R4, RZ, PT ;  /* 0x000000ff0400720c */ /* 0x000fe40003f25270 */
[----:B------:R-:W-:Y:S02]  /*0220*/  ISETP.GE.U32.AND P0, PT, R0, R7, PT ;  /* 0x000000070000720c */ /* 0x000fe40003f06070 */
[----:B------:R-:W-:-:S04]  /*0230*/  LOP3.LUT R0, R5, R4, RZ, 0x3c, !PT ;  /* 0x0000000405007212 */ /* 0x000fc800078e3cff */
[----:B------:R-:W-:Y:S01]  /*0240*/  ISETP.GE.AND P2, PT, R0, RZ, PT ;  /* 0x000000ff0000720c */ /* 0x000fe20003f46270 */
[----:B------:R-:W-:-:S06]  /*0250*/  VIADD R0, R44, 0x7f ;  /* 0x0000007f2c007836 */ /* 0x000fcc0000000000 */
[----:B------:R-:W-:-:S04]  /*0260*/  @P0 VIADD R3, R3, 0x1 ;  /* 0x0000000103030836 */ /* 0x000fc80000000000 */
[----:B------:R-:W-:Y:S01]  /*0270*/  IMAD.MOV.U32 R2, RZ, RZ, R3 ;  /* 0x000000ffff027224 */ /* 0x000fe200078e0003 */
[----:B------:R-:W-:-:S03]  /*0280*/  SHF.R.S32.HI R3, RZ, 0x1f, R0 ;  /* 0x0000001fff037819 */ /* 0x000fc60000011400 */
[----:B------:R-:W-:Y:S01]  /*0290*/  @!P2 IMAD.MOV R2, RZ, RZ, -R2 ;  /* 0x000000ffff02a224 */ /* 0x000fe200078e0a02 */
[----:B------:R-:W-:Y:S02]  /*02a0*/  @!P1 LOP3.LUT R2, RZ, R4, RZ, 0x33, !PT ;  /* 0x00000004ff029212 */ /* 0x000fe400078e33ff */
[----:B------:R-:W-:-:S03]  /*02b0*/  LEA.HI R3, R3, R0, RZ, 0x7 ;  /* 0x0000000003037211 */ /* 0x000fc600078f38ff */
[----:B------:R-:W-:Y:S02]  /*02c0*/  IMAD.SHL.U32 R6, R2, 0x8, RZ ;  /* 0x0000000802067824 */ /* 0x000fe400078e00ff */
[----:B------:R-:W-:-:S03]  /*02d0*/  IMAD.MOV R2, RZ, RZ, -R2 ;  /* 0x000000ffff027224 */ /* 0x000fc600078e0a02 */
[----:B------:R-:W-:Y:S01]  /*02e0*/  LEA.HI.SX32 R3, R3, -R6, 0x19 ;  /* 0x8000000603037211 */ /* 0x000fe200078fcaff */
[----:B------:R-:W-:-:S03]  /*02f0*/  IMAD R11, R4, R2, R5 ;  /* 0x00000002040b7224 */ /* 0x000fc600078e0205 */
[----:B------:R-:W-:-:S04]  /*0300*/  VIMNMX R8, R3, 0x8, PT ;  /* 0x0000000803087848 */ /* 0x000fc80003fe0100 */
[-C--:B------:R-:W-:Y:S02]  /*0310*/  IABS R7, R8.reuse ;  /* 0x0000000800077213 */ /* 0x080fe40000000000 */
[----:B------:R-:W-:Y:S02]  /*0320*/  IABS R4, R8 ;  /* 0x0000000800047213 */ /* 0x000fe40000000000 */
[----:B------:R-:W0:Y:S08]  /*0330*/  I2F.RP R0, R7 ;  /* 0x0000000700007306 */ /* 0x000e300000209400 */
[----:B0-----:R-:W0:Y:S02]  /*0340*/  MUFU.RCP R0, R0 ;  /* 0x0000000000007308 */ /* 0x001e240000001000 */
[----:B0-----:R-:W-:-:S06]  /*0350*/  VIADD R3, R0, 0xffffffe ;  /* 0x0ffffffe00037836 */ /* 0x001fcc0000000000 */
[----:B------:R-:W0:Y:S02]  /*0360*/  F2I.FTZ.U32.TRUNC.NTZ R3, R3 ;  /* 0x0000000300037305 */ /* 0x000e24000021f000 */
[----:B0-----:R-:W-:-:S04]  /*0370*/  IMAD.MOV R9, RZ, RZ, -R3 ;  /* 0x000000ffff097224 */ /* 0x001fc800078e0a03 */
[----:B------:R-:W-:Y:S01]  /*0380*/  IMAD.MOV.U32 R2, RZ, RZ, R9 ;  /* 0x000000ffff027224 */ /* 0x000fe200078e0009 */
[----:B------:R-:W-:-:S03]  /*0390*/  IABS R9, R11 ;  /* 0x0000000b00097213 */ /* 0x000fc60000000000 */
[----:B------:R-:W-:Y:S02]  /*03a0*/  IMAD R5, R2, R7, RZ ;  /* 0x0000000702057224 */ /* 0x000fe400078e02ff */
[----:B------:R-:W-:-:S04]  /*03b0*/  IMAD.MOV.U32 R2, RZ, RZ, RZ ;  /* 0x000000ffff027224 */ /* 0x000fc800078e00ff */
[----:B------:R-:W-:-:S04]  /*03c0*/  IMAD.HI.U32 R2, R3, R5, R2 ;  /* 0x0000000503027227 */ /* 0x000fc800078e0002 */
[----:B------:R-:W-:Y:S02]  /*03d0*/  IMAD.MOV R3, RZ, RZ, -R4 ;  /* 0x000000ffff037224 */ /* 0x000fe400078e0a04 */
        /* <DEDUP_REMOVED lines=8> */
[----:B------:R-:W-:Y:S02]  /*0460*/  ISETP.GE.AND P2, PT, R2, RZ, PT ;  /* 0x000000ff0200720c */ /* 0x000fe40003f46270 */
[----:B------:R-:W0:Y:S05]  /*0470*/  S2R R2, SR_TID.X ;  /* 0x0000000000027919 */ /* 0x000e2a0000002100 */
[----:B------:R-:W-:Y:S01]  /*0480*/  @P0 VIADD R0, R0, 0x1 ;  /* 0x0000000100000836 */ /* 0x000fe20000000000 */
[----:B------:R-:W-:-:S05]  /*0490*/  ISETP.GT.AND P0, PT, R114, 0x7f, PT ;  /* 0x0000007f7200780c */ /* 0x000fca0003f04270 */
[----:B------:R-:W-:Y:S01]  /*04a0*/  @!P2 IMAD.MOV R0, RZ, RZ, -R0 ;  /* 0x000000ffff00a224 */ /* 0x000fe200078e0a00 */
[----:B------:R-:W-:-:S05]  /*04b0*/  @!P1 LOP3.LUT R0, RZ, R8, RZ, 0x33, !PT ;  /* 0x00000008ff009212 */ /* 0x000fca00078e33ff */
[----:B------:R-:W-:Y:S02]  /*04c0*/  IMAD.MOV R3, RZ, RZ, -R0 ;  /* 0x000000ffff037224 */ /* 0x000fe400078e0a00 */
[----:B------:R-:W-:Y:S02]  /*04d0*/  IMAD.SHL.U32 R0, R0, 0x40, RZ ;  /* 0x0000004000007824 */ /* 0x000fe400078e00ff */
[----:B------:R-:W-:Y:S02]  /*04e0*/  IMAD R3, R8, R3, R11 ;  /* 0x0000000308037224 */ /* 0x000fe400078e020b */
[----:B------:R-:W-:Y:S02]  /*04f0*/  VIADD R59, R0, 0x1 ;  /* 0x00000001003b7836 */ /* 0x000fe40000000000 */
[----:B------:R-:W-:Y:S02]  /*0500*/  IMAD.IADD R3, R6, 0x1, R3 ;  /* 0x0000000106037824 */ /* 0x000fe400078e0203 */
[----:B------:R-:W-:-:S02]  /*0510*/  VIADD R57, R0, 0x2 ;  /* 0x0000000200397836 */ /* 0x000fc40000000000 */
[C---:B------:R-:W-:Y:S02]  /*0520*/  VIADD R67, R0.reuse, 0x3 ;  /* 0x0000000300437836 */ /* 0x040fe40000000000 */
[----:B------:R-:W-:Y:S01]  /*0530*/  VIADD R65, R0, 0x4 ;  /* 0x0000000400417836 */ /* 0x000fe20000000000 */
[----:B0-----:R-:W-:Y:S01]  /*0540*/  LOP3.LUT R177, R2, 0x7f, RZ, 0xc0, !PT ;  /* 0x0000007f02b17812 */ /* 0x001fe200078ec0ff */
[C---:B------:R-:W-:Y:S02]  /*0550*/  VIADD R63, R0.reuse, 0x5 ;  /* 0x00000005003f7836 */ /* 0x040fe40000000000 */
[C---:B------:R-:W-:Y:S02]  /*0560*/  VIADD R61, R0.reuse, 0x6 ;  /* 0x00000006003d7836 */ /* 0x040fe40000000000 */
[----:B------:R-:W-:Y:S02]  /*0570*/  IMAD R88, R3, 0x80, R177 ;  /* 0x0000008003587824 */ /* 0x000fe400078e02b1 */
[----:B------:R-:W-:-:S02]  /*0580*/  VIADD R69, R0, 0x7 ;  /* 0x0000000700457836 */ /* 0x000fc40000000000 */
[C---:B------:R-:W-:Y:S01]  /*0590*/  VIADD R79, R0.reuse, 0x8 ;  /* 0x00000008004f7836 */ /* 0x040fe20000000000 */
[----:B------:R0:W-:Y:S01]  /*05a0*/  STL [R1+0x598], R88 ;  /* 0x0005985801007387 */ /* 0x0001e20000100800 */
[C---:B------:R-:W-:Y:S02]  /*05b0*/  VIADD R77, R0.reuse, 0x9 ;  /* 0x00000009004d7836 */ /* 0x040fe40000000000 */
[C---:B------:R-:W-:Y:S02]  /*05c0*/  VIADD R73, R0.reuse, 0xa ;  /* 0x0000000a00497836 */ /* 0x040fe40000000000 */
[C---:B------:R-:W-:Y:S02]  /*05d0*/  VIADD R71, R0.reuse, 0xb ;  /* 0x0000000b00477836 */ /* 0x040fe40000000000 */
[C---:B------:R-:W-:Y:S02]  /*05e0*/  VIADD R75, R0.reuse, 0xc ;  /* 0x0000000c004b7836 */ /* 0x040fe40000000000 */
[----:B------:R-:W-:-:S02]  /*05f0*/  VIADD R55, R0, 0xd ;  /* 0x0000000d00377836 */ /* 0x000fc40000000000 */
[C---:B------:R-:W-:Y:S02]  /*0600*/  VIADD R78, R0.reuse, 0xe ;  /* 0x0000000e004e7836 */ /* 0x040fe40000000000 */
        /* <DEDUP_REMOVED lines=48> */
[----:B------:R-:W-:Y:S01]  /*0910*/  VIADD R12, R0, 0x3f ;  /* 0x0000003f000c7836 */ /* 0x000fe20000000000 */
[----:B0-----:R-:W-:Y:S06]  /*0920*/  @P0 BRA `(.L_x_0) ;  /* 0x00000000008c0947 */ /* 0x001fec0003800000 */
[----:B------:R-:W-:Y:S01]  /*0930*/  IMAD.SHL.U32 R2, R2, 0x10, RZ ;  /* 0x0000001002027824 */ /* 0x000fe200078e00ff */
[----:B------:R-:W-:Y:S02]  /*0940*/  CS2R R56, SRZ ;  /* 0x0000000000387805 */ /* 0x000fe4000001ff00 */
[----:B------:R-:W-:Y:S02]  /*0950*/  CS2R R58, SRZ ;  /* 0x00000000003a7805 */ /* 0x000fe4000001ff00 */
[----:B------:R-:W-:Y:S02]  /*0960*/  CS2R R60, SRZ ;  /* 0x00000000003c7805 */ /* 0x000fe4000001ff00 */
[----:B------:R-:W-:Y:S01]  /*0970*/  CS2R R62, SRZ ;  /* 0x00000000003e7805 */ /* 0x000fe2000001ff00 */
[----:B------:R0:W-:Y:S01]  /*0980*/  STL [R1+0x59c], R2 ;  /* 0x00059c0201007387 */ /* 0x0001e20000100800 */
[----:B------:R-:W-:Y:S02]  /*0990*/  CS2R R64, SRZ ;  /* 0x0000000000407805 */ /* 0x000fe4000001ff00 */
[----:B------:R-:W-:-:S02]  /*09a0*/  CS2R R66, SRZ ;  /* 0x0000000000427805 */ /* 0x000fc4000001ff00 */
[----:B------:R-:W-:Y:S02]  /*09b0*/  CS2R R68, SRZ ;  /* 0x0000000000447805 */ /* 0x000fe4000001ff00 */
[----:B------:R-:W-:Y:S02]  /*09c0*/  CS2R R70, SRZ ;  /* 0x0000000000467805 */ /* 0x000fe4000001ff00 */
[----:B------:R-:W-:Y:S02]  /*09d0*/  CS2R R72, SRZ ;  /* 0x0000000000487805 */ /* 0x000fe4000001ff00 */
[----:B------:R-:W-:Y:S02]  /*09e0*/  CS2R R74, SRZ ;  /* 0x00000000004a7805 */ /* 0x000fe4000001ff00 */
        /* <DEDUP_REMOVED lines=21> */
[----:B------:R-:W-:Y:S01]  /*0b40*/  CS2R R54, SRZ ;  /* 0x0000000000367805 */ /* 0x000fe2000001ff00 */
[----:B0-----:R-:W-:Y:S06]  /*0b50*/  BRA `(.L_x_1) ;  /* 0x0000011400247947 */ /* 0x001fec0003800000 */
.L_x_0:
[----:B------:R-:W-:Y:S01]  /*0b60*/  IABS R11, R44 ;  /* 0x0000002c000b7213 */ /* 0x000fe20000000000 */
[----:B------:R-:W-:Y:S01]  /*0b70*/  ULDC UR13, c[0x0][0x23c] ;  /* 0x00008f00000d7ab9 */ /* 0x000fe20000000800 */
[----:B------:R-:W-:Y:S01]  /*0b80*/  IABS R3, R45 ;  /* 0x0000002d00037213 */ /* 0x000fe20000000000 */
[----:B------:R-:W-:Y:S01]  /*0b90*/  ULDC.64 UR4, c[0x0][0x218] ;  /* 0x0000860000047ab9 */ /* 0x000fe20000000a00 */
[----:B------:R-:W0:Y:S01]  /*0ba0*/  I2F.RP R6, R11 ;  /* 0x0000000b00067306 */ /* 0x000e220000209400 */
[----:B------:R-:W-:Y:S01]  /*0bb0*/  ISETP.GE.AND P0, PT, R12, RZ, PT ;  /* 0x000000ff0c00720c */ /* 0x000fe20003f06270 */
[----:B------:R-:W-:Y:S01]  /*0bc0*/  ULDC.64 UR6, c[0x0][0x210] ;  /* 0x0000840000067ab9 */ /* 0x000fe20000000a00 */
[----:B------:R-:W-:Y:S01]  /*0bd0*/  IABS R12, R12 ;  /* 0x0000000c000c7213 */ /* 0x000fe20000000000 */
[----:B------:R-:W-:Y:S01]  /*0be0*/  USHF.R.U32.HI UR8, URZ, 0x4, UR12 ;  /* 0x000000043f087899 */ /* 0x000fe2000801160c */
[----:B------:R-:W-:Y:S02]  /*0bf0*/  ISETP.GE.AND P1, PT, R10, RZ, PT ;  /* 0x000000ff0a00720c */ /* 0x000fe40003f26270 */
[----:B------:R-:W-:Y:S01]  /*0c00*/  IABS R16, R25 ;  /* 0x0000001900107213 */ /* 0x000fe20000000000 */
[----:B------:R-:W1:Y:S01]  /*0c10*/  I2F.RP R7, R3 ;  /* 0x0000000300077306 */ /* 0x000e620000209400 */
[----:B------:R-:W-:Y:S01]  /*0c20*/  ISETP.NE.AND P5, PT, R44, RZ, PT ;  /* 0x000000ff2c00720c */ /* 0x000fe20003fa5270 */
[----:B------:R-:W-:Y:S01]  /*0c30*/  USGXT.U32 UR8, UR8, 0xe ;  /* 0x0000000e0808789a */ /* 0x000fe20008000000 */
[----:B------:R-:W-:-:S02]  /*0c40*/  ISETP.GE.AND P4, PT, R38, RZ, PT ;  /* 0x000000ff2600720c */ /* 0x000fc40003f86270 */
[----:B------:R-:W-:Y:S02]  /*0c50*/  IABS R40, R70 ;  /* 0x0000004600287213 */ /* 0x000fe40000000000 */
[----:B------:R-:W-:Y:S01]  /*0c60*/  IABS R39, R66 ;  /* 0x0000004200277213 */ /* 0x000fe20000000000 */
[----:B0-----:R-:W0:Y:S01]  /*0c70*/  MUFU.RCP R6, R6 ;  /* 0x0000000600067308 */ /* 0x001e220000001000 */
[----:B------:R-:W-:Y:S02]  /*0c80*/  IABS R81, R61 ;  /* 0x0000003d00517213 */ /* 0x000fe40000000000 */
[----:B------:R-:W-:Y:S02]  /*0c90*/  IABS R83, R63 ;  /* 0x0000003f00537213 */ /* 0x000fe40000000000 */
[----:B------:R-:W-:Y:S02]  /*0ca0*/  IABS R86, R67 ;  /* 0x0000004300567213 */ /* 0x000fe40000000000 */
[----:B------:R-:W-:Y:S01]  /*0cb0*/  IABS R90, R59 ;  /* 0x0000003b005a7213 */ /* 0x000fe20000000000 */
[----:B-1----:R-:W1:Y:S01]  /*0cc0*/  MUFU.RCP R7, R7 ;  /* 0x0000000700077308 */ /* 0x002e620000001000 */
[----:B------:R-:W-:Y:S01]  /*0cd0*/  IABS R92, R0 ;  /* 0x00000000005c7213 */ /* 0x000fe20000000000 */
[----:B0-----:R-:W-:Y:S01]  /*0ce0*/  VIADD R4, R6, 0xffffffe ;  /* 0x0ffffffe06047836 */ /* 0x001fe20000000000 */
[----:B------:R-:W-:-:S05]  /*0cf0*/  IABS R6, R88 ;  /* 0x0000005800067213 */ /* 0x000fca0000000000 */
[----:B------:R0:W2:Y:S01]  /*0d00*/  F2I.FTZ.U32.TRUNC.NTZ R5, R4 ;  /* 0x0000000400057305 */ /* 0x0000a2000021f000 */
[----:B-1----:R-:W-:-:S07]  /*0d10*/  VIADD R8, R7, 0xffffffe ;  /* 0x0ffffffe07087836 */ /* 0x002fce0000000000 */
[----:B------:R1:W3:Y:S01]  /*0d20*/  F2I.FTZ.U32.TRUNC.NTZ R9, R8 ;  /* 0x0000000800097305 */ /* 0x0002e2000021f000 */
[----:B0-----:R-:W-:Y:S02]  /*0d30*/  IMAD.MOV.U32 R4, RZ, RZ, RZ ;  /* 0x000000ffff047224 */ /* 0x001fe400078e00ff */
[----:B--2---:R-:W-:Y:S02]  /*0d40*/  IMAD.MOV R14, RZ, RZ, -R5 ;  /* 0x000000ffff0e7224 */ /* 0x004fe400078e0a05 */
[----:B-1----:R-:W-:Y:S02]  /*0d50*/  IMAD.MOV.U32 R8, RZ, RZ, RZ ;  /* 0x000000ffff087224 */ /* 0x002fe400078e00ff */
[----:B------:R-:W-:-:S04]  /*0d60*/  IMAD R13, R14, R11, RZ ;  /* 0x0000000b0e0d7224 */ /* 0x000fc800078e02ff */
[----:B------:R-:W-:Y:S01]  /*0d70*/  IMAD.HI.U32 R5, R5, R13, R4 ;  /* 0x0000000d05057227 */ /* 0x000fe200078e0004 */
[----:B------:R-:W-:Y:S02]  /*0d80*/  IABS R13, R38 ;  /* 0x00000026000d7213 */ /* 0x000fe40000000000 */
[----:B------:R-:W-:Y:S01]  /*0d90*/  IABS R38, R72 ;  /* 0x0000004800267213 */ /* 0x000fe20000000000 */
[----:B---3--:R-:W-:Y:S02]  /*0da0*/  IMAD.MOV R4, RZ, RZ, -R9 ;  /* 0x000000ffff047224 */ /* 0x008fe400078e0a09 */
[----:B------:R-:W-:-:S04]  /*0db0*/  IMAD.HI.U32 R5, R5, R6, RZ ;  /* 0x0000000605057227 */ /* 0x000fc800078e00ff */
[----:B------:R-:W-:-:S04]  /*0dc0*/  IMAD.MOV R5, RZ, RZ, -R5 ;  /* 0x000000ffff057224 */ /* 0x000fc800078e0a05 */
[C---:B------:R-:W-:Y:S02]  /*0dd0*/  IMAD R6, R11.reuse, R5, R6 ;  /* 0x000000050b067224 */ /* 0x040fe400078e0206 */
[----:B------:R-:W-:Y:S01]  /*0de0*/  IMAD R5, R4, R3, RZ ;  /* 0x0000000304057224 */ /* 0x000fe200078e02ff */
[----:B------:R-:W-:Y:S01]  /*0df0*/  IABS R4, R10 ;  /* 0x0000000a00047213 */ /* 0x000fe20000000000 */
[----:B------:R-:W-:Y:S01]  /*0e00*/  IMAD.MOV.U32 R10, RZ, RZ, R12 ;  /* 0x000000ffff0a7224 */ /* 0x000fe200078e000c */
[----:B------:R-:W-:Y:S01]  /*0e10*/  ISETP.GT.U32.AND P2, PT, R11, R6, PT ;  /* 0x000000060b00720c */ /* 0x000fe20003f44070 */
[----:B------:R-:W-:-:S04]  /*0e20*/  IMAD.HI.U32 R8, R9, R5, R8 ;  /* 0x0000000509087227 */ /* 0x000fc800078e0008 */
[----:B------:R-:W-:Y:S02]  /*0e30*/  IMAD.MOV.U32 R12, RZ, RZ, R4 ;  /* 0x000000ffff0c7224 */ /* 0x000fe400078e0004 */
[----:B------:R-:W-:-:S04]  /*0e40*/  IMAD.HI.U32 R4, R8, R10, RZ ;  /* 0x0000000a08047227 */ /* 0x000fc800078e00ff */
[----:B------:R-:W-:Y:S02]  /*0e50*/  IMAD.MOV R4, RZ, RZ, -R4 ;  /* 0x000000ffff047224 */ /* 0x000fe400078e0a04 */
[----:B------:R-:W-:Y:S01]  /*0e60*/  @!P2 IMAD.IADD R6, R6, 0x1, -R11 ;  /* 0x000000010606a824 */ /* 0x000fe200078e0a0b */
[----:B------:R-:W-:Y:S01]  /*0e70*/  ISETP.GE.AND P2, PT, R88, RZ, PT ;  /* 0x000000ff5800720c */ /* 0x000fe20003f46270 */
[----:B------:R-:W-:Y:S01]  /*0e80*/  IMAD R4, R3, R4, R10 ;  /* 0x0000000403047224 */ /* 0x000fe200078e020a */
[----:B------:R-:W-:Y:S01]  /*0e90*/  IABS R88, R57 ;  /* 0x0000003900587213 */ /* 0x000fe20000000000 */
[----:B------:R-:W-:Y:S01]  /*0ea0*/  IMAD.HI.U32 R7, R8, R13, RZ ;  /* 0x0000000d08077227 */ /* 0x000fe200078e00ff */
[----:B------:R-:W-:Y:S02]  /*0eb0*/  ISETP.GT.U32.AND P3, PT, R11, R6, PT ;  /* 0x000000060b00720c */ /* 0x000fe40003f64070 */
[----:B------:R-:W-:Y:S01]  /*0ec0*/  ISETP.GT.U32.AND P6, PT, R3, R4, PT ;  /* 0x000000040300720c */ /* 0x000fe20003fc4070 */
[----:B------:R-:W-:-:S02]  /*0ed0*/  IMAD.MOV R14, RZ, RZ, -R7 ;  /* 0x000000ffff0e7224 */ /* 0x000fc400078e0a07 */
[----:B------:R-:W-:-:S04]  /*0ee0*/  IMAD.HI.U32 R5, R8, R12, RZ ;  /* 0x0000000c08057227 */ /* 0x000fc800078e00ff */
[C---:B------:R-:W-:Y:S01]  /*0ef0*/  IMAD R7, R3.reuse, R14, R13 ;  /* 0x0000000e03077224 */ /* 0x040fe200078e020d */
[----:B------:R-:W-:Y:S01]  /*0f00*/  IABS R13, R21 ;  /* 0x00000015000d7213 */ /* 0x000fe20000000000 */
[----:B------:R-:W-:Y:S01]  /*0f10*/  IMAD.MOV R5, RZ, RZ, -R5 ;  /* 0x000000ffff057224 */ /* 0x000fe200078e0a05 */
[----:B------:R-:W-:Y:S01]  /*0f20*/  IABS R14, R19 ;  /* 0x00000013000e7213 */ /* 0x000fe20000000000 */
[----:B------:R-:W-:Y:S02]  /*0f30*/  @!P3 IMAD.IADD R6, R6, 0x1, -R11 ;  /* 0x000000010606b824 */ /* 0x000fe400078e0a0b */
[----:B------:R-:W-:Y:S02]  /*0f40*/  @!P6 IMAD.IADD R4, R4, 0x1, -R3 ;  /* 0x000000010404e824 */ /* 0x000fe400078e0a03 */
[----:B------:R-:W-:Y:S01]  /*0f50*/  @!P2 IMAD.MOV R6, RZ, RZ, -R6 ;  /* 0x000000ffff06a224 */ /* 0x000fe200078e0a06 */
[C---:B------:R-:W-:Y:S01]  /*0f60*/  ISETP.GT.U32.AND P2, PT, R3.reuse, R7, PT ;  /* 0x000000070300720c */ /* 0x040fe20003f44070 */
[----:B------:R-:W-:Y:S01]  /*0f70*/  IMAD.HI.U32 R9, R8, R16, RZ ;  /* 0x0000001008097227 */ /* 0x000fe200078e00ff */
[----:B------:R-:W-:-:S02]  /*0f80*/  ISETP.GT.U32.AND P6, PT, R3, R4, PT ;  /* 0x000000040300720c */ /* 0x000fc40003fc4070 */
[----:B------:R-:W-:Y:S01]  /*0f90*/  @!P5 LOP3.LUT R6, RZ, R44, RZ, 0x33, !PT ;  /* 0x0000002cff06d212 */ /* 0x000fe200078e33ff */
[C---:B------:R-:W-:Y:S01]  /*0fa0*/  IMAD R5, R3.reuse, R5, R12 ;  /* 0x0000000503057224 */ /* 0x040fe200078e020c */
[----:B------:R-:W-:Y:S01]  /*0fb0*/  IABS R44, R50 ;  /* 0x00000032002c7213 */ /* 0x000fe20000000000 */
[----:B------:R-:W-:Y:S02]  /*0fc0*/  IMAD.MOV R9, RZ, RZ, -R9 ;  /* 0x000000ffff097224 */ /* 0x000fe400078e0a09 */
[----:B------:R-:W-:Y:S01]  /*0fd0*/  IMAD.HI.U32 R10, R8, R13, RZ ;  /* 0x0000000d080a7227 */ /* 0x000fe200078e00ff */
[----:B------:R-:W-:-:S03]  /*0fe0*/  ISETP.GT.U32.AND P3, PT, R3, R5, PT ;  /* 0x000000050300720c */ /* 0x000fc60003f64070 */
[----:B------:R-:W-:Y:S01]  /*0ff0*/  IMAD R9, R3, R9, R16 ;  /* 0x0000000903097224 */ /* 0x000fe200078e0210 */
[----:B------:R-:W-:Y:S01]  /*1000*/  IABS R16, R18 ;  /* 0x0000001200107213 */ /* 0x000fe20000000000 */
[--C-:B------:R-:W-:Y:S01]  /*1010*/  @!P2 IMAD.IADD R7, R7, 0x1, -R3.reuse ;  /* 0x000000010707a824 */ /* 0x100fe200078e0a03 */
[----:B------:R-:W-:Y:S01]  /*1020*/  ISETP.GE.AND P2, PT, R25, RZ, PT ;  /* 0x000000ff1900720c */ /* 0x000fe20003f46270 */
[----:B------:R-:W-:Y:S01]  /*1030*/  @!P6 IMAD.IADD R4, R4, 0x1, -R3 ;  /* 0x000000010404e824 */ /* 0x000fe200078e0a03 */
[C---:B------:R-:W-:Y:S01]  /*1040*/  ISETP.GT.U32.AND P5, PT, R3.reuse, R9, PT ;  /* 0x000000090300720c */ /* 0x040fe20003fa4070 */
[C---:B------:R-:W-:Y:S01]  /*1050*/  IMAD.HI.U32 R11, R8.reuse, R14, RZ ;  /* 0x0000000e080b7227 */ /* 0x040fe200078e00ff */
[----:B------:R-:W-:Y:S02]  /*1060*/  ISETP.GT.U32.AND P6, PT, R3, R7, PT ;  /* 0x000000070300720c */ /* 0x000fe40003fc4070 */
[----:B------:R-:W-:Y:S01]  /*1070*/  IABS R25, R32 ;  /* 0x0000002000197213 */ /* 0x000fe20000000000 */
[----:B------:R-:W-:-:S04]  /*1080*/  IMAD.HI.U32 R12, R8, R16, RZ ;  /* 0x00000010080c7227 */ /* 0x000fc800078e00ff */
[----:B------:R-:W-:Y:S02]  /*1090*/  IMAD.MOV R10, RZ, RZ, -R10 ;  /* 0x000000ffff0a7224 */ /* 0x000fe400078e0a0a */
[----:B------:R-:W-:Y:S02]  /*10a0*/  @!P3 IMAD.IADD R5, R5, 0x1, -R3 ;  /* 0x000000010505b824 */ /* 0x000fe400078e0a03 */
[----:B------:R-:W-:Y:S02]  /*10b0*/  IMAD.MOV R11, RZ, RZ, -R11 ;  /* 0x000000ffff0b7224 */ /* 0x000fe400078e0a0b */
[----:B------:R-:W-:Y:S01]  /*10c0*/  IMAD.MOV R12, RZ, RZ, -R12 ;  /* 0x000000ffff0c7224 */ /* 0x000fe200078e0a0c */
[C---:B------:R-:W-:Y:S01]  /*10d0*/  ISETP.GT.U32.AND P3, PT, R3.reuse, R5, PT ;  /* 0x000000050300720c */ /* 0x040fe20003f64070 */
[C---:B------:R-:W-:Y:S02]  /*10e0*/  IMAD R10, R3.reuse, R10, R13 ;  /* 0x0000000a030a7224 */ /* 0x040fe400078e020d */
[C---:B------:R-:W-:Y:S01]  /*10f0*/  IMAD R11, R3.reuse, R11, R14 ;  /* 0x0000000b030b7224 */ /* 0x040fe200078e020e */
[----:B------:R-:W-:Y:S01]  /*1100*/  IABS R14, R17 ;  /* 0x00000011000e7213 */ /* 0x000fe20000000000 */
[----:B------:R-:W-:Y:S01]  /*1110*/  IMAD R12, R3, R12, R16 ;  /* 0x0000000c030c7224 */ /* 0x000fe200078e0210 */
[----:B------:R-:W-:Y:S01]  /*1120*/  IABS R16, R20 ;  /* 0x0000001400107213 */ /* 0x000fe20000000000 */
[--C-:B------:R-:W-:Y:S01]  /*1130*/  @!P5 IMAD.IADD R9, R9, 0x1, -R3.reuse ;  /* 0x000000010909d824 */ /* 0x100fe200078e0a03 */
[C---:B------:R-:W-:Y:S01]  /*1140*/  ISETP.GT.U32.AND P5, PT, R3.reuse, R10, PT ;  /* 0x0000000a0300720c */ /* 0x040fe20003fa4070 */
[----:B------:R-:W-:Y:S01]  /*1150*/  @!P0 IMAD.MOV R4, RZ, RZ, -R4 ;  /* 0x000000ffff048224 */ /* 0x000fe200078e0a04 */
[----:B------:R-:W-:Y:S01]  /*1160*/  ISETP.GT.U32.AND P0, PT, R3, R11, PT ;  /* 0x0000000b0300720c */ /* 0x000fe20003f04070 */
[--C-:B------:R-:W-:Y:S01]  /*1170*/  @!P6 IMAD.IADD R7, R7, 0x1, -R3.reuse ;  /* 0x000000010707e824 */ /* 0x100fe200078e0a03 */
[----:B------:R-:W-:Y:S01]  /*1180*/  ISETP.GT.U32.AND P6, PT, R3, R12, PT ;  /* 0x0000000c0300720c */ /* 0x000fe20003fc4070 */
[----:B------:R-:W-:Y:S01]  /*1190*/  @!P3 IMAD.IADD R5, R5, 0x1, -R3 ;  /* 0x000000010505b824 */ /* 0x000fe200078e0a03 */
[----:B------:R-:W-:Y:S01]  /*11a0*/  ISETP.GT.U32.AND P3, PT, R3, R9, PT ;  /* 0x000000090300720c */ /* 0x000fe20003f64070 */
[----:B------:R-:W-:-:S04]  /*11b0*/  IMAD.HI.U32 R13, R8, R14, RZ ;  /* 0x0000000e080d7227 */ /* 0x000fc800078e00ff */
[----:B------:R-:W-:Y:S02]  /*11c0*/  IMAD.MOV R13, RZ, RZ, -R13 ;  /* 0x000000ffff0d7224 */ /* 0x000fe400078e0a0d */
[--C-:B------:R-:W-:Y:S01]  /*11d0*/  @!P5 IMAD.IADD R10, R10, 0x1, -R3.reuse ;  /* 0x000000010a0ad824 */ /* 0x100fe200078e0a03 */
[----:B------:R-:W-:Y:S01]  /*11e0*/  ISETP.GE.AND P5, PT, R18, RZ, PT ;  /* 0x000000ff1200720c */ /* 0x000fe20003fa6270 */
[--C-:B------:R-:W-:Y:S01]  /*11f0*/  @!P0 IMAD.IADD R11, R11, 0x1, -R3.reuse ;  /* 0x000000010b0b8824 */ /* 0x100fe200078e0a03 */
[----:B------:R-:W-:Y:S01]  /*1200*/  IABS R18, R22 ;  /* 0x0000001600127213 */ /* 0x000fe20000000000 */
[--C-:B------:R-:W-:Y:S01]  /*1210*/  @!P6 IMAD.IADD R12, R12, 0x1, -R3.reuse ;  /* 0x000000010c0ce824 */ /* 0x100fe200078e0a03 */
[----:B------:R-:W-:Y:S01]  /*1220*/  ISETP.GT.U32.AND P0, PT, R3, R10, PT ;  /* 0x0000000a0300720c */ /* 0x000fe20003f04070 */
[----:B------:R-:W-:Y:S01]  /*1230*/  @!P3 IMAD.IADD R9, R9, 0x1, -R3 ;  /* 0x000000010909b824 */ /* 0x000fe200078e0a03 */
[----:B------:R-:W-:Y:S01]  /*1240*/  ISETP.GE.AND P3, PT, R19, RZ, PT ;  /* 0x000000ff1300720c */ /* 0x000fe20003f66270 */
[----:B------:R-:W-:Y:S01]  /*1250*/  @!P4 IMAD.MOV R7, RZ, RZ, -R7 ;  /* 0x000000ffff07c224 */ /* 0x000fe200078e0a07 */
[C---:B------:R-:W-:Y:S01]  /*1260*/  ISETP.GT.U32.AND P6, PT, R3.reuse, R12, PT ;  /* 0x0000000c0300720c */ /* 0x040fe20003fc4070 */
[C---:B------:R-:W-:Y:S01]  /*1270*/  IMAD R13, R3.reuse, R13, R14 ;  /* 0x0000000d030d7224 */ /* 0x040fe200078e020e */
[----:B------:R-:W-:Y:S01]  /*1280*/  ISETP.GT.U32.AND P4, PT, R3, R11, PT ;  /* 0x0000000b0300720c */ /* 0x000fe20003f84070 */
[----:B------:R-:W-:Y:S01]  /*1290*/  IMAD.HI.U32 R14, R8, R16, RZ ;  /* 0x00000010080e7227 */ /* 0x000fe200078e00ff */
[----:B------:R-:W-:-:S03]  /*12a0*/  IABS R19, R24 ;  /* 0x0000001800137213 */ /* 0x000fc60000000000 */
[----:B------:R-:W-:Y:S02]  /*12b0*/  IMAD.MOV R14, RZ, RZ, -R14 ;  /* 0x000000ffff0e7224 */ /* 0x000fe400078e0a0e */
[----:B------:R-:W-:Y:S01]  /*12c0*/  @!P0 IMAD.IADD R10, R10, 0x1, -R3 ;  /* 0x000000010a0a8824 */ /* 0x000fe200078e0a03 */
[----:B------:R-:W-:Y:S01]  /*12d0*/  ISETP.GE.AND P0, PT, R17, RZ, PT ;  /* 0x000000ff1100720c */ /* 0x000fe20003f06270 */
[----:B------:R-:W-:-:S04]  /*12e0*/  IMAD.HI.U32 R17, R8, R19, RZ ;  /* 0x0000001308117227 */ /* 0x000fc800078e00ff */
[----:B------:R-:W-:Y:S01]  /*12f0*/  @!P6 IMAD.IADD R12, R12, 0x1, -R3 ;  /* 0x000000010c0ce824 */ /* 0x000fe200078e0a03 */
[----:B------:R-:W-:Y:S01]  /*1300*/  ISETP.GE.AND P6, PT, R20, RZ, PT ;  /* 0x000000ff1400720c */ /* 0x000fe20003fc6270 */
[C---:B------:R-:W-:Y:S02]  /*1310*/  IMAD R14, R3.reuse, R14, R16 ;  /* 0x0000000e030e7224 */ /* 0x040fe400078e0210 */
[----:B------:R-:W-:Y:S02]  /*1320*/  IMAD.MOV R20, RZ, RZ, -R17 ;  /* 0x000000ffff147224 */ /* 0x000fe400078e0a11 */
[----:B------:R-:W-:Y:S01]  /*1330*/  @!P2 IMAD.MOV R9, RZ, RZ, -R9 ;  /* 0x000000ffff09a224 */ /* 0x000fe200078e0a09 */
[----:B------:R-:W-:Y:S01]  /*1340*/  ISETP.GT.U32.AND P2, PT, R3, R13, PT ;  /* 0x0000000d0300720c */ /* 0x000fe20003f44070 */
[----:B------:R-:W-:Y:S01]  /*1350*/  @!P4 IMAD.IADD R11, R11, 0x1, -R3 ;  /* 0x000000010b0bc824 */ /* 0x000fe200078e0a03 */
[C---:B------:R-:W-:Y:S01]  /*1360*/  ISETP.GT.U32.AND P4, PT, R3.reuse, R14, PT ;  /* 0x0000000e0300720c */ /* 0x040fe20003f84070 */
[----:B------:R-:W-:Y:S01]  /*1370*/  IMAD R17, R3, R20, R19 ;  /* 0x0000001403117224 */ /* 0x000fe200078e0213 */
[----:B------:R-:W-:Y:S01]  /*1380*/  IABS R20, R35 ;  /* 0x0000002300147213 */ /* 0x000fe20000000000 */
[----:B------:R-:W-:Y:S01]  /*1390*/  @!P1 IMAD.MOV R5, RZ, RZ, -R5 ;  /* 0x000000ffff059224 */ /* 0x000fe200078e0a05 */
[----:B------:R-:W-:Y:S01]  /*13a0*/  ISETP.GE.AND P1, PT, R21, RZ, PT ;  /* 0x000000ff1500720c */ /* 0x000fe20003f26270 */
[----:B------:R-:W-:Y:S01]  /*13b0*/  @!P5 IMAD.MOV R12, RZ, RZ, -R12 ;  /* 0x000000ffff0cd224 */ /* 0x000fe200078e0a0c */
[----:B------:R-:W-:Y:S01]  /*13c0*/  ISETP.GT.U32.AND P5, PT, R3, R17, PT ;  /* 0x000000110300720c */ /* 0x000fe20003fa4070 */
[----:B------:R-:W-:Y:S01]  /*13d0*/  IMAD.HI.U32 R16, R8, R18, RZ ;  /* 0x0000001208107227 */ /* 0x000fe200078e00ff */
[----:B------:R-:W-:-:S03]  /*13e0*/  IABS R21, R23 ;  /* 0x0000001700157213 */ /* 0x000fc60000000000 */
[----:B------:R-:W-:Y:S02]  /*13f0*/  IMAD.MOV R16, RZ, RZ, -R16 ;  /* 0x000000ffff107224 */ /* 0x000fe400078e0a10 */
[--C-:B------:R-:W-:Y:S01]  /*1400*/  @!P2 IMAD.IADD R13, R13, 0x1, -R3.reuse ;  /* 0x000000010d0da824 */ /* 0x100fe200078e0a03 */
[----:B------:R-:W-:Y:S01]  /*1410*/  ISETP.GE.AND P2, PT, R22, RZ, PT ;  /* 0x000000ff1600720c */ /* 0x000fe20003f46270 */
[C---:B------:R-:W-:Y:S01]  /*1420*/  IMAD R16, R3.reuse, R16, R18 ;  /* 0x0000001003107224 */ /* 0x040fe200078e0212 */
[----:B------:R-:W-:Y:S01]  /*1430*/  IABS R22, R34 ;  /* 0x0000002200167213 */ /* 0x000fe20000000000 */
[----:B------:R-:W-:Y:S02]  /*1440*/  @!P4 IMAD.IADD R14, R14, 0x1, -R3 ;  /* 0x000000010e0ec824 */ /* 0x000fe400078e0a03 */
[----:B------:R-:W-:Y:S01]  /*1450*/  IMAD.HI.U32 R19, R8, R20, RZ ;  /* 0x0000001408137227 */ /* 0x000fe200078e00ff */
[----:B------:R-:W-:-:S03]  /*1460*/  ISETP.GT.U32.AND P4, PT, R3, R16, PT ;  /* 0x000000100300720c */ /* 0x000fc60003f84070 */
[----:B------:R-:W-:Y:S01]  /*1470*/  @!P1 IMAD.MOV R10, RZ, RZ, -R10 ;  /* 0x000000ffff0a9224 */ /* 0x000fe200078e0a0a */
[C---:B------:R-:W-:Y:S01]  /*1480*/  ISETP.GT.U32.AND P1, PT, R3.reuse, R13, PT ;  /* 0x0000000d0300720c */ /* 0x040fe20003f24070 */
[----:B------:R-:W-:Y:S01]  /*1490*/  @!P3 IMAD.MOV R11, RZ, RZ, -R11 ;  /* 0x000000ffff0bb224 */ /* 0x000fe200078e0a0b */
[----:B------:R-:W-:Y:S01]  /*14a0*/  ISETP.GT.U32.AND P3, PT, R3, R14, PT ;  /* 0x0000000e0300720c */ /* 0x000fe20003f64070 */
[----:B------:R-:W-:Y:S02]  /*14b0*/  @!P5 IMAD.IADD R17, R17, 0x1, -R3 ;  /* 0x000000011111d824 */ /* 0x000fe400078e0a03 */
[----:B------:R-:W-:Y:S02]  /*14c0*/  IMAD.MOV R19, RZ, RZ, -R19 ;  /* 0x000000ffff137224 */ /* 0x000fe400078e0a13 */
[----:B------:R-:W-:Y:S01]  /*14d0*/  IMAD.HI.U32 R18, R8, R21, RZ ;  /* 0x0000001508127227 */ /* 0x000fe200078e00ff */
[----:B------:R-:W-:-:S03]  /*14e0*/  ISETP.GT.U32.AND P5, PT, R3, R17, PT ;  /* 0x000000110300720c */ /* 0x000fc60003fa4070 */
[----:B------:R-:W-:Y:S02]  /*14f0*/  IMAD R19, R3, R19, R20 ;  /* 0x0000001303137224 */ /* 0x000fe400078e0214 */
[----:B------:R-:W-:-:S04]  /*1500*/  IMAD.HI.U32 R20, R8, R22, RZ ;  /* 0x0000001608147227 */ /* 0x000fc800078e00ff */
[----:B------:R-:W-:Y:S02]  /*1510*/  IMAD.MOV R20, RZ, RZ, -R20 ;  /* 0x000000ffff147224 */ /* 0x000fe400078e0a14 */
[--C-:B------:R-:W-:Y:S01]  /*1520*/  @!P1 IMAD.IADD R13, R13, 0x1, -R3.reuse ;  /* 0x000000010d0d9824 */ /* 0x100fe200078e0a03 */
[----:B------:R-:W-:Y:S01]  /*1530*/  ISETP.GE.AND P1, PT, R24, RZ, PT ;  /* 0x000000ff1800720c */ /* 0x000fe20003f26270 */
[--C-:B------:R-:W-:Y:S02]  /*1540*/  @!P3 IMAD.IADD R14, R14, 0x1, -R3.reuse ;  /* 0x000000010e0eb824 */ /* 0x100fe400078e0a03 */
[----:B------:R-:W-:Y:S01]  /*1550*/  @!P4 IMAD.IADD R16, R16, 0x1, -R3 ;  /* 0x000000011010c824 */ /* 0x000fe200078e0a03 */
[----:B------:R-:W-:Y:S01]  /*1560*/  ISETP.GE.AND P4, PT, R23, RZ, PT ;  /* 0x000000ff1700720c */ /* 0x000fe20003f86270 */
[----:B------:R-:W-:Y:S01]  /*1570*/  IMAD.MOV R18, RZ, RZ, -R18 ;  /* 0x000000ffff127224 */ /* 0x000fe200078e0a12 */
[----:B------:R-:W-:Y:S01]  /*1580*/  IABS R23, R33 ;  /* 0x0000002100177213 */ /* 0x000fe20000000000 */
[----:B------:R-:W-:-:S02]  /*1590*/  IMAD R20, R3, R20, R22 ;  /* 0x0000001403147224 */ /* 0x000fc400078e0216 */
[----:B------:R-:W-:Y:S01]  /*15a0*/  @!P0 IMAD.MOV R13, RZ, RZ, -R13 ;  /* 0x000000ffff0d8224 */ /* 0x000fe200078e0a0d */
[C---:B------:R-:W-:Y:S01]  /*15b0*/  ISETP.GT.U32.AND P0, PT, R3.reuse, R16, PT ;  /* 0x000000100300720c */ /* 0x040fe20003f04070 */
[----:B------:R-:W-:Y:S01]  /*15c0*/  @!P6 IMAD.MOV R14, RZ, RZ, -R14 ;  /* 0x000000ffff0ee224 */ /* 0x000fe200078e0a0e */
[C---:B------:R-:W-:Y:S01]  /*15d0*/  ISETP.GT.U32.AND P6, PT, R3.reuse, R19, PT ;  /* 0x000000130300720c */ /* 0x040fe20003fc4070 */
[----:B------:R-:W-:Y:S02]  /*15e0*/  IMAD R18, R3, R18, R21 ;  /* 0x0000001203127224 */ /* 0x000fe400078e0215 */
[----:B------:R-:W-:Y:S01]  /*15f0*/  @!P5 IMAD.IADD R17, R17, 0x1, -R3 ;  /* 0x000000011111d824 */ /* 0x000fe200078e0a03 */
[C---:B------:R-:W-:Y:S01]  /*1600*/  ISETP.GT.U32.AND P5, PT, R3.reuse, R20, PT ;  /* 0x000000140300720c */ /* 0x040fe20003fa4070 */
[----:B------:R-:W-:Y:S01]  /*1610*/  IMAD.HI.U32 R22, R8, R25, RZ ;  /* 0x0000001908167227 */ /* 0x000fe200078e00ff */
[----:B------:R-:W-:-:S03]  /*1620*/  ISETP.GT.U32.AND P3, PT, R3, R18, PT ;  /* 0x000000120300720c */ /* 0x000fc60003f64070 */
[----:B------:R-:W-:-:S04]  /*1630*/  IMAD.HI.U32 R21, R8, R23, RZ ;  /* 0x0000001708157227 */ /* 0x000fc800078e00ff */
[----:B------:R-:W-:Y:S02]  /*1640*/  IMAD.MOV R22, RZ, RZ, -R22 ;  /* 0x000000ffff167224 */ /* 0x000fe400078e0a16 */
[----:B------:R-:W-:Y:S02]  /*1650*/  IMAD.MOV R24, RZ, RZ, -R21 ;  /* 0x000000ffff187224 */ /* 0x000fe400078e0a15 */
[--C-:B------:R-:W-:Y:S01]  /*1660*/  @!P0 IMAD.IADD R16, R16, 0x1, -R3.reuse ;  /* 0x0000000110108824 */ /* 0x100fe200078e0a03 */
[----:B------:R-:W-:Y:S01]  /*1670*/  ISETP.GE.AND P0, PT, R35, RZ, PT ;  /* 0x000000ff2300720c */ /* 0x000fe20003f06270 */
[----:B------:R-:W-:Y:S01]  /*1680*/  @!P6 IMAD.IADD R19, R19, 0x1, -R3 ;  /* 0x000000011313e824 */ /* 0x000fe200078e0a03 */
[----:B------:R-:W-:Y:S01]  /*1690*/  IABS R35, R41 ;  /* 0x0000002900237213 */ /* 0x000fe20000000000 */
[C---:B------:R-:W-:Y:S01]  /*16a0*/  IMAD R22, R3.reuse, R22, R25 ;  /* 0x0000001603167224 */ /* 0x040fe200078e0219 */
[----:B------:R-:W-:Y:S01]  /*16b0*/  IABS R25, R31 ;  /* 0x0000001f00197213 */ /* 0x000fe20000000000 */
[----:B------:R-:W-:Y:S01]  /*16c0*/  IMAD R21, R3, R24, R23 ;  /* 0x0000001803157224 */ /* 0x000fe200078e0217 */
[----:B------:R-:W-:Y:S01]  /*16d0*/  IABS R24, R26 ;  /* 0x0000001a00187213 */ /* 0x000fe20000000000 */
[----:B------:R-:W-:-:S02]  /*16e0*/  @!P5 IMAD.IADD R20, R20, 0x1, -R3 ;  /* 0x000000011414d824 */ /* 0x000fc400078e0a03 */
[----:B------:R-:W-:Y:S01]  /*16f0*/  @!P2 IMAD.MOV R16, RZ, RZ, -R16 ;  /* 0x000000ffff10a224 */ /* 0x000fe200078e0a10 */
[C---:B------:R-:W-:Y:S01]  /*1700*/  ISETP.GT.U32.AND P2, PT, R3.reuse, R19, PT ;  /* 0x000000130300720c */ /* 0x040fe20003f44070 */
[----:B------:R-:W-:Y:S01]  /*1710*/  @!P1 IMAD.MOV R17, RZ, RZ, -R17 ;  /* 0x000000ffff119224 */ /* 0x000fe200078e0a11 */
[C---:B------:R-:W-:Y:S01]  /*1720*/  ISETP.GT.U32.AND P1, PT, R3.reuse, R22, PT ;  /* 0x000000160300720c */ /* 0x040fe20003f24070 */
[----:B------:R-:W-:Y:S01]  /*1730*/  @!P3 IMAD.IADD R18, R18, 0x1, -R3 ;  /* 0x000000011212b824 */ /* 0x000fe200078e0a03 */
[C---:B------:R-:W-:Y:S01]  /*1740*/  ISETP.GT.U32.AND P5, PT, R3.reuse, R20, PT ;  /* 0x000000140300720c */ /* 0x040fe20003fa4070 */
[----:B------:R-:W-:Y:S01]  /*1750*/  IMAD.HI.U32 R23, R8, R24, RZ ;  /* 0x0000001808177227 */ /* 0x000fe200078e00ff */
[C---:B------:R-:W-:Y:S02]  /*1760*/  ISETP.GT.U32.AND P6, PT, R3.reuse, R21, PT ;  /* 0x000000150300720c */ /* 0x040fe40003fc4070 */
[----:B------:R-:W-:Y:S01]  /*1770*/  ISETP.GT.U32.AND P3, PT, R3, R18, PT ;  /* 0x000000120300720c */ /* 0x000fe20003f64070 */
[----:B------:R-:W-:-:S04]  /*1780*/  IMAD.MOV R23, RZ, RZ, -R23 ;  /* 0x000000ffff177224 */ /* 0x000fc800078e0a17 */
[----:B------:R-:W-:Y:S02]  /*1790*/  IMAD R23, R3, R23, R24 ;  /* 0x0000001703177224 */ /* 0x000fe400078e0218 */
[--C-:B------:R-:W-:Y:S01]  /*17a0*/  @!P2 IMAD.IADD R19, R19, 0x1, -R3.reuse ;  /* 0x000000011313a824 */ /* 0x100fe200078e0a03 */
[----:B------:R-:W-:Y:S01]  /*17b0*/  ISETP.GE.AND P2, PT, R32, RZ, PT ;  /* 0x000000ff2000720c */ /* 0x000fe20003f46270 */
[--C-:B------:R-:W-:Y:S01]  /*17c0*/  @!P1 IMAD.IADD R22, R22, 0x1, -R3.reuse ;  /* 0x0000000116169824 */ /* 0x100fe200078e0a03 */
[----:B------:R-:W-:Y:S01]  /*17d0*/  ISETP.GE.AND P1, PT, R26, RZ, PT ;  /* 0x000000ff1a00720c */ /* 0x000fe20003f26270 */
[----:B------:R-:W-:Y:S01]  /*17e0*/  @!P5 IMAD.IADD R20, R20, 0x1, -R3 ;  /* 0x000000011414d824 */ /* 0x000fe200078e0a03 */
[C---:B------:R-:W-:Y:S01]  /*17f0*/  ISETP.GT.U32.AND P5, PT, R3.reuse, R23, PT ;  /* 0x000000170300720c */ /* 0x040fe20003fa4070 */
[----:B------:R-:W-:Y:S01]  /*1800*/  @!P0 IMAD.MOV R19, RZ, RZ, -R19 ;  /* 0x000000ffff138224 */ /* 0x000fe200078e0a13 */
[----:B------:R-:W-:Y:S01]  /*1810*/  ISETP.GT.U32.AND P0, PT, R3, R22, PT ;  /* 0x000000160300720c */ /* 0x000fe20003f04070 */
[----:B------:R-:W-:Y:S01]  /*1820*/  @!P3 IMAD.IADD R18, R18, 0x1, -R3 ;  /* 0x000000011212b824 */ /* 0x000fe200078e0a03 */
[----:B------:R-:W-:Y:S01]  /*1830*/  ISETP.GE.AND P3, PT, R34, RZ, PT ;  /* 0x000000ff2200720c */ /* 0x000fe20003f66270 */
[----:B------:R-:W-:Y:S01]  /*1840*/  IMAD.HI.U32 R24, R8, R25, RZ ;  /* 0x0000001908187227 */ /* 0x000fe200078e00ff */
[----:B------:R-:W-:-:S02]  /*1850*/  IABS R26, R27 ;  /* 0x0000001b001a7213 */ /* 0x000fc40000000000 */
[----:B------:R-:W-:Y:S01]  /*1860*/  IABS R32, R37 ;  /* 0x0000002500207213 */ /* 0x000fe20000000000 */
[----:B------:R-:W-:Y:S02]  /*1870*/  IMAD.MOV R24, RZ, RZ, -R24 ;  /* 0x000000ffff187224 */ /* 0x000fe400078e0a18 */
[----:B------:R-:W-:Y:S01]  /*1880*/  @!P6 IMAD.IADD R21, R21, 0x1, -R3 ;  /* 0x000000011515e824 */ /* 0x000fe200078e0a03 */
[----:B------:R-:W-:Y:S01]  /*1890*/  ISETP.GE.AND P6, PT, R33, RZ, PT ;  /* 0x000000ff2100720c */ /* 0x000fe20003fc6270 */
[----:B------:R-:W-:Y:S01]  /*18a0*/  IMAD R24, R3, R24, R25 ;  /* 0x0000001803187224 */ /* 0x000fe200078e0219 */
[----:B------:R-:W-:Y:S01]  /*18b0*/  IABS R33, R36 ;  /* 0x0000002400217213 */ /* 0x000fe20000000000 */
[--C-:B------:R-:W-:Y:S01]  /*18c0*/  @!P5 IMAD.IADD R23, R23, 0x1, -R3.reuse ;  /* 0x000000011717d824 */ /* 0x100fe200078e0a03 */
[----:B------:R-:W-:Y:S01]  /*18d0*/  ISETP.GE.AND P5, PT, R27, RZ, PT ;  /* 0x000000ff1b00720c */ /* 0x000fe20003fa6270 */
[----:B------:R-:W-:Y:S01]  /*18e0*/  @!P0 IMAD.IADD R22, R22, 0x1, -R3 ;  /* 0x0000000116168824 */ /* 0x000fe200078e0a03 */
[C---:B------:R-:W-:Y:S01]  /*18f0*/  ISETP.GT.U32.AND P0, PT, R3.reuse, R24, PT ;  /* 0x000000180300720c */ /* 0x040fe20003f04070 */
[----:B------:R-:W-:Y:S01]  /*1900*/  @!P3 IMAD.MOV R20, RZ, RZ, -R20 ;  /* 0x000000ffff14b224 */ /* 0x000fe200078e0a14 */
[----:B------:R-:W-:Y:S01]  /*1910*/  ISETP.GT.U32.AND P3, PT, R3, R23, PT ;  /* 0x000000170300720c */ /* 0x000fe20003f64070 */
[----:B------:R-:W-:Y:S01]  /*1920*/  IMAD.HI.U32 R25, R8, R26, RZ ;  /* 0x0000001a08197227 */ /* 0x000fe200078e00ff */
[----:B------:R-:W-:-:S03]  /*1930*/  IABS R27, R29 ;  /* 0x0000001d001b7213 */ /* 0x000fc60000000000 */
[----:B------:R-:W-:Y:S02]  /*1940*/  IMAD.MOV R25, RZ, RZ, -R25 ;  /* 0x000000ffff197224 */ /* 0x000fe400078e0a19 */
[----:B------:R-:W-:Y:S01]  /*1950*/  @!P4 IMAD.MOV R18, RZ, RZ, -R18 ;  /* 0x000000ffff12c224 */ /* 0x000fe200078e0a12 */
[C---:B------:R-:W-:Y:S01]  /*1960*/  ISETP.GT.U32.AND P4, PT, R3.reuse, R21, PT ;  /* 0x000000150300720c */ /* 0x040fe20003f84070 */
[----:B------:R-:W-:Y:S02]  /*1970*/  IMAD R25, R3, R25, R26 ;  /* 0x0000001903197224 */ /* 0x000fe400078e021a */
[--C-:B------:R-:W-:Y:S02]  /*1980*/  @!P0 IMAD.IADD R24, R24, 0x1, -R3.reuse ;  /* 0x0000000118188824 */ /* 0x100fe400078e0a03 */
[----:B------:R-:W-:Y:S01]  /*1990*/  @!P3 IMAD.IADD R23, R23, 0x1, -R3 ;  /* 0x000000011717b824 */ /* 0x000fe200078e0a03 */
[C---:B------:R-:W-:Y:S01]  /*19a0*/  ISETP.GT.U32.AND P3, PT, R3.reuse, R25, PT ;  /* 0x000000190300720c */ /* 0x040fe20003f64070 */
[----:B------:R-:W-:Y:S01]  /*19b0*/  IMAD.HI.U32 R26, R8, R27, RZ ;  /* 0x0000001b081a7227 */ /* 0x000fe200078e00ff */
[----:B------:R-:W-:-:S03]  /*19c0*/  ISETP.GT.U32.AND P0, PT, R3, R24, PT ;  /* 0x000000180300720c */ /* 0x000fc60003f04070 */
[----:B------:R-:W-:Y:S02]  /*19d0*/  IMAD.MOV R26, RZ, RZ, -R26 ;  /* 0x000000ffff1a7224 */ /* 0x000fe400078e0a1a */
[----:B------:R-:W-:Y:S01]  /*19e0*/  @!P4 IMAD.IADD R21, R21, 0x1, -R3 ;  /* 0x000000011515c824 */ /* 0x000fe200078e0a03 */
[----:B------:R-:W-:Y:S01]  /*19f0*/  ISETP.GE.AND P4, PT, R31, RZ, PT ;  /* 0x000000ff1f00720c */ /* 0x000fe20003f86270 */
[----:B------:R-:W-:Y:S01]  /*1a00*/  IMAD R26, R3, R26, R27 ;  /* 0x0000001a031a7224 */ /* 0x000fe200078e021b */
[----:B------:R-:W-:Y:S01]  /*1a10*/  IABS R31, R30 ;  /* 0x0000001e001f7213 */ /* 0x000fe20000000000 */
[----:B------:R-:W-:Y:S01]  /*1a20*/  @!P6 IMAD.MOV R21, RZ, RZ, -R21 ;  /* 0x000000ffff15e224 */ /* 0x000fe200078e0a15 */
[----:B------:R-:W-:Y:S01]  /*1a30*/  ISETP.GE.AND P6, PT, R29, RZ, PT ;  /* 0x000000ff1d00720c */ /* 0x000fe20003fc6270 */
[--C-:B------:R-:W-:Y:S01]  /*1a40*/  @!P3 IMAD.IADD R25, R25, 0x1, -R3.reuse ;  /* 0x000000011919b824 */ /* 0x100fe200078e0a03 */
[----:B------:R-:W-:Y:S01]  /*1a50*/  IABS R29, R28 ;  /* 0x0000001c001d7213 */ /* 0x000fe20000000000 */
[----:B------:R-:W-:Y:S01]  /*1a60*/  @!P0 IMAD.IADD R24, R24, 0x1, -R3 ;  /* 0x0000000118188824 */ /* 0x000fe200078e0a03 */
[C---:B------:R-:W-:Y:S01]  /*1a70*/  ISETP.GT.U32.AND P0, PT, R3.reuse, R26, PT ;  /* 0x0000001a0300720c */ /* 0x040fe20003f04070 */
[----:B------:R-:W-:Y:S01]  /*1a80*/  @!P1 IMAD.MOV R23, RZ, RZ, -R23 ;  /* 0x000000ffff179224 */ /* 0x000fe200078e0a17 */
[----:B------:R-:W-:Y:S01]  /*1a90*/  ISETP.GT.U32.AND P3, PT, R3, R25, PT ;  /* 0x000000190300720c */ /* 0x000fe20003f64070 */
[----:B------:R-:W-:Y:S01]  /*1aa0*/  IMAD.HI.U32 R27, R8, R29, RZ ;  /* 0x0000001d081b7227 */ /* 0x000fe200078e00ff */
[----:B------:R-:W-:-:S03]  /*1ab0*/  ISETP.GE.AND P1, PT, R30, RZ, PT ;  /* 0x000000ff1e00720c */ /* 0x000fc60003f26270 */
[----:B------:R-:W-:Y:S02]  /*1ac0*/  IMAD.MOV R30, RZ, RZ, -R27 ;  /* 0x000000ffff1e7224 */ /* 0x000fe400078e0a1b */
[----:B------:R-:W-:Y:S01]  /*1ad0*/  @!P2 IMAD.MOV R22, RZ, RZ, -R22 ;  /* 0x000000ffff16a224 */ /* 0x000fe200078e0a16 */
[----:B------:R-:W-:Y:S01]  /*1ae0*/  ISETP.GE.AND P2, PT, R28, RZ, PT ;  /* 0x000000ff1c00720c */ /* 0x000fe20003f46270 */
[----:B------:R-:W-:Y:S02]  /*1af0*/  IMAD R27, R3, R30, R29 ;  /* 0x0000001e031b7224 */ /* 0x000fe400078e021d */
[----:B------:R-:W-:-:S04]  /*1b00*/  IMAD.HI.U32 R28, R8, R31, RZ ;  /* 0x0000001f081c7227 */ /* 0x000fc800078e00ff */
[--C-:B------:R-:W-:Y:S02]  /*1b10*/  @!P0 IMAD.IADD R26, R26, 0x1, -R3.reuse ;  /* 0x000000011a1a8824 */ /* 0x100fe400078e0a03 */
[----:B------:R-:W-:Y:S01]  /*1b20*/  @!P3 IMAD.IADD R25, R25, 0x1, -R3 ;  /* 0x000000011919b824 */ /* 0x000fe200078e0a03 */
[C---:B------:R-:W-:Y:S01]  /*1b30*/  ISETP.GT.U32.AND P3, PT, R3.reuse, R27, PT ;  /* 0x0000001b0300720c */ /* 0x040fe20003f64070 */
[----:B------:R-:W-:Y:S01]  /*1b40*/  IMAD.MOV R28, RZ, RZ, -R28 ;  /* 0x000000ffff1c7224 */ /* 0x000fe200078e0a1c */
[----:B------:R-:W-:Y:S01]  /*1b50*/  ISETP.GT.U32.AND P0, PT, R3, R26, PT ;  /* 0x0000001a0300720c */ /* 0x000fe20003f04070 */
[----:B------:R-:W-:-:S04]  /*1b60*/  IMAD.HI.U32 R29, R8, R33, RZ ;  /* 0x00000021081d7227 */ /* 0x000fc800078e00ff */
[C---:B------:R-:W-:Y:S02]  /*1b70*/  IMAD R31, R3.reuse, R28, R31 ;  /* 0x0000001c031f7224 */ /* 0x040fe400078e021f */
[----:B------:R-:W-:Y:S02]  /*1b80*/  @!P4 IMAD.MOV R24, RZ, RZ, -R24 ;  /* 0x000000ffff18c224 */ /* 0x000fe400078e0a18 */
[----:B------:R-:W-:Y:S01]  /*1b90*/  IMAD.MOV R34, RZ, RZ, -R29 ;  /* 0x000000ffff227224 */ /* 0x000fe200078e0a1d */
[----:B------:R-:W-:Y:S01]  /*1ba0*/  ISETP.GT.U32.AND P4, PT, R3, R31, PT ;  /* 0x0000001f0300720c */ /* 0x000fe20003f84070 */
[----:B------:R-:W-:Y:S02]  /*1bb0*/  @!P3 IMAD.IADD R27, R27, 0x1, -R3 ;  /* 0x000000011b1bb824 */ /* 0x000fe400078e0a03 */
[C---:B------:R-:W-:Y:S01]  /*1bc0*/  IMAD R29, R3.reuse, R34, R33 ;  /* 0x00000022031d7224 */ /* 0x040fe200078e0221 */
[----:B------:R-:W-:Y:S01]  /*1bd0*/  IABS R33, R80 ;  /* 0x0000005000217213 */ /* 0x000fe20000000000 */
[----:B------:R-:W-:Y:S01]  /*1be0*/  @!P0 IMAD.IADD R26, R26, 0x1, -R3 ;  /* 0x000000011a1a8824 */ /* 0x000fe200078e0a03 */
[----:B------:R-:W-:Y:S01]  /*1bf0*/  ISETP.GT.U32.AND P3, PT, R3, R27, PT ;  /* 0x0000001b0300720c */ /* 0x000fe20003f64070 */
[----:B------:R-:W-:-:S04]  /*1c00*/  IMAD.HI.U32 R28, R8, R32, RZ ;  /* 0x00000020081c7227 */ /* 0x000fc800078e00ff */
[----:B------:R-:W-:-:S04]  /*1c10*/  IMAD.HI.U32 R30, R8, R35, RZ ;  /* 0x00000023081e7227 */ /* 0x000fc800078e00ff */
[----:B------:R-:W-:Y:S01]  /*1c20*/  @!P6 IMAD.MOV R26, RZ, RZ, -R26 ;  /* 0x000000ffff1ae224 */ /* 0x000fe200078e0a1a */
[----:B------:R-:W-:Y:S01]  /*1c30*/  ISETP.GT.U32.AND P6, PT, R3, R29, PT ;  /* 0x0000001d0300720c */ /* 0x000fe20003fc4070 */
[----:B------:R-:W-:Y:S02]  /*1c40*/  IMAD.MOV R28, RZ, RZ, -R28 ;  /* 0x000000ffff1c7224 */ /* 0x000fe400078e0a1c */
[----:B------:R-:W-:Y:S02]  /*1c50*/  IMAD.MOV R30, RZ, RZ, -R30 ;  /* 0x000000ffff1e7224 */ /* 0x000fe400078e0a1e */
[----:B------:R-:W-:Y:S02]  /*1c60*/  @!P4 IMAD.IADD R31, R31, 0x1, -R3 ;  /* 0x000000011f1fc824 */ /* 0x000fe400078e0a03 */
[C---:B------:R-:W-:Y:S02]  /*1c70*/  IMAD R28, R3.reuse, R28, R32 ;  /* 0x0000001c031c7224 */ /* 0x040fe400078e0220 */
[C---:B------:R-:W-:Y:S01]  /*1c80*/  IMAD R30, R3.reuse, R30, R35 ;  /* 0x0000001e031e7224 */ /* 0x040fe200078e0223 */
[C---:B------:R-:W-:Y:S01]  /*1c90*/  ISETP.GT.U32.AND P4, PT, R3.reuse, R31, PT ;  /* 0x0000001f0300720c */ /* 0x040fe20003f84070 */
[----:B------:R-:W-:Y:S01]  /*1ca0*/  IMAD.HI.U32 R32, R8, R33, RZ ;  /* 0x0000002108207227 */ /* 0x000fe200078e00ff */
[----:B------:R-:W-:-:S02]  /*1cb0*/  ISETP.GT.U32.AND P0, PT, R3, R28, PT ;  /* 0x0000001c0300720c */ /* 0x000fc40003f04070 */
[----:B------:R-:W-:Y:S01]  /*1cc0*/  IABS R35, R76 ;  /* 0x0000004c00237213 */ /* 0x000fe20000000000 */
[--C-:B------:R-:W-:Y:S01]  /*1cd0*/  @!P3 IMAD.IADD R27, R27, 0x1, -R3.reuse ;  /* 0x000000011b1bb824 */ /* 0x100fe200078e0a03 */
[----:B------:R-:W-:Y:S01]  /*1ce0*/  ISETP.GT.U32.AND P3, PT, R3, R30, PT ;  /* 0x0000001e0300720c */ /* 0x000fe20003f64070 */
[----:B------:R-:W-:Y:S02]  /*1cf0*/  @!P6 IMAD.IADD R29, R29, 0x1, -R3 ;  /* 0x000000011d1de824 */ /* 0x000fe400078e0a03 */
[----:B------:R-:W-:Y:S02]  /*1d00*/  IMAD.MOV R32, RZ, RZ, -R32 ;  /* 0x000000ffff207224 */ /* 0x000fe400078e0a20 */
[----:B------:R-:W-:Y:S01]  /*1d10*/  @!P5 IMAD.MOV R25, RZ, RZ, -R25 ;  /* 0x000000ffff19d224 */ /* 0x000fe200078e0a19 */
[C---:B------:R-:W-:Y:S01]  /*1d20*/  ISETP.GT.U32.AND P6, PT, R3.reuse, R29, PT ;  /* 0x0000001d0300720c */ /* 0x040fe20003fc4070 */
[----:B------:R-:W-:Y:S01]  /*1d30*/  IMAD R32, R3, R32, R33 ;  /* 0x0000002003207224 */ /* 0x000fe200078e0221 */
[----:B------:R-:W-:Y:S01]  /*1d40*/  ISETP.GE.AND P5, PT, R37, RZ, PT ;  /* 0x000000ff2500720c */ /* 0x000fe20003fa6270 */
[----:B------:R-:W-:Y:S01]  /*1d50*/  IMAD.HI.U32 R33, R8, R35, RZ ;  /* 0x0000002308217227 */ /* 0x000fe200078e00ff */
[----:B------:R-:W-:-:S03]  /*1d60*/  IABS R37, R74 ;  /* 0x0000004a00257213 */ /* 0x000fc60000000000 */
[--C-:B------:R-:W-:Y:S01]  /*1d70*/  @!P4 IMAD.IADD R31, R31, 0x1, -R3.reuse ;  /* 0x000000011f1fc824 */ /* 0x100fe200078e0a03 */
[----:B------:R-:W-:Y:S01]  /*1d80*/  ISETP.GE.AND P4, PT, R36, RZ, PT ;  /* 0x000000ff2400720c */ /* 0x000fe20003f86270 */
[----:B------:R-:W-:Y:S02]  /*1d90*/  @!P0 IMAD.IADD R28, R28, 0x1, -R3 ;  /* 0x000000011c1c8824 */ /* 0x000fe400078e0a03 */
[----:B------:R-:W-:Y:S02]  /*1da0*/  IMAD.MOV R36, RZ, RZ, -R33 ;  /* 0x000000ffff247224 */ /* 0x000fe400078e0a21 */
[----:B------:R-:W-:Y:S01]  /*1db0*/  @!P3 IMAD.IADD R30, R30, 0x1, -R3 ;  /* 0x000000011e1eb824 */ /* 0x000fe200078e0a03 */
[C---:B------:R-:W-:Y:S01]  /*1dc0*/  ISETP.GT.U32.AND P0, PT, R3.reuse, R28, PT ;  /* 0x0000001c0300720c */ /* 0x040fe20003f04070 */
[C---:B------:R-:W-:Y:S02]  /*1dd0*/  IMAD R33, R3.reuse, R36, R35 ;  /* 0x0000002403217224 */ /* 0x040fe400078e0223 */
[----:B------:R-:W-:Y:S01]  /*1de0*/  IMAD.HI.U32 R34, R8, R37, RZ ;  /* 0x0000002508227227 */ /* 0x000fe200078e00ff */
[----:B------:R-:W-:-:S03]  /*1df0*/  ISETP.GT.U32.AND P3, PT, R3, R30, PT ;  /* 0x0000001e0300720c */ /* 0x000fc60003f64070 */
[----:B------:R-:W-:Y:S01]  /*1e00*/  @!P6 IMAD.IADD R29, R29, 0x1, -R3 ;  /* 0x000000011d1de824 */ /* 0x000fe200078e0a03 */
[----:B------:R-:W-:Y:S01]  /*1e10*/  ISETP.GT.U32.AND P6, PT, R3, R33, PT ;  /* 0x000000210300720c */ /* 0x000fe20003fc4070 */
[----:B------:R-:W-:-:S04]  /*1e20*/  IMAD.HI.U32 R35, R8, R38, RZ ;  /* 0x0000002608237227 */ /* 0x000fc800078e00ff */
[----:B------:R-:W-:Y:S02]  /*1e30*/  IMAD.MOV R34, RZ, RZ, -R34 ;  /* 0x000000ffff227224 */ /* 0x000fe400078e0a22 */
[----:B------:R-:W-:Y:S02]  /*1e40*/  IMAD.MOV R35, RZ, RZ, -R35 ;  /* 0x000000ffff237224 */ /* 0x000fe400078e0a23 */
[C---:B------:R-:W-:Y:S02]  /*1e50*/  IMAD R34, R3.reuse, R34, R37 ;  /* 0x0000002203227224 */ /* 0x040fe400078e0225 */
[--C-:B------:R-:W-:Y:S01]  /*1e60*/  @!P0 IMAD.IADD R28, R28, 0x1, -R3.reuse ;  /* 0x000000011c1c8824 */ /* 0x100fe200078e0a03 */
[C---:B------:R-:W-:Y:S01]  /*1e70*/  ISETP.GT.U32.AND P0, PT, R3.reuse, R32, PT ;  /* 0x000000200300720c */ /* 0x040fe20003f04070 */
[C---:B------:R-:W-:Y:S02]  /*1e80*/  IMAD R35, R3.reuse, R35, R38 ;  /* 0x0000002303237224 */ /* 0x040fe400078e0226 */
[--C-:B------:R-:W-:Y:S01]  /*1e90*/  @!P3 IMAD.IADD R30, R30, 0x1, -R3.reuse ;  /* 0x000000011e1eb824 */ /* 0x100fe200078e0a03 */
[----:B------:R-:W-:Y:S01]  /*1ea0*/  ISETP.GT.U32.AND P3, PT, R3, R34, PT ;  /* 0x000000220300720c */ /* 0x000fe20003f64070 */
[----:B------:R-:W-:Y:S01]  /*1eb0*/  @!P6 IMAD.IADD R33, R33, 0x1, -R3 ;  /* 0x000000012121e824 */ /* 0x000fe200078e0a03 */
[----:B------:R-:W-:Y:S01]  /*1ec0*/  ISETP.GT.U32.AND P6, PT, R3, R35, PT ;  /* 0x000000230300720c */ /* 0x000fe20003fc4070 */
[----:B------:R-:W-:-:S02]  /*1ed0*/  @!P5 IMAD.MOV R28, RZ, RZ, -R28 ;  /* 0x000000ffff1cd224 */ /* 0x000fc400078e0a1c */
[----:B------:R-:W-:Y:S01]  /*1ee0*/  @!P1 IMAD.MOV R31, RZ, RZ, -R31 ;  /* 0x000000ffff1f9224 */ /* 0x000fe200078e0a1f */
[----:B------:R-:W-:Y:S01]  /*1ef0*/  ISETP.GT.U32.AND P1, PT, R3, R33, PT ;  /* 0x000000210300720c */ /* 0x000fe20003f24070 */
[----:B------:R-:W-:-:S04]  /*1f00*/  IMAD.HI.U32 R37, R8, R40, RZ ;  /* 0x0000002808257227 */ /* 0x000fc800078e00ff */
[--C-:B------:R-:W-:Y:S01]  /*1f10*/  @!P0 IMAD.IADD R32, R32, 0x1, -R3.reuse ;  /* 0x0000000120208824 */ /* 0x100fe200078e0a03 */
[----:B------:R-:W-:Y:S01]  /*1f20*/  ISETP.GE.AND P0, PT, R41, RZ, PT ;  /* 0x000000ff2900720c */ /* 0x000fe20003f06270 */
[--C-:B------:R-:W-:Y:S01]  /*1f30*/  @!P3 IMAD.IADD R34, R34, 0x1, -R3.reuse ;  /* 0x000000012222b824 */ /* 0x100fe200078e0a03 */
[----:B------:R-:W-:Y:S01]  /*1f40*/  IABS R41, R42 ;  /* 0x0000002a00297213 */ /* 0x000fe20000000000 */
[----:B------:R-:W-:Y:S01]  /*1f50*/  @!P6 IMAD.IADD R35, R35, 0x1, -R3 ;  /* 0x000000012323e824 */ /* 0x000fe200078e0a03 */
[----:B------:R-:W-:Y:S01]  /*1f60*/  ISETP.GE.AND P3, PT, R80, RZ, PT ;  /* 0x000000ff5000720c */ /* 0x000fe20003f66270 */
[C---:B------:R-:W-:Y:S01]  /*1f70*/  IMAD.HI.U32 R36, R8.reuse, R39, RZ ;  /* 0x0000002708247227 */ /* 0x040fe200078e00ff */
[C---:B------:R-:W-:Y:S02]  /*1f80*/  ISETP.GT.U32.AND P5, PT, R3.reuse, R34, PT ;  /* 0x000000220300720c */ /* 0x040fe40003fa4070 */
[----:B------:R-:W-:Y:S01]  /*1f90*/  ISETP.GT.U32.AND P6, PT, R3, R35, PT ;  /* 0x000000230300720c */ /* 0x000fe20003fc4070 */
[----:B------:R-:W-:Y:S01]  /*1fa0*/  IMAD.HI.U32 R38, R8, R41, RZ ;  /* 0x0000002908267227 */ /* 0x000fe200078e00ff */
[----:B------:R-:W-:-:S03]  /*1fb0*/  IABS R80, R69 ;  /* 0x0000004500507213 */ /* 0x000fc60000000000 */
[----:B------:R-:W-:Y:S02]  /*1fc0*/  IMAD.MOV R38, RZ, RZ, -R38 ;  /* 0x000000ffff267224 */ /* 0x000fe400078e0a26 */
[----:B------:R-:W-:Y:S02]  /*1fd0*/  IMAD.MOV R37, RZ, RZ, -R37 ;  /* 0x000000ffff257224 */ /* 0x000fe400078e0a25 */
[C---:B------:R-:W-:Y:S01]  /*1fe0*/  IMAD R38, R3.reuse, R38, R41 ;  /* 0x0000002603267224 */ /* 0x040fe200078e0229 */
[----:B------:R-:W-:Y:S01]  /*1ff0*/  IABS R41, R46 ;  /* 0x0000002e00297213 */ /* 0x000fe20000000000 */
[----:B------:R-:W-:Y:S02]  /*2000*/  IMAD.MOV R36, RZ, RZ, -R36 ;  /* 0x000000ffff247224 */ /* 0x000fe400078e0a24 */
[C---:B------:R-:W-:Y:S02]  /*2010*/  IMAD R37, R3.reuse, R37, R40 ;  /* 0x0000002503257224 */ /* 0x040fe400078e0228 */
[----:B------:R-:W-:Y:S01]  /*2020*/  @!P2 IMAD.MOV R27, RZ, RZ, -R27 ;  /* 0x000000ffff1ba224 */ /* 0x000fe200078e0a1b */
[C---:B------:R-:W-:Y:S01]  /*2030*/  ISETP.GT.U32.AND P2, PT, R3.reuse, R32, PT ;  /* 0x000000200300720c */ /* 0x040fe20003f44070 */
[--C-:B------:R-:W-:Y:S01]  /*2040*/  @!P5 IMAD.IADD R34, R34, 0x1, -R3.reuse ;  /* 0x000000012222d824 */ /* 0x100fe200078e0a03 */
[----:B------:R-:W-:Y:S01]  /*2050*/  ISETP.GT.U32.AND P5, PT, R3, R38, PT ;  /* 0x000000260300720c */ /* 0x000fe20003fa4070 */
[----:B------:R-:W-:Y:S01]  /*2060*/  IMAD.MOV.U32 R40, RZ, RZ, R44 ;  /* 0x000000ffff287224 */ /* 0x000fe200078e002c */
[----:B------:R-:W-:Y:S01]  /*2070*/  IABS R44, R43 ;  /* 0x0000002b002c7213 */ /* 0x000fe20000000000 */
[----:B------:R-:W-:Y:S01]  /*2080*/  @!P6 IMAD.IADD R35, R35, 0x1, -R3 ;  /* 0x000000012323e824 */ /* 0x000fe200078e0a03 */
[----:B------:R-:W-:Y:S01]  /*2090*/  ISETP.GE.AND P6, PT, R72, RZ, PT ;  /* 0x000000ff4800720c */ /* 0x000fe20003fc6270 */
[----:B------:R-:W-:Y:S01]  /*20a0*/  IMAD R36, R3, R36, R39 ;  /* 0x0000002403247224 */ /* 0x000fe200078e0227 */
[----:B------:R-:W-:Y:S01]  /*20b0*/  IABS R72, R71 ;  /* 0x0000004700487213 */ /* 0x000fe20000000000 */
[----:B------:R-:W-:Y:S01]  /*20c0*/  @!P1 IMAD.IADD R33, R33, 0x1, -R3 ;  /* 0x0000000121219824 */ /* 0x000fe200078e0a03 */
[----:B------:R-:W-:Y:S01]  /*20d0*/  ISETP.GE.AND P1, PT, R74, RZ, PT ;  /* 0x000000ff4a00720c */ /* 0x000fe20003f26270 */
[----:B------:R-:W-:Y:S01]  /*20e0*/  IMAD.HI.U32 R39, R8, R40, RZ ;  /* 0x0000002808277227 */ /* 0x000fe200078e00ff */
[----:B------:R-:W-:-:S03]  /*20f0*/  IABS R74, R73 ;  /* 0x00000049004a7213 */ /* 0x000fc60000000000 */
[----:B------:R-:W-:Y:S02]  /*2100*/  IMAD.MOV R39, RZ, RZ, -R39 ;  /* 0x000000ffff277224 */ /* 0x000fe400078e0a27 */
[--C-:B------:R-:W-:Y:S01]  /*2110*/  @!P2 IMAD.IADD R32, R32, 0x1, -R3.reuse ;  /* 0x000000012020a824 */ /* 0x100fe200078e0a03 */
[----:B------:R-:W-:Y:S01]  /*2120*/  ISETP.GE.AND P2, PT, R76, RZ, PT ;  /* 0x000000ff4c00720c */ /* 0x000fe20003f46270 */
[----:B------:R-:W-:Y:S01]  /*2130*/  IMAD R39, R3, R39, R40 ;  /* 0x0000002703277224 */ /* 0x000fe200078e0228 */
[----:B------:R-:W-:Y:S01]  /*2140*/  IABS R76, R77 ;  /* 0x0000004d004c7213 */ /* 0x000fe20000000000 */
[----:B------:R-:W-:Y:S02]  /*2150*/  @!P5 IMAD.IADD R38, R38, 0x1, -R3 ;  /* 0x000000012626d824 */ /* 0x000fe400078e0a03 */
[----:B------:R-:W-:-:S04]  /*2160*/  IMAD.HI.U32 R40, R8, R41, RZ ;  /* 0x0000002908287227 */ /* 0x000fc800078e00ff */
[----:B------:R-:W-:Y:S01]  /*2170*/  @!P0 IMAD.MOV R30, RZ, RZ, -R30 ;  /* 0x000000ffff1e8224 */ /* 0x000fe200078e0a1e */
[C---:B------:R-:W-:Y:S01]  /*2180*/  ISETP.GT.U32.AND P0, PT, R3.reuse, R37, PT ;  /* 0x000000250300720c */ /* 0x040fe20003f04070 */
[----:B------:R-:W-:Y:S01]  /*2190*/  @!P6 IMAD.MOV R35, RZ, RZ, -R35 ;  /* 0x000000ffff23e224 */ /* 0x000fe200078e0a23 */
[C---:B------:R-:W-:Y:S01]  /*21a0*/  ISETP.GT.U32.AND P6, PT, R3.reuse, R39, PT ;  /* 0x000000270300720c */ /* 0x040fe20003fc4070 */
[----:B------:R-:W-:Y:S01]  /*21b0*/  @!P3 IMAD.MOV R32, RZ, RZ, -R32 ;  /* 0x000000ffff20b224 */ /* 0x000fe200078e0a20 */
[C---:B------:R-:W-:Y:S01]  /*21c0*/  ISETP.GT.U32.AND P3, PT, R3.reuse, R38, PT ;  /* 0x000000260300720c */ /* 0x040fe20003f64070 */
[----:B------:R-:W-:Y:S01]  /*21d0*/  @!P1 IMAD.MOV R34, RZ, RZ, -R34 ;  /* 0x000000ffff229224 */ /* 0x000fe200078e0a22 */
[----:B------:R-:W-:Y:S01]  /*21e0*/  ISETP.GE.AND P1, PT, R42, RZ, PT ;  /* 0x000000ff2a00720c */ /* 0x000fe20003f26270 */
[----:B------:R-:W-:Y:S02]  /*21f0*/  IMAD.MOV R40, RZ, RZ, -R40 ;  /* 0x000000ffff287224 */ /* 0x000fe400078e0a28 */
[----:B------:R-:W-:Y:S01]  /*2200*/  IMAD.MOV.U32 R42, RZ, RZ, R44 ;  /* 0x000000ffff2a7224 */ /* 0x000fe200078e002c */
[----:B------:R-:W-:Y:S01]  /*2210*/  IABS R44, R48 ;  /* 0x00000030002c7213 */ /* 0x000fe20000000000 */
[----:B------:R-:W-:Y:S01]  /*2220*/  @!P4 IMAD.MOV R29, RZ, RZ, -R29 ;  /* 0x000000ffff1dc224 */ /* 0x000fe200078e0a1d */
[C---:B------:R-:W-:Y:S01]  /*2230*/  ISETP.GT.U32.AND P4, PT, R3.reuse, R36, PT ;  /* 0x000000240300720c */ /* 0x040fe20003f84070 */
[----:B------:R-:W-:-:S02]  /*2240*/  IMAD R40, R3, R40, R41 ;  /* 0x0000002803287224 */ /* 0x000fc400078e0229 */
[----:B------:R-:W-:-:S04]  /*2250*/  IMAD.HI.U32 R41, R8, R42, RZ ;  /* 0x0000002a08297227 */ /* 0x000fc800078e00ff */
[----:B------:R-:W-:Y:S02]  /*2260*/  IMAD.MOV R41, RZ, RZ, -R41 ;  /* 0x000000ffff297224 */ /* 0x000fe400078e0a29 */
[--C-:B------:R-:W-:Y:S01]  /*2270*/  @!P0 IMAD.IADD R37, R37, 0x1, -R3.reuse ;  /* 0x0000000125258824 */ /* 0x100fe200078e0a03 */
[----:B------:R-:W-:Y:S01]  /*2280*/  ISETP.GE.AND P0, PT, R70, RZ, PT ;  /* 0x000000ff4600720c */ /* 0x000fe20003f06270 */
[--C-:B------:R-:W-:Y:S01]  /*2290*/  @!P6 IMAD.IADD R39, R39, 0x1, -R3.reuse ;  /* 0x000000012727e824 */ /* 0x100fe200078e0a03 */
[----:B------:R-:W-:Y:S01]  /*22a0*/  IABS R70, R55 ;  /* 0x0000003700467213 */ /* 0x000fe20000000000 */
[----:B------:R-:W-:Y:S01]  /*22b0*/  @!P3 IMAD.IADD R38, R38, 0x1, -R3 ;  /* 0x000000012626b824 */ /* 0x000fe200078e0a03 */
[C---:B------:R-:W-:Y:S01]  /*22c0*/  ISETP.GT.U32.AND P3, PT, R3.reuse, R40, PT ;  /* 0x000000280300720c */ /* 0x040fe20003f64070 */
[C---:B------:R-:W-:Y:S01]  /*22d0*/  IMAD R41, R3.reuse, R41, R42 ;  /* 0x0000002903297224 */ /* 0x040fe200078e022a */
[C---:B------:R-:W-:Y:S01]  /*22e0*/  ISETP.GT.U32.AND P6, PT, R3.reuse, R39, PT ;  /* 0x000000270300720c */ /* 0x040fe20003fc4070 */
[----:B------:R-:W-:Y:S01]  /*22f0*/  @!P2 IMAD.MOV R33, RZ, RZ, -R33 ;  /* 0x000000ffff21a224 */ /* 0x000fe200078e0a21 */
[C---:B------:R-:W-:Y:S01]  /*2300*/  ISETP.GT.U32.AND P2, PT, R3.reuse, R37, PT ;  /* 0x000000250300720c */ /* 0x040fe20003f44070 */
[----:B------:R-:W-:Y:S01]  /*2310*/  @!P4 IMAD.IADD R36, R36, 0x1, -R3 ;  /* 0x000000012424c824 */ /* 0x000fe200078e0a03 */
[----:B------:R-:W-:Y:S01]  /*2320*/  ISETP.GE.AND P4, PT, R66, RZ, PT ;  /* 0x000000ff4200720c */ /* 0x000fe20003f86270 */
[----:B------:R-:W-:Y:S01]  /*2330*/  @!P1 IMAD.MOV R38, RZ, RZ, -R38 ;  /* 0x000000ffff269224 */ /* 0x000fe200078e0a26 */
[C---:B------:R-:W-:Y:S01]  /*2340*/  ISETP.GT.U32.AND P1, PT, R3.reuse, R41, PT ;  /* 0x000000290300720c */ /* 0x040fe20003f24070 */
[----:B------:R-:W-:Y:S01]  /*2350*/  IMAD.HI.U32 R42, R8, R44, RZ ;  /* 0x0000002c082a7227 */ /* 0x000fe200078e00ff */
[----:B------:R-:W-:-:S02]  /*2360*/  ISETP.GT.U32.AND P5, PT, R3, R36, PT ;  /* 0x000000240300720c */ /* 0x000fc40003fa4070 */
[----:B------:R-:W-:Y:S01]  /*2370*/  IABS R66, R58 ;  /* 0x0000003a00427213 */ /* 0x000fe20000000000 */
[--C-:B------:R-:W-:Y:S02]  /*2380*/  @!P3 IMAD.IADD R40, R40, 0x1, -R3.reuse ;  /* 0x000000012828b824 */ /* 0x100fe400078e0a03 */
[--C-:B------:R-:W-:Y:S01]  /*2390*/  @!P6 IMAD.IADD R39, R39, 0x1, -R3.reuse ;  /* 0x000000012727e824 */ /* 0x100fe200078e0a03 */
[----:B------:R-:W-:Y:S01]  /*23a0*/  ISETP.GE.AND P6, PT, R47, RZ, PT ;  /* 0x000000ff2f00720c */ /* 0x000fe20003fc6270 */
[--C-:B------:R-:W-:Y:S01]  /*23b0*/  @!P2 IMAD.IADD R37, R37, 0x1, -R3.reuse ;  /* 0x000000012525a824 */ /* 0x100fe200078e0a03 */
[----:B------:R-:W-:Y:S01]  /*23c0*/  ISETP.GE.AND P2, PT, R46, RZ, PT ;  /* 0x000000ff2e00720c */ /* 0x000fe20003f46270 */
[----:B------:R-:W-:Y:S01]  /*23d0*/  IMAD.MOV R42, RZ, RZ, -R42 ;  /* 0x000000ffff2a7224 */ /* 0x000fe200078e0a2a */
[----:B------:R-:W-:Y:S01]  /*23e0*/  IABS R46, R47 ;  /* 0x0000002f002e7213 */ /* 0x000fe20000000000 */
[--C-:B------:R-:W-:Y:S01]  /*23f0*/  @!P1 IMAD.IADD R41, R41, 0x1, -R3.reuse ;  /* 0x0000000129299824 */ /* 0x100fe200078e0a03 */
[----:B------:R-:W-:Y:S01]  /*2400*/  IABS R47, R49 ;  /* 0x00000031002f7213 */ /* 0x000fe20000000000 */
[----:B------:R-:W-:Y:S01]  /*2410*/  @!P5 IMAD.IADD R36, R36, 0x1, -R3 ;  /* 0x000000012424d824 */ /* 0x000fe200078e0a03 */
[C---:B------:R-:W-:Y:S01]  /*2420*/  ISETP.GT.U32.AND P3, PT, R3.reuse, R40, PT ;  /* 0x000000280300720c */ /* 0x040fe20003f64070 */
[C---:B------:R-:W-:Y:S01]  /*2430*/  IMAD R42, R3.reuse, R42, R44 ;  /* 0x0000002a032a7224 */ /* 0x040fe200078e022c */
[----:B------:R-:W-:Y:S01]  /*2440*/  ISETP.GT.U32.AND P1, PT, R3, R41, PT ;  /* 0x000000290300720c */ /* 0x000fe20003f24070 */
[----:B------:R-:W-:Y:S01]  /*2450*/  IMAD.HI.U32 R44, R8, R47, RZ ;  /* 0x0000002f082c7227 */ /* 0x000fe200078e00ff */
[----:B------:R-:W-:-:S02]  /*2460*/  ISETP.GE.AND P5, PT, R50, RZ, PT ;  /* 0x000000ff3200720c */ /* 0x000fc40003fa6270 */
[----:B------:R-:W-:Y:S01]  /*2470*/  IABS R50, R60 ;  /* 0x0000003c00327213 */ /* 0x000fe20000000000 */
[----:B------:R-:W-:Y:S01]  /*2480*/  @!P4 IMAD.MOV R36, RZ, RZ, -R36 ;  /* 0x000000ffff24c224 */ /* 0x000fe200078e0a24 */
[----:B------:R-:W-:Y:S01]  /*2490*/  ISETP.GE.AND P4, PT, R43, RZ, PT ;  /* 0x000000ff2b00720c */ /* 0x000fe20003f86270 */
[----:B------:R-:W-:-:S04]  /*24a0*/  IMAD.HI.U32 R43, R8, R46, RZ ;  /* 0x0000002e082b7227 */ /* 0x000fc800078e00ff */
[----:B------:R-:W-:Y:S02]  /*24b0*/  IMAD.MOV R44, RZ, RZ, -R44 ;  /* 0x000000ffff2c7224 */ /* 0x000fe400078e0a2c */
[----:B------:R-:W-:Y:S02]  /*24c0*/  IMAD.MOV R43, RZ, RZ, -R43 ;  /* 0x000000ffff2b7224 */ /* 0x000fe400078e0a2b */
[C---:B------:R-:W-:Y:S02]  /*24d0*/  IMAD R44, R3.reuse, R44, R47 ;  /* 0x0000002c032c7224 */ /* 0x040fe400078e022f */
[----:B------:R-:W-:Y:S01]  /*24e0*/  @!P0 IMAD.MOV R37, RZ, RZ, -R37 ;  /* 0x000000ffff258224 */ /* 0x000fe200078e0a25 */
[----:B------:R-:W-:Y:S01]  /*24f0*/  ISETP.GE.AND P0, PT, R48, RZ, PT ;  /* 0x000000ff3000720c */ /* 0x000fe20003f06270 */
[C---:B------:R-:W-:Y:S01]  /*2500*/  IMAD R43, R3.reuse, R43, R46 ;  /* 0x0000002b032b7224 */ /* 0x040fe200078e022e */
[----:B------:R-:W-:Y:S01]  /*2510*/  IABS R48, R62 ;  /* 0x0000003e00307213 */ /* 0x000fe20000000000 */
[--C-:B------:R-:W-:Y:S01]  /*2520*/  @!P3 IMAD.IADD R40, R40, 0x1, -R3.reuse ;  /* 0x000000012828b824 */ /* 0x100fe200078e0a03 */
[----:B------:R-:W-:Y:S01]  /*2530*/  ISETP.GT.U32.AND P3, PT, R3, R42, PT ;  /* 0x0000002a0300720c */ /* 0x000fe20003f64070 */
[----:B------:R-:W-:Y:S01]  /*2540*/  @!P1 IMAD.IADD R41, R41, 0x1, -R3 ;  /* 0x0000000129299824 */ /* 0x000fe200078e0a03 */
[C---:B------:R-:W-:Y:S01]  /*2550*/  ISETP.GT.U32.AND P1, PT, R3.reuse, R44, PT ;  /* 0x0000002c0300720c */ /* 0x040fe20003f24070 */
[----:B------:R-:W-:Y:S01]  /*2560*/  @!P5 IMAD.MOV R39, RZ, RZ, -R39 ;  /* 0x000000ffff27d224 */ /* 0x000fe200078e0a27 */
[----:B------:R-:W-:Y:S01]  /*2570*/  ISETP.GT.U32.AND P5, PT, R3, R43, PT ;  /* 0x0000002b0300720c */ /* 0x000fe20003fa4070 */
[----:B------:R-:W-:-:S04]  /*2580*/  IMAD.HI.U32 R46, R8, R48, RZ ;  /* 0x00000030082e7227 */ /* 0x000fc800078e00ff */
[----:B------:R-:W-:Y:S01]  /*2590*/  @!P2 IMAD.MOV R40, RZ, RZ, -R40 ;  /* 0x000000ffff28a224 */ /* 0x000fe200078e0a28 */
[----:B------:R-:W-:Y:S01]  /*25a0*/  ISETP.GE.AND P2, PT, R49, RZ, PT ;  /* 0x000000ff3100720c */ /* 0x000fe20003f46270 */
[----:B------:R-:W-:Y:S02]  /*25b0*/  IMAD.MOV R46, RZ, RZ, -R46 ;  /* 0x000000ffff2e7224 */ /* 0x000fe400078e0a2e */
[----:B------:R-:W-:Y:S01]  /*25c0*/  IMAD.MOV.U32 R49, RZ, RZ, R50 ;  /* 0x000000ffff317224 */ /* 0x000fe200078e0032 */
[----:B------:R-:W-:Y:S01]  /*25d0*/  IABS R50, R52 ;  /* 0x0000003400327213 */ /* 0x000fe20000000000 */
[--C-:B------:R-:W-:Y:S02]  /*25e0*/  @!P3 IMAD.IADD R42, R42, 0x1, -R3.reuse ;  /* 0x000000012a2ab824 */ /* 0x100fe400078e0a03 */
[C---:B------:R-:W-:Y:S02]  /*25f0*/  IMAD R46, R3.reuse, R46, R48 ;  /* 0x0000002e032e7224 */ /* 0x040fe400078e0230 */
[----:B------:R-:W-:Y:S01]  /*2600*/  @!P1 IMAD.IADD R44, R44, 0x1, -R3 ;  /* 0x000000012c2c9824 */ /* 0x000fe200078e0a03 */
[----:B------:R-:W-:Y:S01]  /*2610*/  ISETP.GT.U32.AND P3, PT, R3, R42, PT ;  /* 0x0000002a0300720c */ /* 0x000fe20003f64070 */
[----:B------:R-:W-:-:S03]  /*2620*/  IMAD.HI.U32 R47, R8, R49, RZ ;  /* 0x00000031082f7227 */ /* 0x000fc600078e00ff */
[----:B------:R-:W-:Y:S01]  /*2630*/  ISETP.GT.U32.AND P1, PT, R3, R44, PT ;  /* 0x0000002c0300720c */ /* 0x000fe20003f24070 */
[----:B------:R-:W-:Y:S02]  /*2640*/  @!P5 IMAD.IADD R43, R43, 0x1, -R3 ;  /* 0x000000012b2bd824 */ /* 0x000fe400078e0a03 */
[----:B------:R-:W-:Y:S01]  /*2650*/  @!P4 IMAD.MOV R41, RZ, RZ, -R41 ;  /* 0x000000ffff29c224 */ /* 0x000fe200078e0a29 */
[C---:B------:R-:W-:Y:S01]  /*2660*/  ISETP.GT.U32.AND P4, PT, R3.reuse, R46, PT ;  /* 0x0000002e0300720c */ /* 0x040fe20003f84070 */
[----:B------:R-:W-:Y:S01]  /*2670*/  IMAD.MOV R48, RZ, RZ, -R47 ;  /* 0x000000ffff307224 */ /* 0x000fe200078e0a2f */
[----:B------:R-:W-:Y:S01]  /*2680*/  ISETP.GT.U32.AND P5, PT, R3, R43, PT ;  /* 0x0000002b0300720c */ /* 0x000fe20003fa4070 */
[----:B------:R-:W-:-:S04]  /*2690*/  IMAD.HI.U32 R47, R8, R50, RZ ;  /* 0x00000032082f7227 */ /* 0x000fc800078e00ff */
[C---:B------:R-:W-:Y:S02]  /*26a0*/  IMAD R48, R3.reuse, R48, R49 ;  /* 0x0000003003307224 */ /* 0x040fe400078e0231 */
[----:B------:R-:W-:Y:S02]  /*26b0*/  IMAD.MOV R49, RZ, RZ, -R47 ;  /* 0x000000ffff317224 */ /* 0x000fe400078e0a2f */
[--C-:B------:R-:W-:Y:S01]  /*26c0*/  @!P3 IMAD.IADD R42, R42, 0x1, -R3.reuse ;  /* 0x000000012a2ab824 */ /* 0x100fe200078e0a03 */
[----:B------:R-:W-:Y:S01]  /*26d0*/  ISETP.GE.AND P3, PT, R62, RZ, PT ;  /* 0x000000ff3e00720c */ /* 0x000fe20003f66270 */
[C---:B------:R-:W-:Y:S02]  /*26e0*/  IMAD R50, R3.reuse, R49, R50 ;  /* 0x0000003103327224 */ /* 0x040fe400078e0232 */
[--C-:B------:R-:W-:Y:S02]  /*26f0*/  @!P4 IMAD.IADD R46, R46, 0x1, -R3.reuse ;  /* 0x000000012e2ec824 */ /* 0x100fe400078e0a03 */
[--C-:B------:R-:W-:Y:S01]  /*2700*/  @!P1 IMAD.IADD R44, R44, 0x1, -R3.reuse ;  /* 0x000000012c2c9824 */ /* 0x100fe200078e0a03 */
[C---:B------:R-:W-:Y:S01]  /*2710*/  ISETP.GT.U32.AND P1, PT, R3.reuse, R50, PT ;  /* 0x000000320300720c */ /* 0x040fe20003f24070 */
[----:B------:R-:W-:Y:S01]  /*2720*/  IMAD.MOV.U32 R62, RZ, RZ, R66 ;  /* 0x000000ffff3e7224 */ /* 0x000fe200078e0042 */
[----:B------:R-:W-:Y:S01]  /*2730*/  ISETP.GT.U32.AND P4, PT, R3, R46, PT ;  /* 0x0000002e0300720c */ /* 0x000fe20003f84070 */
[----:B------:R-:W-:Y:S01]  /*2740*/  @!P5 IMAD.IADD R43, R43, 0x1, -R3 ;  /* 0x000000012b2bd824 */ /* 0x000fe200078e0a03 */
[----:B------:R-:W-:Y:S01]  /*2750*/  ISETP.GT.U32.AND P5, PT, R3, R48, PT ;  /* 0x000000300300720c */ /* 0x000fe20003fa4070 */
[----:B------:R-:W-:Y:S01]  /*2760*/  IMAD.HI.U32 R47, R8, R62, RZ ;  /* 0x0000003e082f7227 */ /* 0x000fe200078e00ff */
[----:B------:R-:W-:-:S03]  /*2770*/  IABS R66, R78 ;  /* 0x0000004e00427213 */ /* 0x000fc60000000000 */
[----:B------:R-:W-:Y:S02]  /*2780*/  IMAD.MOV R47, RZ, RZ, -R47 ;  /* 0x000000ffff2f7224 */ /* 0x000fe400078e0a2f */
[----:B------:R-:W-:Y:S01]  /*2790*/  @!P6 IMAD.MOV R43, RZ, RZ, -R43 ;  /* 0x000000ffff2be224 */ /* 0x000fe200078e0a2b */
[----:B------:R-:W-:Y:S01]  /*27a0*/  ISETP.GE.AND P6, PT, R52, RZ, PT ;  /* 0x000000ff3400720c */ /* 0x000fe20003fc6270 */
[C---:B------:R-:W-:Y:S01]  /*27b0*/  IMAD R52, R3.reuse, R47, R62 ;  /* 0x0000002f03347224 */ /* 0x040fe200078e023e */
[----:B------:R-:W-:Y:S01]  /*27c0*/  IABS R62, R54 ;  /* 0x00000036003e7213 */ /* 0x000fe20000000000 */
[--C-:B------:R-:W-:Y:S02]  /*27d0*/  @!P1 IMAD.IADD R50, R50, 0x1, -R3.reuse ;  /* 0x0000000132329824 */ /* 0x100fe400078e0a03 */
[--C-:B------:R-:W-:Y:S02]  /*27e0*/  @!P5 IMAD.IADD R48, R48, 0x1, -R3.reuse ;  /* 0x000000013030d824 */ /* 0x100fe400078e0a03 */
[----:B------:R-:W-:Y:S01]  /*27f0*/  @!P4 IMAD.IADD R46, R46, 0x1, -R3 ;  /* 0x000000012e2ec824 */ /* 0x000fe200078e0a03 */
[C---:B------:R-:W-:Y:S01]  /*2800*/  ISETP.GT.U32.AND P4, PT, R3.reuse, R52, PT ;  /* 0x000000340300720c */ /* 0x040fe20003f84070 */
[----:B------:R-:W-:Y:S01]  /*2810*/  @!P0 IMAD.MOV R42, RZ, RZ, -R42 ;  /* 0x000000ffff2a8224 */ /* 0x000fe200078e0a2a */
[----:B------:R-:W-:Y:S01]  /*2820*/  ISETP.GT.U32.AND P1, PT, R3, R50, PT ;  /* 0x000000320300720c */ /* 0x000fe20003f24070 */
[----:B------:R-:W-:Y:S01]  /*2830*/  IMAD.HI.U32 R49, R8, R62, RZ ;  /* 0x0000003e08317227 */ /* 0x000fe200078e00ff */
[----:B------:R-:W-:-:S02]  /*2840*/  ISETP.GE.AND P0, PT, R60, RZ, PT ;  /* 0x000000ff3c00720c */ /* 0x000fc40003f06270 */
[----:B------:R-:W-:Y:S01]  /*2850*/  ISETP.GT.U32.AND P5, PT, R3, R48, PT ;  /* 0x000000300300720c */ /* 0x000fe20003fa4070 */
[----:B------:R-:W-:Y:S01]  /*2860*/  IMAD.MOV.U32 R47, RZ, RZ, R44 ;  /* 0x000000ffff2f7224 */ /* 0x000fe200078e002c */
[----:B------:R-:W-:Y:S01]  /*2870*/  IABS R60, R56 ;  /* 0x00000038003c7213 */ /* 0x000fe20000000000 */
[----:B------:R-:W-:Y:S02]  /*2880*/  IMAD.MOV R49, RZ, RZ, -R49 ;  /* 0x000000ffff317224 */ /* 0x000fe400078e0a31 */
[----:B------:R-:W-:Y:S01]  /*2890*/  @!P3 IMAD.MOV R46, RZ, RZ, -R46 ;  /* 0x000000ffff2eb224 */ /* 0x000fe200078e0a2e */
[----:B------:R-:W-:Y:S01]  /*28a0*/  ISETP.GE.AND P3, PT, R54, RZ, PT ;  /* 0x000000ff3600720c */ /* 0x000fe20003f66270 */
[----:B------:R-:W-:-:S04]  /*28b0*/  IMAD.HI.U32 R44, R8, R60, RZ ;  /* 0x0000003c082c7227 */ /* 0x000fc800078e00ff */
[----:B------:R-:W-:Y:S02]  /*28c0*/  IMAD.MOV R44, RZ, RZ, -R44 ;  /* 0x000000ffff2c7224 */ /* 0x000fe400078e0a2c */
[--C-:B------:R-:W-:Y:S02]  /*28d0*/  @!P4 IMAD.IADD R52, R52, 0x1, -R3.reuse ;  /* 0x000000013434c824 */ /* 0x100fe400078e0a03 */
[C---:B------:R-:W-:Y:S01]  /*28e0*/  IMAD R54, R3.reuse, R49, R62 ;  /* 0x0000003103367224 */ /* 0x040fe200078e023e */
[----:B------:R-:W-:Y:S01]  /*28f0*/  IABS R62, R64 ;  /* 0x00000040003e7213 */ /* 0x000fe20000000000 */
[--C-:B------:R-:W-:Y:S01]  /*2900*/  @!P1 IMAD.IADD R50, R50, 0x1, -R3.reuse ;  /* 0x0000000132329824 */ /* 0x100fe200078e0a03 */
[C---:B------:R-:W-:Y:S01]  /*2910*/  ISETP.GT.U32.AND P4, PT, R3.reuse, R52, PT ;  /* 0x000000340300720c */ /* 0x040fe20003f84070 */
[----:B------:R-:W-:Y:S01]  /*2920*/  @!P5 IMAD.IADD R48, R48, 0x1, -R3 ;  /* 0x000000013030d824 */ /* 0x000fe200078e0a03 */
[----:B------:R-:W-:Y:S01]  /*2930*/  ISETP.GE.AND P5, PT, R56, RZ, PT ;  /* 0x000000ff3800720c */ /* 0x000fe20003fa6270 */
[C---:B------:R-:W-:Y:S01]  /*2940*/  IMAD R44, R3.reuse, R44, R60 ;  /* 0x0000002c032c7224 */ /* 0x040fe200078e023c */
[----:B------:R-:W-:Y:S01]  /*2950*/  IABS R56, R51 ;  /* 0x0000003300387213 */ /* 0x000fe20000000000 */
[----:B------:R-:W-:Y:S01]  /*2960*/  @!P6 IMAD.MOV R50, RZ, RZ, -R50 ;  /* 0x000000ffff32e224 */ /* 0x000fe200078e0a32 */
[C---:B------:R-:W-:Y:S01]  /*2970*/  ISETP.GT.U32.AND P6, PT, R3.reuse, R54, PT ;  /* 0x000000360300720c */ /* 0x040fe20003fc4070 */
[----:B------:R-:W-:Y:S01]  /*2980*/  @!P2 IMAD.MOV R47, RZ, RZ, -R47 ;  /* 0x000000ffff2fa224 */ /* 0x000fe200078e0a2f */
[----:B------:R-:W-:Y:S01]  /*2990*/  ISETP.GE.AND P2, PT, R58, RZ, PT ;  /* 0x000000ff3a00720c */ /* 0x000fe20003f46270 */
[----:B------:R-:W-:Y:S01]  /*29a0*/  IMAD.HI.U32 R49, R8, R56, RZ ;  /* 0x0000003808317227 */ /* 0x000fe200078e00ff */
[----:B------:R-:W-:-:S02]  /*29b0*/  ISETP.GT.U32.AND P1, PT, R3, R44, PT ;  /* 0x0000002c0300720c */ /* 0x000fc40003f24070 */
[----:B------:R-:W-:Y:S01]  /*29c0*/  IABS R60, R53 ;  /* 0x00000035003c7213 */ /* 0x000fe20000000000 */
[----:B------:R-:W-:Y:S01]  /*29d0*/  IMAD.MOV R49, RZ, RZ, -R49 ;  /* 0x000000ffff317224 */ /* 0x000fe200078e0a31 */
[----:B------:R-:W-:Y:S01]  /*29e0*/  IABS R58, R15 ;  /* 0x0000000f003a7213 */ /* 0x000fe20000000000 */
[--C-:B------:R-:W-:Y:S01]  /*29f0*/  @!P4 IMAD.IADD R52, R52, 0x1, -R3.reuse ;  /* 0x000000013434c824 */ /* 0x100fe200078e0a03 */
[----:B------:R-:W-:Y:S01]  /*2a00*/  ISETP.GE.AND P4, PT, R15, RZ, PT ;  /* 0x000000ff0f00720c */ /* 0x000fe20003f86270 */
[C---:B------:R-:W-:Y:S02]  /*2a10*/  IMAD R56, R3.reuse, R49, R56 ;  /* 0x0000003103387224 */ /* 0x040fe400078e0238 */
[--C-:B------:R-:W-:Y:S02]  /*2a20*/  @!P6 IMAD.IADD R54, R54, 0x1, -R3.reuse ;  /* 0x000000013636e824 */ /* 0x100fe400078e0a03 */
[----:B------:R-:W-:Y:S01]  /*2a30*/  @!P2 IMAD.MOV R52, RZ, RZ, -R52 ;  /* 0x000000ffff34a224 */ /* 0x000fe200078e0a34 */
[C---:B------:R-:W-:Y:S01]  /*2a40*/  ISETP.GT.U32.AND P2, PT, R3.reuse, R56, PT ;  /* 0x000000380300720c */ /* 0x040fe20003f44070 */
[----:B------:R-:W-:Y:S01]  /*2a50*/  @!P1 IMAD.IADD R44, R44, 0x1, -R3 ;  /* 0x000000012c2c9824 */ /* 0x000fe200078e0a03 */
[----:B------:R-:W-:Y:S01]  /*2a60*/  ISETP.GT.U32.AND P6, PT, R3, R54, PT ;  /* 0x000000360300720c */ /* 0x000fe20003fc4070 */
[----:B------:R-:W-:-:S03]  /*2a70*/  IMAD.HI.U32 R49, R8, R60, RZ ;  /* 0x0000003c08317227 */ /* 0x000fc600078e00ff */
[----:B------:R-:W-:Y:S01]  /*2a80*/  ISETP.GT.U32.AND P1, PT, R3, R44, PT ;  /* 0x0000002c0300720c */ /* 0x000fe20003f24070 */
[----:B------:R-:W-:Y:S01]  /*2a90*/  @!P0 IMAD.MOV R48, RZ, RZ, -R48 ;  /* 0x000000ffff308224 */ /* 0x000fe200078e0a30 */
[----:B------:R-:W-:Y:S01]  /*2aa0*/  ISETP.GE.AND P0, PT, R51, RZ, PT ;  /* 0x000000ff3300720c */ /* 0x000fe20003f06270 */
[----:B------:R-:W-:-:S04]  /*2ab0*/  IMAD.HI.U32 R15, R8, R58, RZ ;  /* 0x0000003a080f7227 */ /* 0x000fc800078e00ff */
[----:B------:R-:W-:-:S04]  /*2ac0*/  IMAD.HI.U32 R51, R8, R62, RZ ;  /* 0x0000003e08337227 */ /* 0x000fc800078e00ff */
[----:B------:R-:W-:Y:S02]  /*2ad0*/  IMAD.MOV R49, RZ, RZ, -R49 ;  /* 0x000000ffff317224 */ /* 0x000fe400078e0a31 */
[----:B------:R-:W-:Y:S02]  /*2ae0*/  IMAD.MOV R15, RZ, RZ, -R15 ;  /* 0x000000ffff0f7224 */ /* 0x000fe400078e0a0f */
[----:B------:R-:W-:Y:S02]  /*2af0*/  IMAD.MOV R51, RZ, RZ, -R51 ;  /* 0x000000ffff337224 */ /* 0x000fe400078e0a33 */
[C---:B------:R-:W-:Y:S02]  /*2b00*/  IMAD R60, R3.reuse, R49, R60 ;  /* 0x00000031033c7224 */ /* 0x040fe400078e023c */
[C---:B------:R-:W-:Y:S01]  /*2b10*/  IMAD R58, R3.reuse, R15, R58 ;  /* 0x0000000f033a7224 */ /* 0x040fe200078e023a */
[----:B------:R-:W-:Y:S01]  /*2b20*/  IABS R15, R68 ;  /* 0x00000044000f7213 */ /* 0x000fe20000000000 */
[----:B------:R-:W-:-:S02]  /*2b30*/  IMAD R62, R3, R51, R62 ;  /* 0x00000033033e7224 */ /* 0x000fc400078e023e */
[--C-:B------:R-:W-:Y:S01]  /*2b40*/  @!P6 IMAD.IADD R54, R54, 0x1, -R3.reuse ;  /* 0x000000013636e824 */ /* 0x100fe200078e0a03 */
[C---:B------:R-:W-:Y:S01]  /*2b50*/  ISETP.GT.U32.AND P6, PT, R3.reuse, R58, PT ;  /* 0x0000003a0300720c */ /* 0x040fe20003fc4070 */
[--C-:B------:R-:W-:Y:S01]  /*2b60*/  @!P2 IMAD.IADD R56, R56, 0x1, -R3.reuse ;  /* 0x000000013838a824 */ /* 0x100fe200078e0a03 */
[----:B------:R-:W-:Y:S01]  /*2b70*/  ISETP.GT.U32.AND P2, PT, R3, R60, PT ;  /* 0x0000003c0300720c */ /* 0x000fe20003f44070 */
[----:B------:R-:W-:Y:S01]  /*2b80*/  @!P1 IMAD.IADD R44, R44, 0x1, -R3 ;  /* 0x000000012c2c9824 */ /* 0x000fe200078e0a03 */
[----:B------:R-:W-:Y:S01]  /*2b90*/  ISETP.GE.AND P1, PT, R53, RZ, PT ;  /* 0x000000ff3500720c */ /* 0x000fe20003f26270 */
[----:B------:R-:W-:Y:S01]  /*2ba0*/  @!P3 IMAD.MOV R54, RZ, RZ, -R54 ;  /* 0x000000ffff36b224 */ /* 0x000fe200078e0a36 */
[----:B------:R-:W-:Y:S01]  /*2bb0*/  ISETP.GT.U32.AND P3, PT, R3, R62, PT ;  /* 0x0000003e0300720c */ /* 0x000fe20003f64070 */
[----:B------:R-:W-:Y:S02]  /*2bc0*/  IMAD.MOV.U32 R49, RZ, RZ, R44 ;  /* 0x000000ffff317224 */ /* 0x000fe400078e002c */
[----:B------:R-:W-:-:S02]  /*2bd0*/  IMAD.MOV.U32 R44, RZ, RZ, R15 ;  /* 0x000000ffff2c7224 */ /* 0x000fc400078e000f */
[----:B------:R-:W-:Y:S01]  /*2be0*/  @!P5 IMAD.MOV R49, RZ, RZ, -R49 ;  /* 0x000000ffff31d224 */ /* 0x000fe200078e0a31 */
[C---:B------:R-:W-:Y:S01]  /*2bf0*/  ISETP.GT.U32.AND P5, PT, R3.reuse, R56, PT ;  /* 0x000000380300720c */ /* 0x040fe20003fa4070 */
[--C-:B------:R-:W-:Y:S02]  /*2c00*/  @!P6 IMAD.IADD R58, R58, 0x1, -R3.reuse ;  /* 0x000000013a3ae824 */ /* 0x100fe400078e0a03 */
[--C-:B------:R-:W-:Y:S02]  /*2c10*/  @!P2 IMAD.IADD R60, R60, 0x1, -R3.reuse ;  /* 0x000000013c3ca824 */ /* 0x100fe400078e0a03 */
[----:B------:R-:W-:Y:S01]  /*2c20*/  IMAD.HI.U32 R51, R8, R66, RZ ;  /* 0x0000004208337227 */ /* 0x000fe200078e00ff */
[C---:B------:R-:W-:Y:S02]  /*2c30*/  ISETP.GT.U32.AND P6, PT, R3.reuse, R58, PT ;  /* 0x0000003a0300720c */ /* 0x040fe40003fc4070 */
[----:B------:R-:W-:Y:S01]  /*2c40*/  ISETP.GT.U32.AND P2, PT, R3, R60, PT ;  /* 0x0000003c0300720c */ /* 0x000fe20003f44070 */
[----:B------:R-:W-:-:S02]  /*2c50*/  @!P3 IMAD.IADD R62, R62, 0x1, -R3 ;  /* 0x000000013e3eb824 */ /* 0x000fc400078e0a03 */
[----:B------:R-:W-:-:S03]  /*2c60*/  IMAD.HI.U32 R15, R8, R44, RZ ;  /* 0x0000002c080f7227 */ /* 0x000fc600078e00ff */
[----:B------:R-:W-:Y:S01]  /*2c70*/  ISETP.GT.U32.AND P3, PT, R3, R62, PT ;  /* 0x0000003e0300720c */ /* 0x000fe20003f64070 */
[----:B------:R-:W-:-:S04]  /*2c80*/  IMAD.HI.U32 R53, R8, R70, RZ ;  /* 0x0000004608357227 */ /* 0x000fc800078e00ff */
[----:B------:R-:W-:Y:S02]  /*2c90*/  IMAD.MOV R51, RZ, RZ, -R51 ;  /* 0x000000ffff337224 */ /* 0x000fe400078e0a33 */
[----:B------:R-:W-:Y:S01]  /*2ca0*/  @!P5 IMAD.IADD R56, R56, 0x1, -R3 ;  /* 0x000000013838d824 */ /* 0x000fe200078e0a03 */
[----:B------:R-:W-:Y:S01]  /*2cb0*/  ISETP.GE.AND P5, PT, R64, RZ, PT ;  /* 0x000000ff4000720c */ /* 0x000fe20003fa6270 */
        /* <DEDUP_REMOVED lines=9> */
[C---:B------:R-:W-:Y:S01]  /*2d50*/  ISETP.GT.U32.AND P6, PT, R3.reuse, R44, PT ;  /* 0x0000002c0300720c */ /* 0x040fe20003fc4070 */
[----:B------:R-:W-:Y:S01]  /*2d60*/  @!P3 IMAD.IADD R62, R62, 0x1, -R3 ;  /* 0x000000013e3eb824 */ /* 0x000fe200078e0a03 */
[----:B------:R-:W-:Y:S01]  /*2d70*/  ISETP.GT.U32.AND P3, PT, R3, R66, PT ;  /* 0x000000420300720c */ /* 0x000fe20003f64070 */
[----:B------:R-:W-:Y:S02]  /*2d80*/  IMAD.MOV.U32 R51, RZ, RZ, R15 ;  /* 0x000000ffff337224 */ /* 0x000fe400078e000f */
[----:B------:R-:W-:Y:S02]  /*2d90*/  @!P0 IMAD.MOV R56, RZ, RZ, -R56 ;  /* 0x000000ffff388224 */ /* 0x000fe400078e0a38 */
[----:B------:R-:W-:-:S04]  /*2da0*/  IMAD.HI.U32 R15, R8, R51, RZ ;  /* 0x00000033080f7227 */ /* 0x000fc800078e00ff */
[----:B------:R-:W-:Y:S02]  /*2db0*/  @!P2 IMAD.IADD R64, R64, 0x1, -R3 ;  /* 0x000000014040a824 */ /* 0x000fe400078e0a03 */
[----:B------:R-:W-:Y:S02]  /*2dc0*/  IMAD.MOV R70, RZ, RZ, -R15 ;  /* 0x000000ffff467224 */ /* 0x000fe400078e0a0f */
[----:B------:R-:W-:-:S04]  /*2dd0*/  IMAD.HI.U32 R15, R8, R72, RZ ;  /* 0x00000048080f7227 */ /* 0x000fc800078e00ff */
[--C-:B------:R-:W-:Y:S01]  /*2de0*/  @!P6 IMAD.IADD R44, R44, 0x1, -R3.reuse ;  /* 0x000000012c2ce824 */ /* 0x100fe200078e0a03 */
[----:B------:R-:W-:Y:S01]  /*2df0*/  ISETP.GE.AND P6, PT, R68, RZ, PT ;  /* 0x000000ff4400720c */ /* 0x000fe20003fc6270 */
[----:B------:R-:W-:Y:S01]  /*2e00*/  @!P3 IMAD.IADD R66, R66, 0x1, -R3 ;  /* 0x000000014242b824 */ /* 0x000fe200078e0a03 */
[C---:B------:R-:W-:Y:S01]  /*2e10*/  ISETP.GT.U32.AND P3, PT, R3.reuse, R64, PT ;  /* 0x000000400300720c */ /* 0x040fe20003f64070 */
[C---:B------:R-:W-:Y:S01]  /*2e20*/  IMAD R68, R3.reuse, R70, R51 ;  /* 0x0000004603447224 */ /* 0x040fe200078e0233 */
[C---:B------:R-:W-:Y:S01]  /*2e30*/  ISETP.GT.U32.AND P2, PT, R3.reuse, R44, PT ;  /* 0x0000002c0300720c */ /* 0x040fe20003f44070 */
[----:B------:R-:W-:Y:S01]  /*2e40*/  IMAD.MOV R15, RZ, RZ, -R15 ;  /* 0x000000ffff0f7224 */ /* 0x000fe200078e0a0f */
[----:B------:R-:W-:Y:S01]  /*2e50*/  ISETP.GT.U32.AND P0, PT, R3, R66, PT ;  /* 0x000000420300720c */ /* 0x000fe20003f04070 */
[----:B------:R-:W-:-:S04]  /*2e60*/  IMAD.HI.U32 R51, R8, R74, RZ ;  /* 0x0000004a08337227 */ /* 0x000fc800078e00ff */
[----:B------:R-:W-:Y:S01]  /*2e70*/  IMAD R70, R3, R15, R72 ;  /* 0x0000000f03467224 */ /* 0x000fe200078e0248 */
[----:B------:R-:W-:Y:S01]  /*2e80*/  IABS R15, R79 ;  /* 0x0000004f000f7213 */ /* 0x000fe20000000000 */
[----:B------:R-:W-:Y:S02]  /*2e90*/  IMAD.MOV R51, RZ, RZ, -R51 ;  /* 0x000000ffff337224 */ /* 0x000fe400078e0a33 */
[----:B------:R-:W-:-:S04]  /*2ea0*/  IMAD.HI.U32 R53, R8, R76, RZ ;  /* 0x0000004c08357227 */ /* 0x000fc800078e00ff */
[C---:B------:R-:W-:Y:S02]  /*2eb0*/  IMAD R72, R3.reuse, R51, R74 ;  /* 0x0000003303487224 */ /* 0x040fe400078e024a */
[----:B------:R-:W-:Y:S02]  /*2ec0*/  IMAD.MOV.U32 R51, RZ, RZ, R15 ;  /* 0x000000ffff337224 */ /* 0x000fe400078e000f */
[----:B------:R-:W-:Y:S01]  /*2ed0*/  @!P3 IMAD.IADD R64, R64, 0x1, -R3 ;  /* 0x000000014040b824 */ /* 0x000fe200078e0a03 */
[----:B------:R-:W-:Y:S01]  /*2ee0*/  ISETP.GT.U32.AND P3, PT, R3, R70, PT ;  /* 0x000000460300720c */ /* 0x000fe20003f64070 */
[----:B------:R-:W-:Y:S02]  /*2ef0*/  IMAD.MOV R53, RZ, RZ, -R53 ;  /* 0x000000ffff357224 */ /* 0x000fe400078e0a35 */
[----:B------:R-:W-:-:S04]  /*2f00*/  IMAD.HI.U32 R15, R8, R51, RZ ;  /* 0x00000033080f7227 */ /* 0x000fc800078e00ff */
[C---:B------:R-:W-:Y:S02]  /*2f10*/  IMAD R74, R3.reuse, R53, R76 ;  /* 0x00000035034a7224 */ /* 0x040fe400078e024c */
[----:B------:R-:W-:Y:S02]  /*2f20*/  IMAD.MOV R76, RZ, RZ, -R15 ;  /* 0x000000ffff4c7224 */ /* 0x000fe400078e0a0f */
[----:B------:R-:W-:Y:S01]  /*2f30*/  @!P0 IMAD.IADD R66, R66, 0x1, -R3 ;  /* 0x0000000142428824 */ /* 0x000fe200078e0a03 */
[C---:B------:R-:W-:Y:S01]  /*2f40*/  ISETP.GT.U32.AND P0, PT, R3.reuse, R72, PT ;  /* 0x000000480300720c */ /* 0x040fe20003f04070 */
[C---:B------:R-:W-:Y:S02]  /*2f50*/  IMAD R76, R3.reuse, R76, R51 ;  /* 0x0000004c034c7224 */ /* 0x040fe400078e0233 */
[----:B------:R-:W-:Y:S02]  /*2f60*/  @!P3 IMAD.IADD R70, R70, 0x1, -R3 ;  /* 0x000000014646b824 */ /* 0x000fe400078e0a03 */
[----:B------:R-:W-:Y:S01]  /*2f70*/  IMAD.HI.U32 R15, R8, R80, RZ ;  /* 0x00000050080f7227 */ /* 0x000fe200078e00ff */
[----:B------:R-:W-:-:S03]  /*2f80*/  ISETP.GT.U32.AND P3, PT, R3, R76, PT ;  /* 0x0000004c0300720c */ /* 0x000fc60003f64070 */
[----:B------:R-:W-:Y:S01]  /*2f90*/  @!P2 IMAD.IADD R44, R44, 0x1, -R3 ;  /* 0x000000012c2ca824 */ /* 0x000fe200078e0a03 */
[C---:B------:R-:W-:Y:S01]  /*2fa0*/  ISETP.GT.U32.AND P2, PT, R3.reuse, R68, PT ;  /* 0x000000440300720c */ /* 0x040fe20003f44070 */
[----:B------:R-:W-:Y:S02]  /*2fb0*/  IMAD.MOV R15, RZ, RZ, -R15 ;  /* 0x000000ffff0f7224 */ /* 0x000fe400078e0a0f */
[----:B------:R-:W-:Y:S01]  /*2fc0*/  @!P0 IMAD.IADD R72, R72, 0x1, -R3 ;  /* 0x0000000148488824 */ /* 0x000fe200078e0a03 */
[----:B------:R-:W-:Y:S01]  /*2fd0*/  ISETP.GE.AND P0, PT, R78, RZ, PT ;  /* 0x000000ff4e00720c */ /* 0x000fe20003f06270 */
[----:B------:R-:W-:Y:S02]  /*2fe0*/  IMAD R78, R3, R15, R80 ;  /* 0x0000000f034e7224 */ /* 0x000fe400078e0250 */
[----:B------:R-:W-:-:S04]  /*2ff0*/  IMAD.HI.U32 R51, R8, R81, RZ ;  /* 0x0000005108337227 */ /* 0x000fc800078e00ff */
[--C-:B------:R-:W-:Y:S01]  /*3000*/  @!P3 IMAD.IADD R76, R76, 0x1, -R3.reuse ;  /* 0x000000014c4cb824 */ /* 0x100fe200078e0a03 */
[C---:B------:R-:W-:Y:S01]  /*3010*/  ISETP.GT.U32.AND P3, PT, R3.reuse, R78, PT ;  /* 0x0000004e0300720c */ /* 0x040fe20003f64070 */
[----:B------:R-:W-:Y:S01]  /*3020*/  @!P2 IMAD.IADD R68, R68, 0x1, -R3 ;  /* 0x000000014444a824 */ /* 0x000fe200078e0a03 */
[----:B------:R-:W-:Y:S01]  /*3030*/  ISETP.GT.U32.AND P2, PT, R3, R74, PT ;  /* 0x0000004a0300720c */ /* 0x000fe20003f44070 */
[----:B------:R-:W-:Y:S02]  /*3040*/  IMAD.MOV R82, RZ, RZ, -R51 ;  /* 0x000000ffff527224 */ /* 0x000fe400078e0a33 */
[----:B------:R-:W-:-:S04]  /*3050*/  IMAD.HI.U32 R53, R8, R83, RZ ;  /* 0x0000005308357227 */ /* 0x000fc800078e00ff */
[C---:B------:R-:W-:Y:S02]  /*3060*/  IMAD R80, R3.reuse, R82, R81 ;  /* 0x0000005203507224 */ /* 0x040fe400078e0251 */
[----:B------:R-:W-:Y:S02]  /*3070*/  IMAD.MOV R84, RZ, RZ, -R53 ;  /* 0x000000ffff547224 */ /* 0x000fe400078e0a35 */
[--C-:B------:R-:W-:Y:S01]  /*3080*/  @!P3 IMAD.IADD R78, R78, 0x1, -R3.reuse ;  /* 0x000000014e4eb824 */ /* 0x100fe200078e0a03 */
[----:B------:R-:W-:Y:S01]  /*3090*/  ISETP.GT.U32.AND P3, PT, R3, R80, PT ;  /* 0x000000500300720c */ /* 0x000fe20003f64070 */
[----:B------:R-:W-:Y:S01]  /*30a0*/  @!P2 IMAD.IADD R74, R74, 0x1, -R3 ;  /* 0x000000014a4aa824 */ /* 0x000fe200078e0a03 */
[----:B------:R-:W-:Y:S01]  /*30b0*/  ISETP.GE.AND P2, PT, R55, RZ, PT ;  /* 0x000000ff3700720c */ /* 0x000fe20003f46270 */
[C---:B------:R-:W-:Y:S01]  /*30c0*/  IMAD R82, R3.reuse, R84, R83 ;  /* 0x0000005403527224 */ /* 0x040fe200078e0253 */
[----:B------:R-:W-:Y:S01]  /*30d0*/  IABS R84, R65 ;  /* 0x0000004100547213 */ /* 0x000fe20000000000 */
[----:B------:R-:W-:Y:S01]  /*30e0*/  @!P4 IMAD.MOV R58, RZ, RZ, -R58 ;  /* 0x000000ffff3ac224 */ /* 0x000fe200078e0a3a */
[----:B------:R-:W-:Y:S01]  /*30f0*/  ISETP.GT.U32.AND P4, PT, R3, R72, PT ;  /* 0x000000480300720c */ /* 0x000fe20003f84070 */
[----:B------:R-:W-:-:S04]  /*3100*/  IMAD.HI.U32 R51, R8, R86, RZ ;  /* 0x0000005608337227 */ /* 0x000fc800078e00ff */
[----:B------:R-:W-:-:S04]  /*3110*/  IMAD.HI.U32 R15, R8, R84, RZ ;  /* 0x00000054080f7227 */ /* 0x000fc800078e00ff */
[----:B------:R-:W-:Y:S01]  /*3120*/  @!P3 IMAD.IADD R80, R80, 0x1, -R3 ;  /* 0x000000015050b824 */ /* 0x000fe200078e0a03 */
[C---:B------:R-:W-:Y:S01]  /*3130*/  ISETP.GT.U32.AND P3, PT, R3.reuse, R68, PT ;  /* 0x000000440300720c */ /* 0x040fe20003f64070 */
[----:B------:R-:W-:Y:S01]  /*3140*/  @!P2 IMAD.MOV R66, RZ, RZ, -R66 ;  /* 0x000000ffff42a224 */ /* 0x000fe200078e0a42 */
[----:B------:R-:W-:Y:S01]  /*3150*/  ISETP.GT.U32.AND P2, PT, R3, R78, PT ;  /* 0x0000004e0300720c */ /* 0x000fe20003f44070 */
[----:B------:R-:W-:-:S04]  /*3160*/  IMAD.HI.U32 R53, R8, R88, RZ ;  /* 0x0000005808357227 */ /* 0x000fc800078e00ff */
[----:B------:R-:W-:-:S04]  /*3170*/  IMAD.HI.U32 R55, R8, R90, RZ ;  /* 0x0000005a08377227 */ /* 0x000fc800078e00ff */
[----:B------:R-:W-:-:S04]  /*3180*/  IMAD.HI.U32 R8, R8, R92, RZ ;  /* 0x0000005c08087227 */ /* 0x000fc800078e00ff */
[----:B------:R-:W-:Y:S01]  /*3190*/  @!P1 IMAD.MOV R60, RZ, RZ, -R60 ;  /* 0x000000ffff3c9224 */ /* 0x000fe200078e0a3c */
[C---:B------:R-:W-:Y:S01]  /*31a0*/  ISETP.GT.U32.AND P1, PT, R3.reuse, R70, PT ;  /* 0x000000460300720c */ /* 0x040fe20003f24070 */
[----:B------:R-:W-:Y:S01]  /*31b0*/  @!P5 IMAD.MOV R62, RZ, RZ, -R62 ;  /* 0x000000ffff3ed224 */ /* 0x000fe200078e0a3e */
[C---:B------:R-:W-:Y:S01]  /*31c0*/  ISETP.GT.U32.AND P5, PT, R3.reuse, R74, PT ;  /* 0x0000004a0300720c */ /* 0x040fe20003fa4070 */
[----:B------:R-:W-:Y:S01]  /*31d0*/  @!P0 IMAD.MOV R64, RZ, RZ, -R64 ;  /* 0x000000ffff408224 */ /* 0x000fe200078e0a40 */
[----:B------:R-:W-:Y:S01]  /*31e0*/  ISETP.GT.U32.AND P0, PT, R3, R76, PT ;  /* 0x0000004c0300720c */ /* 0x000fe20003f04070 */
[----:B------:R-:W-:Y:S02]  /*31f0*/  IMAD.MOV R51, RZ, RZ, -R51 ;  /* 0x000000ffff337224 */ /* 0x000fe400078e0a33 */
[----:B------:R-:W-:Y:S02]  /*3200*/  IMAD.MOV R8, RZ, RZ, -R8 ;  /* 0x000000ffff087224 */ /* 0x000fe400078e0a08 */
[----:B------:R-:W-:-:S02]  /*3210*/  IMAD.MOV R15, RZ, RZ, -R15 ;  /* 0x000000ffff0f7224 */ /* 0x000fc400078e0a0f */
[----:B------:R-:W-:Y:S02]  /*3220*/  IMAD.MOV R53, RZ, RZ, -R53 ;  /* 0x000000ffff357224 */ /* 0x000fe400078e0a35 */
[----:B------:R-:W-:Y:S02]  /*3230*/  IMAD.MOV R55, RZ, RZ, -R55 ;  /* 0x000000ffff377224 */ /* 0x000fe400078e0a37 */
[C---:B------:R-:W-:Y:S02]  /*3240*/  IMAD R86, R3.reuse, R51, R86 ;  /* 0x0000003303567224 */ /* 0x040fe400078e0256 */
[C---:B------:R-:W-:Y:S02]  /*3250*/  IMAD R92, R3.reuse, R8, R92 ;  /* 0x00000008035c7224 */ /* 0x040fe400078e025c */
[----:B------:R-:W-:Y:S01]  /*3260*/  @!P3 IMAD.IADD R68, R68, 0x1, -R3 ;  /* 0x000000014444b824 */ /* 0x000fe200078e0a03 */
[C---:B------:R-:W-:Y:S01]  /*3270*/  ISETP.GT.U32.AND P3, PT, R3.reuse, R82, PT ;  /* 0x000000520300720c */ /* 0x040fe20003f64070 */
[C---:B------:R-:W-:Y:S01]  /*3280*/  IMAD R84, R3.reuse, R15, R84 ;  /* 0x0000000f03547224 */ /* 0x040fe200078e0254 */
[----:B------:R-:W-:Y:S01]  /*3290*/  SHF.R.S32.HI R15, RZ, 0x1f, R114 ;  /* 0x0000001fff0f7819 */ /* 0x000fe20000011472 */
[----:B------:R-:W-:-:S02]  /*32a0*/  IMAD R88, R3, R53, R88 ;  /* 0x0000003503587224 */ /* 0x000fc400078e0258 */
[----:B------:R-:W-:Y:S01]  /*32b0*/  IMAD R90, R3, R55, R90 ;  /* 0x00000037035a7224 */ /* 0x000fe200078e025a */
[----:B------:R-:W-:Y:S01]  /*32c0*/  LEA.HI R114, R15, R114, RZ, 0x7 ;  /* 0x000000720f727211 */ /* 0x000fe200078f38ff */
[----:B------:R-:W-:Y:S01]  /*32d0*/  IMAD.MOV.U32 R51, RZ, RZ, R44 ;  /* 0x000000ffff337224 */ /* 0x000fe200078e002c */
[----:B------:R-:W-:Y:S01]  /*32e0*/  LOP3.LUT R44, RZ, R45, RZ, 0x33, !PT ;  /* 0x0000002dff2c7212 */ /* 0x000fe200078e33ff */
[--C-:B------:R-:W-:Y:S01]  /*32f0*/  @!P4 IMAD.IADD R72, R72, 0x1, -R3.reuse ;  /* 0x000000014848c824 */ /* 0x100fe200078e0a03 */
[C---:B------:R-:W-:Y:S01]  /*3300*/  ISETP.GT.U32.AND P4, PT, R3.reuse, R86, PT ;  /* 0x000000560300720c */ /* 0x040fe20003f84070 */
[----:B------:R-:W-:Y:S01]  /*3310*/  @!P2 IMAD.IADD R78, R78, 0x1, -R3 ;  /* 0x000000014e4ea824 */ /* 0x000fe200078e0a03 */
[C---:B------:R-:W-:Y:S01]  /*3320*/  ISETP.GT.U32.AND P2, PT, R3.reuse, R92, PT ;  /* 0x0000005c0300720c */ /* 0x040fe20003f44070 */
[----:B------:R-:W-:Y:S01]  /*3330*/  @!P6 IMAD.MOV R51, RZ, RZ, -R51 ;  /* 0x000000ffff33e224 */ /* 0x000fe200078e0a33 */
[C---:B------:R-:W-:Y:S01]  /*3340*/  ISETP.GT.U32.AND P6, PT, R3.reuse, R80, PT ;  /* 0x000000500300720c */ /* 0x040fe20003fc4070 */
[--C-:B------:R-:W-:Y:S01]  /*3350*/  @!P1 IMAD.IADD R70, R70, 0x1, -R3.reuse ;  /* 0x0000000146469824 */ /* 0x100fe200078e0a03 */
[C---:B------:R-:W-:Y:S01]  /*3360*/  ISETP.GT.U32.AND P1, PT, R3.reuse, R84, PT ;  /* 0x000000540300720c */ /* 0x040fe20003f24070 */
[--C-:B------:R-:W-:Y:S01]  /*3370*/  @!P5 IMAD.IADD R74, R74, 0x1, -R3.reuse ;  /* 0x000000014a4ad824 */ /* 0x100fe200078e0a03 */
[C---:B------:R-:W-:Y:S01]  /*3380*/  ISETP.GT.U32.AND P5, PT, R3.reuse, R88, PT ;  /* 0x000000580300720c */ /* 0x040fe20003fa4070 */
[--C-:B------:R-:W-:Y:S01]  /*3390*/  @!P0 IMAD.IADD R76, R76, 0x1, -R3.reuse ;  /* 0x000000014c4c8824 */ /* 0x100fe200078e0a03 */
[----:B------:R-:W-:Y:S01]  /*33a0*/  ISETP.GT.U32.AND P0, PT, R3, R90, PT ;  /* 0x0000005a0300720c */ /* 0x000fe20003f04070 */
[--C-:B------:R-:W-:Y:S01]  /*33b0*/  @!P3 IMAD.IADD R82, R82, 0x1, -R3.reuse ;  /* 0x000000015252b824 */ /* 0x100fe200078e0a03 */
[----:B------:R-:W-:Y:S01]  /*33c0*/  ISETP.GE.AND P3, PT, R71, RZ, PT ;  /* 0x000000ff4700720c */ /* 0x000fe20003f66270 */
[--C-:B------:R-:W-:Y:S01]  /*33d0*/  @!P4 IMAD.IADD R86, R86, 0x1, -R3.reuse ;  /* 0x000000015656c824 */ /* 0x100fe200078e0a03 */
[----:B------:R-:W-:Y:S01]  /*33e0*/  ISETP.GE.AND P4, PT, R77, RZ, PT ;  /* 0x000000ff4d00720c */ /* 0x000fe20003f86270 */
[--C-:B------:R-:W-:Y:S01]  /*33f0*/  @!P2 IMAD.IADD R92, R92, 0x1, -R3.reuse ;  /* 0x000000015c5ca824 */ /* 0x100fe200078e0a03 */
[----:B------:R-:W-:Y:S01]  /*3400*/  ISETP.GT.U32.AND P2, PT, R3, R82, PT ;  /* 0x000000520300720c */ /* 0x000fe20003f44070 */
[--C-:B------:R-:W-:Y:S01]  /*3410*/  @!P6 IMAD.IADD R80, R80, 0x1, -R3.reuse ;  /* 0x000000015050e824 */ /* 0x100fe200078e0a03 */
[----:B------:R-:W-:Y:S01]  /*3420*/  ISETP.GE.AND P6, PT, R75, RZ, PT ;  /* 0x000000ff4b00720c */ /* 0x000fe20003fc6270 */
[--C-:B------:R-:W-:Y:S01]  /*3430*/  @!P1 IMAD.IADD R84, R84, 0x1, -R3.reuse ;  /* 0x0000000154549824 */ /* 0x100fe200078e0a03 */
[----:B------:R-:W-:Y:S01]  /*3440*/  ISETP.GE.AND P1, PT, R73, RZ, PT ;  /* 0x000000ff4900720c */ /* 0x000fe20003f26270 */
[--C-:B------:R-:W-:Y:S01]  /*3450*/  @!P5 IMAD.IADD R88, R88, 0x1, -R3.reuse ;  /* 0x000000015858d824 */ /* 0x100fe200078e0a03 */
[----:B------:R-:W-:Y:S01]  /*3460*/  ISETP.GE.AND P5, PT, R79, RZ, PT ;  /* 0x000000ff4f00720c */ /* 0x000fe20003fa6270 */
[--C-:B------:R-:W-:Y:S01]  /*3470*/  @!P0 IMAD.IADD R90, R90, 0x1, -R3.reuse ;  /* 0x000000015a5a8824 */ /* 0x100fe200078e0a03 */
[----:B------:R-:W-:Y:S01]  /*3480*/  ISETP.GE.AND P0, PT, R69, RZ, PT ;  /* 0x000000ff4500720c */ /* 0x000fe20003f06270 */
[----:B------:R-:W-:Y:S01]  /*3490*/  @!P3 IMAD.MOV R70, RZ, RZ, -R70 ;  /* 0x000000ffff46b224 */ /* 0x000fe200078e0a46 */
[C---:B------:R-:W-:Y:S01]  /*34a0*/  ISETP.GT.U32.AND P3, PT, R3.reuse, R84, PT ;  /* 0x000000540300720c */ /* 0x040fe20003f64070 */
[----:B------:R-:W-:Y:S01]  /*34b0*/  @!P4 IMAD.MOV R74, RZ, RZ, -R74 ;  /* 0x000000ffff4ac224 */ /* 0x000fe200078e0a4a */
[----:B------:R-:W-:Y:S01]  /*34c0*/  ISETP.GT.U32.AND P4, PT, R3, R88, PT ;  /* 0x000000580300720c */ /* 0x000fe20003f84070 */
[--C-:B------:R-:W-:Y:S01]  /*34d0*/  @!P2 IMAD.IADD R82, R82, 0x1, -R3.reuse ;  /* 0x000000015252a824 */ /* 0x100fe200078e0a03 */
[----:B------:R-:W-:Y:S01]  /*34e0*/  ISETP.GE.AND P2, PT, R63, RZ, PT ;  /* 0x000000ff3f00720c */ /* 0x000fe20003f46270 */
[----:B------:R-:W-:Y:S01]  /*34f0*/  @!P6 IMAD.MOV R68, RZ, RZ, -R68 ;  /* 0x000000ffff44e224 */ /* 0x000fe200078e0a44 */
[----:B------:R-:W-:Y:S01]  /*3500*/  ISETP.GE.AND P6, PT, R61, RZ, PT ;  /* 0x000000ff3d00720c */ /* 0x000fe20003fc6270 */
[----:B------:R-:W-:Y:S01]  /*3510*/  @!P1 IMAD.MOV R72, RZ, RZ, -R72 ;  /* 0x000000ffff489224 */ /* 0x000fe200078e0a48 */
[C---:B------:R-:W-:Y:S01]  /*3520*/  ISETP.GT.U32.AND P1, PT, R3.reuse, R86, PT ;  /* 0x000000560300720c */ /* 0x040fe20003f24070 */
[----:B------:R-:W-:Y:S01]  /*3530*/  @!P5 IMAD.MOV R76, RZ, RZ, -R76 ;  /* 0x000000ffff4cd224 */ /* 0x000fe200078e0a4c */
[C---:B------:R-:W-:Y:S01]  /*3540*/  ISETP.GT.U32.AND P5, PT, R3.reuse, R90, PT ;  /* 0x0000005a0300720c */ /* 0x040fe20003fa4070 */
[----:B------:R-:W-:Y:S01]  /*3550*/  @!P0 IMAD.MOV R78, RZ, RZ, -R78 ;  /* 0x000000ffff4e8224 */ /* 0x000fe200078e0a4e */
[----:B------:R-:W-:Y:S01]  /*3560*/  ISETP.GT.U32.AND P0, PT, R3, R92, PT ;  /* 0x0000005c0300720c */ /* 0x000fe20003f04070 */
[----:B------:R-:W-:Y:S01]  /*3570*/  IMAD R8, R177, UR13, RZ ;  /* 0x0000000db1087c24 */ /* 0x000fe2000f8e02ff */
[----:B------:R-:W-:Y:S01]  /*3580*/  SHF.R.S32.HI R114, RZ, 0x7, R114 ;  /* 0x00000007ff727819 */ /* 0x000fe20000011472 */
[--C-:B------:R-:W-:Y:S01]  /*3590*/  @!P4 IMAD.IADD R88, R88, 0x1, -R3.reuse ;  /* 0x000000015858c824 */ /* 0x100fe200078e0a03 */
[----:B------:R-:W-:Y:S01]  /*35a0*/  ISETP.GE.AND P4, PT, R57, RZ, PT ;  /* 0x000000ff3900720c */ /* 0x000fe20003f86270 */
[----:B------:R-:W-:Y:S01]  /*35b0*/  @!P2 IMAD.MOV R82, RZ, RZ, -R82 ;  /* 0x000000ffff52a224 */ /* 0x000fe200078e0a52 */
[----:B------:R-:W-:Y:S01]  /*35c0*/  ISETP.NE.AND P2, PT, R45, RZ, PT ;  /* 0x000000ff2d00720c */ /* 0x000fe20003f45270 */
[--C-:B------:R-:W-:Y:S01]  /*35d0*/  @!P3 IMAD.IADD R84, R84, 0x1, -R3.reuse ;  /* 0x000000015454b824 */ /* 0x100fe200078e0a03 */
[----:B------:R-:W-:Y:S01]  /*35e0*/  ISETP.GE.AND P3, PT, R65, RZ, PT ;  /* 0x000000ff4100720c */ /* 0x000fe20003f66270 */
[--C-:B------:R-:W-:Y:S01]  /*35f0*/  @!P1 IMAD.IADD R86, R86, 0x1, -R3.reuse ;  /* 0x0000000156569824 */ /* 0x100fe200078e0a03 */
[----:B------:R-:W-:Y:S01]  /*3600*/  SEL R15, R44, R4, !P2 ;  /* 0x000000042c0f7207 */ /* 0x000fe20005000000 */
[--C-:B------:R-:W-:Y:S01]  /*3610*/  @!P5 IMAD.IADD R90, R90, 0x1, -R3.reuse ;  /* 0x000000015a5ad824 */ /* 0x100fe200078e0a03 */
[----:B------:R-:W-:Y:S01]  /*3620*/  ISETP.GE.AND P1, PT, R67, RZ, PT ;  /* 0x000000ff4300720c */ /* 0x000fe20003f26270 */
[----:B------:R-:W-:Y:S01]  /*3630*/  @!P0 IMAD.IADD R92, R92, 0x1, -R3 ;  /* 0x000000015c5c8824 */ /* 0x000fe200078e0a03 */
[----:B------:R-:W-:Y:S01]  /*3640*/  ISETP.GE.AND P5, PT, R59, RZ, PT ;  /* 0x000000ff3b00720c */ /* 0x000fe20003fa6270 */
[----:B------:R-:W-:Y:S01]  /*3650*/  @!P6 IMAD.MOV R80, RZ, RZ, -R80 ;  /* 0x000000ffff50e224 */ /* 0x000fe200078e0a50 */
[----:B------:R-:W-:Y:S01]  /*3660*/  IADD3 R3, P6, R8, UR4, RZ ;  /* 0x0000000408037c10 */ /* 0x000fe2000ffde0ff */
[----:B------:R-:W-:Y:S01]  /*3670*/  @!P4 IMAD.MOV R88, RZ, RZ, -R88 ;  /* 0x000000ffff58c224 */ /* 0x000fe200078e0a58 */
[----:B------:R-:W-:Y:S01]  /*3680*/  SEL R5, R44, R5, !P2 ;  /* 0x000000052c057207 */ /* 0x000fe20005000000 */
[----:B------:R-:W-:Y:S01]  /*3690*/  ULDC UR4, c[0x0][0x234] ;  /* 0x00008d0000047ab9 */ /* 0x000fe20000000800 */
[----:B------:R-:W-:Y:S01]  /*36a0*/  LEA.HI.X.SX32 R4, R8, UR5, 0x1, P6 ;  /* 0x0000000508047c11 */ /* 0x000fe2000b0f0eff */
[----:B------:R-:W-:Y:S01]  /*36b0*/  ULDC UR5, c[0x0][0x240] ;  /* 0x0000900000057ab9 */ /* 0x000fe20000000800 */
[----:B------:R-:W-:Y:S01]  /*36c0*/  ISETP.GE.AND P0, PT, R0, RZ, PT ;  /* 0x000000ff0000720c */ /* 0x000fe20003f06270 */
[----:B------:R-:W-:Y:S01]  /*36d0*/  IMAD R15, R15, UR5, RZ ;  /* 0x000000050f0f7c24 */ /* 0x000fe2000f8e02ff */
[C---:B------:R-:W-:Y:S01]  /*36e0*/  SEL R13, R44.reuse, R13, !P2 ;  /* 0x0000000d2c0d7207 */ /* 0x040fe20005000000 */
[----:B------:R-:W-:Y:S01]  /*36f0*/  IMAD R5, R5, UR5, RZ ;  /* 0x0000000505057c24 */ /* 0x000fe2000f8e02ff */
[C---:B------:R-:W-:Y:S01]  /*3700*/  SEL R7, R44.reuse, R7, !P2 ;  /* 0x000000072c077207 */ /* 0x040fe20005000000 */
[----:B------:R-:W-:Y:S01]  /*3710*/  @!P3 IMAD.MOV R84, RZ, RZ, -R84 ;  /* 0x000000ffff54b224 */ /* 0x000fe200078e0a54 */
[C---:B------:R-:W-:Y:S01]  /*3720*/  SEL R14, R44.reuse, R14, !P2 ;  /* 0x0000000e2c0e7207 */ /* 0x040fe20005000000 */
[----:B------:R-:W-:Y:S01]  /*3730*/  IMAD R13, R13, UR5, RZ ;  /* 0x000000050d0d7c24 */ /* 0x000fe2000f8e02ff */
[C---:B------:R-:W-:Y:S01]  /*3740*/  SEL R9, R44.reuse, R9, !P2 ;  /* 0x000000092c097207 */ /* 0x040fe20005000000 */
[----:B------:R-:W-:Y:S01]  /*3750*/  IMAD R7, R7, UR5, RZ ;  /* 0x0000000507077c24 */ /* 0x000fe2000f8e02ff */
[----:B------:R-:W-:Y:S01]  /*3760*/  SEL R21, R44, R21, !P2 ;  /* 0x000000152c157207 */ /* 0x000fe20005000000 */
[----:B------:R-:W-:Y:S01]  /*3770*/  IMAD R14, R14, UR5, RZ ;  /* 0x000000050e0e7c24 */ /* 0x000fe2000f8e02ff */
[-C--:B------:R-:W-:Y:S01]  /*3780*/  IADD3 R198, P4, R15, R3.reuse, RZ ;  /* 0x000000030fc67210 */ /* 0x080fe20007f9e0ff */
[----:B------:R-:W-:Y:S01]  /*3790*/  IMAD R9, R9, UR5, RZ ;  /* 0x0000000509097c24 */ /* 0x000fe2000f8e02ff */
[C---:B------:R-:W-:Y:S01]  /*37a0*/  SEL R16, R44.reuse, R16, !P2 ;  /* 0x000000102c107207 */ /* 0x040fe20005000000 */
[----:B------:R-:W-:Y:S01]  /*37b0*/  @!P1 IMAD.MOV R86, RZ, RZ, -R86 ;  /* 0x000000ffff569224 */ /* 0x000fe200078e0a56 */
[C---:B------:R-:W-:Y:S01]  /*37c0*/  SEL R10, R44.reuse, R10, !P2 ;  /* 0x0000000a2c0a7207 */ /* 0x040fe20005000000 */
[----:B------:R-:W-:Y:S01]  /*37d0*/  @!P5 IMAD.MOV R90, RZ, RZ, -R90 ;  /* 0x000000ffff5ad224 */ /* 0x000fe200078e0a5a */
[C---:B------:R-:W-:Y:S01]  /*37e0*/  SEL R22, R44.reuse, R22, !P2 ;  /* 0x000000162c167207 */ /* 0x040fe20005000000 */
[----:B------:R-:W-:Y:S01]  /*37f0*/  IMAD R21, R21, UR5, RZ ;  /* 0x0000000515157c24 */ /* 0x000fe2000f8e02ff */
[----:B------:R-:W-:Y:S01]  /*3800*/  IADD3 R200, P6, R5, R3, RZ ;  /* 0x0000000305c87210 */ /* 0x000fe20007fde0ff */
[----:B------:R-:W-:Y:S01]  /*3810*/  @!P0 IMAD.MOV R92, RZ, RZ, -R92 ;  /* 0x000000ffff5c8224 */ /* 0x000fe200078e0a5c */
[----:B------:R-:W-:Y:S01]  /*3820*/  SEL R17, R44, R17, !P2 ;  /* 0x000000112c117207 */ /* 0x000fe20005000000 */
[----:B------:R-:W-:Y:S01]  /*3830*/  IMAD R16, R16, UR5, RZ ;  /* 0x0000000510107c24 */ /* 0x000fe2000f8e02ff */
[----:B------:R-:W-:Y:S01]  /*3840*/  SEL R11, R44, R11, !P2 ;  /* 0x0000000b2c0b7207 */ /* 0x000fe20005000000 */
[----:B------:R-:W-:Y:S01]  /*3850*/  IMAD R10, R10, UR5, RZ ;  /* 0x000000050a0a7c24 */ /* 0x000fe2000f8e02ff */
[-C--:B------:R-:W-:Y:S01]  /*3860*/  LEA.HI.X.SX32 R197, R15, R4.reuse, 0x1, P4 ;  /* 0x000000040fc57211 */ /* 0x080fe200020f0eff */
[----:B------:R-:W-:Y:S01]  /*3870*/  IMAD R22, R22, UR5, RZ ;  /* 0x0000000516167c24 */ /* 0x000fe2000f8e02ff */
[C---:B------:R-:W-:Y:S01]  /*3880*/  SEL R31, R44.reuse, R31, !P2 ;  /* 0x0000001f2c1f7207 */ /* 0x040fe20005000000 */
[----:B------:R-:W-:Y:S01]  /*3890*/  IMAD R17, R17, UR5, RZ ;  /* 0x0000000511117c24 */ /* 0x000fe2000f8e02ff */
[----:B------:R-:W-:Y:S01]  /*38a0*/  IADD3 R212, P4, R13, R3, RZ ;  /* 0x000000030dd47210 */ /* 0x000fe20007f9e0ff */
[----:B------:R-:W-:Y:S01]  /*38b0*/  IMAD R11, R11, UR5, RZ ;  /* 0x000000050b0b7c24 */ /* 0x000fe2000f8e02ff */
[----:B------:R-:W-:Y:S01]  /*38c0*/  SEL R23, R44, R23, !P2 ;  /* 0x000000172c177207 */ /* 0x000fe20005000000 */
[----:B------:R-:W-:Y:S01]  /*38d0*/  IMAD R31, R31, UR5, RZ ;  /* 0x000000051f1f7c24 */ /* 0x000fe2000f8e02ff */
[-C--:B------:R-:W-:Y:S01]  /*38e0*/  IADD3 R202, P5, R7, R3.reuse, RZ ;  /* 0x0000000307ca7210 */ /* 0x080fe20007fbe0ff */
[----:B------:R-:W-:Y:S01]  /*38f0*/  IMAD R6, R6, UR4, RZ ;  /* 0x0000000406067c24 */ /* 0x000fe2000f8e02ff */
[----:B------:R-:W-:Y:S01]  /*3900*/  LEA.HI.X.SX32 R199, R5, R4, 0x1, P6 ;  /* 0x0000000405c77211 */ /* 0x000fe200030f0eff */
[----:B------:R-:W-:Y:S01]  /*3910*/  IMAD R23, R23, UR5, RZ ;  /* 0x0000000517177c24 */ /* 0x000fe2000f8e02ff */
[C---:B------:R-:W-:Y:S01]  /*3920*/  SEL R18, R44.reuse, R18, !P2 ;  /* 0x000000122c127207 */ /* 0x040fe20005000000 */
[----:B------:R-:W-:Y:S01]  /*3930*/  UMOV UR4, URZ ;  /* 0x0000003f00047c82 */ /* 0x000fe20008000000 */
[----:B------:R-:W-:Y:S01]  /*3940*/  SEL R28, R44, R28, !P2 ;  /* 0x0000001c2c1c7207 */ /* 0x000fe20005000000 */
[----:B------:R-:W-:Y:S01]  /*3950*/  USHF.L.U32 UR13, UR13, 0x7, URZ ;  /* 0x000000070d0d7899 */ /* 0x000fe2000800063f */
[-C--:B------:R-:W-:Y:S01]  /*3960*/  IADD3 R214, P6, R14, R3.reuse, RZ ;  /* 0x000000030ed67210 */ /* 0x080fe20007fde0ff */
[----:B------:R-:W-:Y:S01]  /*3970*/  IMAD R18, R18, UR5, RZ ;  /* 0x0000000512127c24 */ /* 0x000fe2000f8e02ff */
[----:B------:R-:W-:Y:S01]  /*3980*/  SEL R12, R44, R12, !P2 ;  /* 0x0000000c2c0c7207 */ /* 0x000fe20005000000 */
[----:B------:R-:W-:Y:S01]  /*3990*/  IMAD R28, R28, UR5, RZ ;  /* 0x000000051c1c7c24 */ /* 0x000fe2000f8e02ff */
[----:B------:R-:W-:Y:S01]  /*39a0*/  SEL R24, R44, R24, !P2 ;  /* 0x000000182c187207 */ /* 0x000fe20005000000 */
[----:B------:R-:W-:Y:S01]  /*39b0*/  USHF.R.S32.HI UR40, URZ, 0x1f, UR13 ;  /* 0x0000001f3f287899 */ /* 0x000fe2000801140d */
[----:B------:R-:W-:Y:S01]  /*39c0*/  IADD3 R204, P3, R9, R3, RZ ;  /* 0x0000000309cc7210 */ /* 0x000fe20007f7e0ff */
[----:B------:R-:W-:Y:S01]  /*39d0*/  IMAD R12, R12, UR5, RZ ;  /* 0x000000050c0c7c24 */ /* 0x000fe2000f8e02ff */
[----:B------:R-:W-:Y:S01]  /*39e0*/  SEL R19, R44, R19, !P2 ;  /* 0x000000132c137207 */ /* 0x000fe20005000000 */
[----:B------:R-:W-:Y:S01]  /*39f0*/  IMAD R24, R24, UR5, RZ ;  /* 0x0000000518187c24 */ /* 0x000fe2000f8e02ff */
[----:B------:R-:W-:-:S02]  /*3a00*/  LEA.HI.X.SX32 R211, R13, R4, 0x1, P4 ;  /* 0x000000040dd37211 */ /* 0x000fc400020f0eff */
[C---:B------:R-:W-:Y:S01]  /*3a10*/  SEL R20, R44.reuse, R20, !P2 ;  /* 0x000000142c147207 */ /* 0x040fe20005000000 */
[----:B------:R-:W-:Y:S01]  /*3a20*/  IMAD R19, R19, UR5, RZ ;  /* 0x0000000513137c24 */ /* 0x000fe2000f8e02ff */
[C---:B------:R-:W-:Y:S02]  /*3a30*/  SEL R25, R44.reuse, R25, !P2 ;  /* 0x000000192c197207 */ /* 0x040fe40005000000 */
[----:B------:R-:W-:Y:S01]  /*3a40*/  SEL R26, R44, R26, !P2 ;  /* 0x0000001a2c1a7207 */ /* 0x000fe20005000000 */
[----:B------:R-:W-:Y:S01]  /*3a50*/  IMAD R20, R20, UR5, RZ ;  /* 0x0000000514147c24 */ /* 0x000fe2000f8e02ff */
[C---:B------:R-:W-:Y:S01]  /*3a60*/  SEL R27, R44.reuse, R27, !P2 ;  /* 0x0000001b2c1b7207 */ /* 0x040fe20005000000 */
[----:B------:R-:W-:Y:S01]  /*3a70*/  IMAD R25, R25, UR5, RZ ;  /* 0x0000000519197c24 */ /* 0x000fe2000f8e02ff */
[----:B------:R-:W-:Y:S01]  /*3a80*/  SEL R29, R44, R29, !P2 ;  /* 0x0000001d2c1d7207 */ /* 0x000fe20005000000 */
[----:B------:R-:W-:Y:S01]  /*3a90*/  IMAD R26, R26, UR5, RZ ;  /* 0x000000051a1a7c24 */ /* 0x000fe2000f8e02ff */
[C---:B------:R-:W-:Y:S01]  /*3aa0*/  SEL R30, R44.reuse, R30, !P2 ;  /* 0x0000001e2c1e7207 */ /* 0x040fe20005000000 */
[----:B------:R-:W-:Y:S01]  /*3ab0*/  IMAD R27, R27, UR5, RZ ;  /* 0x000000051b1b7c24 */ /* 0x000fe2000f8e02ff */
[C---:B------:R-:W-:Y:S01]  /*3ac0*/  SEL R32, R44.reuse, R32, !P2 ;  /* 0x000000202c207207 */ /* 0x040fe20005000000 */
[----:B------:R-:W-:Y:S01]  /*3ad0*/  IMAD R29, R29, UR5, RZ ;  /* 0x000000051d1d7c24 */ /* 0x000fe2000f8e02ff */
[----:B------:R-:W-:Y:S01]  /*3ae0*/  SEL R33, R44, R33, !P2 ;  /* 0x000000212c217207 */ /* 0x000fe20005000000 */
[----:B------:R-:W-:Y:S01]  /*3af0*/  IMAD R30, R30, UR5, RZ ;  /* 0x000000051e1e7c24 */ /* 0x000fe2000f8e02ff */
        /* <DEDUP_REMOVED lines=72> */
[----:B------:R-:W-:Y:S01]  /*3f80*/  LEA.HI.X.SX32 R201, R7, R4, 0x1, P5 ;  /* 0x0000000407c97211 */ /* 0x000fe200028f0eff */
[----:B------:R-:W-:Y:S01]  /*3f90*/  IMAD R88, R88, UR5, RZ ;  /* 0x0000000558587c24 */ /* 0x000fe2000f8e02ff */
[----:B------:R-:W-:Y:S01]  /*3fa0*/  IADD3 R226, P4, R21, R3, RZ ;  /* 0x0000000315e27210 */ /* 0x000fe20007f9e0ff */
[----:B------:R-:W-:Y:S01]  /*3fb0*/  IMAD R90, R90, UR5, RZ ;  /* 0x000000055a5a7c24 */ /* 0x000fe2000f8e02ff */
[----:B------:R-:W-:-:S02]  /*3fc0*/  SEL R44, R44, R92, !P2 ;  /* 0x0000005c2c2c7207 */ /* 0x000fc40005000000 */
[-C--:B------:R-:W-:Y:S02]  /*3fd0*/  IADD3 R216, P5, R16, R3.reuse, RZ ;  /* 0x0000000310d87210 */ /* 0x080fe40007fbe0ff */
[-C--:B------:R-:W-:Y:S01]  /*3fe0*/  LEA.HI.X.SX32 R213, R14, R4.reuse, 0x1, P6 ;  /* 0x000000040ed57211 */ /* 0x080fe200030f0eff */
[----:B------:R-:W-:Y:S01]  /*3ff0*/  IMAD R44, R44, UR5, RZ ;  /* 0x000000052c2c7c24 */ /* 0x000fe2000f8e02ff */
[-C--:B------:R-:W-:Y:S01]  /*4000*/  IADD3 R206, P2, R10, R3.reuse, RZ ;  /* 0x000000030ace7210 */ /* 0x080fe20007f5e0ff */
[----:B------:R-:W-:Y:S01]  /*4010*/  UMOV UR5, URZ ;  /* 0x0000003f00057c82 */ /* 0x000fe20008000000 */
[----:B------:R-:W-:Y:S02]  /*4020*/  LEA.HI.X.SX32 R203, R9, R4, 0x1, P3 ;  /* 0x0000000409cb7211 */ /* 0x000fe400018f0eff */
[-C--:B------:R-:W-:Y:S02]  /*4030*/  IADD3 R228, P6, R22, R3.reuse, RZ ;  /* 0x0000000316e47210 */ /* 0x080fe40007fde0ff */
[----:B------:R-:W-:-:S02]  /*4040*/  IADD3 R218, P3, R17, R3, RZ ;  /* 0x0000000311da7210 */ /* 0x000fc40007f7e0ff */
[-C--:B------:R-:W-:Y:S02]  /*4050*/  IADD3 R208, P1, R11, R3.reuse, RZ ;  /* 0x000000030bd07210 */ /* 0x080fe40007f3e0ff */
[-C--:B------:R-:W-:Y:S02]  /*4060*/  LEA.HI.X.SX32 R225, R21, R4.reuse, 0x1, P4 ;  /* 0x0000000415e17211 */ /* 0x080fe400020f0eff */
[-C--:B------:R-:W-:Y:S02]  /*4070*/  LEA.HI.X.SX32 R215, R16, R4.reuse, 0x1, P5 ;  /* 0x0000000410d77211 */ /* 0x080fe400028f0eff */
[-C--:B------:R-:W-:Y:S02]  /*4080*/  IADD3 R240, P4, R31, R3.reuse, RZ ;  /* 0x000000031ff07210 */ /* 0x080fe40007f9e0ff */
[----:B------:R-:W-:Y:S02]  /*4090*/  LEA.HI.X.SX32 R205, R10, R4, 0x1, P2 ;  /* 0x000000040acd7211 */ /* 0x000fe400010f0eff */
[----:B------:R-:W-:-:S02]  /*40a0*/  IADD3 R230, P5, R23, R3, RZ ;  /* 0x0000000317e67210 */ /* 0x000fc40007fbe0ff */
[-C--:B------:R-:W-:Y:S02]  /*40b0*/  LEA.HI.X.SX32 R227, R22, R4.reuse, 0x1, P6 ;  /* 0x0000000416e37211 */ /* 0x080fe400030f0eff */
[-C--:B------:R-:W-:Y:S02]  /*40c0*/  IADD3 R220, P2, R18, R3.reuse, RZ ;  /* 0x0000000312dc7210 */ /* 0x080fe40007f5e0ff */
[-C--:B------:R-:W-:Y:S02]  /*40d0*/  LEA.HI.X.SX32 R217, R17, R4.reuse, 0x1, P3 ;  /* 0x0000000411d97211 */ /* 0x080fe400018f0eff */
[-C--:B------:R-:W-:Y:S02]  /*40e0*/  IADD3 R242, P6, R28, R3.reuse, RZ ;  /* 0x000000031cf27210 */ /* 0x080fe40007fde0ff */
[----:B------:R-:W-:Y:S02]  /*40f0*/  IADD3 R210, P0, R12, R3, RZ ;  /* 0x000000030cd27210 */ /* 0x000fe40007f1e0ff */
[----:B------:R-:W-:-:S02]  /*4100*/  LEA.HI.X.SX32 R207, R11, R4, 0x1, P1 ;  /* 0x000000040bcf7211 */ /* 0x000fc400008f0eff */
[-C--:B------:R-:W-:Y:S02]  /*4110*/  IADD3 R232, P3, R24, R3.reuse, RZ ;  /* 0x0000000318e87210 */ /* 0x080fe40007f7e0ff */
[-C--:B------:R-:W-:Y:S02]  /*4120*/  IADD3 R222, P1, R19, R3.reuse, RZ ;  /* 0x0000000313de7210 */ /* 0x080fe40007f3e0ff */
[-C--:B------:R-:W-:Y:S02]  /*4130*/  LEA.HI.X.SX32 R239, R31, R4.reuse, 0x1, P4 ;  /* 0x000000041fef7211 */ /* 0x080fe400020f0eff */
[-C--:B------:R-:W-:Y:S02]  /*4140*/  LEA.HI.X.SX32 R229, R23, R4.reuse, 0x1, P5 ;  /* 0x0000000417e57211 */ /* 0x080fe400028f0eff */
[----:B------:R-:W-:Y:S02]  /*4150*/  IADD3 R5, P4, R35, R3, RZ ;  /* 0x0000000323057210 */ /* 0x000fe40007f9e0ff */
[----:B------:R-:W-:-:S02]  /*4160*/  LEA.HI.X.SX32 R219, R18, R4, 0x1, P2 ;  /* 0x0000000412db7211 */ /* 0x000fc400010f0eff */
[-C--:B------:R-:W-:Y:S01]  /*4170*/  IADD3 R244, P5, R29, R3.reuse, RZ ;  /* 0x000000031df47210 */ /* 0x080fe20007fbe0ff */
[----:B------:R0:W-:Y:S01]  /*4180*/  STL [R1+0x4], R5 ;  /* 0x0000040501007387 */ /* 0x0001e20000100800 */
[-C--:B------:R-:W-:Y:S02]  /*4190*/  LEA.HI.X.SX32 R241, R28, R4.reuse, 0x1, P6 ;  /* 0x000000041cf17211 */ /* 0x080fe400030f0eff */
[-C--:B------:R-:W-:Y:S02]  /*41a0*/  LEA.HI.X.SX32 R209, R12, R4.reuse, 0x1, P0 ;  /* 0x000000040cd17211 */ /* 0x080fe400000f0eff */
[-C--:B------:R-:W-:Y:S02]  /*41b0*/  IADD3 R234, P2, R25, R3.reuse, RZ ;  /* 0x0000000319ea7210 */ /* 0x080fe40007f5e0ff */
[----:B------:R-:W-:Y:S02]  /*41c0*/  LEA.HI.X.SX32 R231, R24, R4, 0x1, P3 ;  /* 0x0000000418e77211 */ /* 0x000fe400018f0eff */
[----:B------:R-:W-:-:S02]  /*41d0*/  IADD3 R7, P6, R36, R3, RZ ;  /* 0x0000000324077210 */ /* 0x000fc40007fde0ff */
[-C--:B------:R-:W-:Y:S02]  /*41e0*/  IADD3 R224, P0, R20, R3.reuse, RZ ;  /* 0x0000000314e07210 */ /* 0x080fe40007f1e0ff */
[-C--:B------:R-:W-:Y:S01]  /*41f0*/  LEA.HI.X.SX32 R221, R19, R4.reuse, 0x1, P1 ;  /* 0x0000000413dd7211 */ /* 0x080fe200008f0eff */
[----:B------:R1:W-:Y:S01]  /*4200*/  STL [R1+0xc], R7 ;  /* 0x00000c0701007387 */ /* 0x0003e20000100800 */
[-C--:B------:R-:W-:Y:S02]  /*4210*/  IADD3 R246, P3, R30, R3.reuse, RZ ;  /* 0x000000031ef67210 */ /* 0x080fe40007f7e0ff */
[----:B------:R-:W-:Y:S02]  /*4220*/  IADD3 R236, P1, R26, R3, RZ ;  /* 0x000000031aec7210 */ /* 0x000fe40007f3e0ff */
[----:B------:R-:W-:Y:S02]  /*4230*/  LEA.HI.X.SX32 R243, R29, R4, 0x1, P5 ;  /* 0x000000041df37211 */ /* 0x000fe400028f0eff */
[----:B------:R-:W-:-:S02]  /*4240*/  CS2R R28, SRZ ;  /* 0x00000000001c7805 */ /* 0x000fc4000001ff00 */
[-C--:B------:R-:W-:Y:S02]  /*4250*/  LEA.HI.X.SX32 R233, R25, R4.reuse, 0x1, P2 ;  /* 0x0000000419e97211 */ /* 0x080fe400010f0eff */
[----:B------:R-:W-:Y:S02]  /*4260*/  CS2R R24, SRZ ;  /* 0x0000000000187805 */ /* 0x000fe4000001ff00 */
[-C--:B0-----:R-:W-:Y:S02]  /*4270*/  IADD3 R5, P5, R37, R3.reuse, RZ ;  /* 0x0000000325057210 */ /* 0x081fe40007fbe0ff */
[-C--:B------:R-:W-:Y:S02]  /*4280*/  LEA.HI.X.SX32 R223, R20, R4.reuse, 0x1, P0 ;  /* 0x0000000414df7211 */ /* 0x080fe400000f0eff */
[----:B------:R-:W-:Y:S01]  /*4290*/  IADD3 R248, P2, R32, R3, RZ ;  /* 0x0000000320f87210 */ /* 0x000fe20007f5e0ff */
[----:B------:R0:W-:Y:S01]  /*42a0*/  STL [R1+0x14], R5 ;  /* 0x0000140501007387 */ /* 0x0001e20000100800 */
[----:B------:R-:W-:-:S02]  /*42b0*/  LEA.HI.X.SX32 R245, R30, R4, 0x1, P3 ;  /* 0x000000041ef57211 */ /* 0x000fc400018f0eff */
[----:B------:R-:W-:Y:S02]  /*42c0*/  CS2R R30, SRZ ;  /* 0x00000000001e7805 */ /* 0x000fe4000001ff00 */
[-C--:B------:R-:W-:Y:S02]  /*42d0*/  IADD3 R238, P0, R27, R3.reuse, RZ ;  /* 0x000000031bee7210 */ /* 0x080fe40007f1e0ff */
[-C--:B------:R-:W-:Y:S02]  /*42e0*/  LEA.HI.X.SX32 R235, R26, R4.reuse, 0x1, P1 ;  /* 0x000000041aeb7211 */ /* 0x080fe400008f0eff */
[-C--:B-1----:R-:W-:Y:S02]  /*42f0*/  IADD3 R7, P3, R38, R3.reuse, RZ ;  /* 0x0000000326077210 */ /* 0x082fe40007f7e0ff */
[----:B------:R-:W-:Y:S02]  /*4300*/  IADD3 R250, P1, R33, R3, RZ ;  /* 0x0000000321fa7210 */ /* 0x000fe40007f3e0ff */
[-C--:B------:R-:W-:Y:S01]  /*4310*/  LEA.HI.X.SX32 R247, R32, R4.reuse, 0x1, P2 ;  /* 0x0000000420f77211 */ /* 0x080fe200010f0eff */
[----:B------:R1:W-:Y:S01]  /*4320*/  STL [R1+0x1c], R7 ;  /* 0x00001c0701007387 */ /* 0x0003e20000100800 */
[----:B------:R-:W-:-:S02]  /*4330*/  LEA.HI.X.SX32 R237, R27, R4, 0x1, P0 ;  /* 0x000000041bed7211 */ /* 0x000fc400000f0eff */
[----:B------:R-:W-:Y:S02]  /*4340*/  CS2R R26, SRZ ;  /* 0x00000000001a7805 */ /* 0x000fe4000001ff00 */
[-C--:B0-----:R-:W-:Y:S02]  /*4350*/  IADD3 R5, P2, R39, R3.reuse, RZ ;  /* 0x0000000327057210 */ /* 0x081fe40007f5e0ff */
[C---:B------:R-:W-:Y:S02]  /*4360*/  IADD3 R252, P0, R34.reuse, R3, RZ ;  /* 0x0000000322fc7210 */ /* 0x040fe40007f1e0ff */
[-C--:B------:R-:W-:Y:S01]  /*4370*/  LEA.HI.X.SX32 R249, R33, R4.reuse, 0x1, P1 ;  /* 0x0000000421f97211 */ /* 0x080fe200008f0eff */
[----:B------:R0:W-:Y:S01]  /*4380*/  STL [R1+0x24], R5 ;  /* 0x0000240501007387 */ /* 0x0001e20000100800 */
[----:B------:R-:W-:Y:S02]  /*4390*/  LEA.HI.X.SX32 R251, R34, R4, 0x1, P0 ;  /* 0x0000000422fb7211 */ /* 0x000fe400000f0eff */
[----:B------:R-:W-:-:S02]  /*43a0*/  CS2R R32, SRZ ;  /* 0x0000000000207805 */ /* 0x000fc4000001ff00 */
[----:B-1----:R-:W-:Y:S02]  /*43b0*/  IADD3 R7, P1, R40, R3, RZ ;  /* 0x0000000328077210 */ /* 0x002fe40007f3e0ff */
[----:B------:R-:W-:-:S03]  /*43c0*/  LEA.HI.X.SX32 R8, R35, R4, 0x1, P4 ;  /* 0x0000000423087211 */ /* 0x000fc600020f0eff */
[----:B------:R1:W-:Y:S01]  /*43d0*/  STL [R1+0x2c], R7 ;  /* 0x00002c0701007387 */ /* 0x0003e20000100800 */
[----:B0-----:R-:W-:-:S05]  /*43e0*/  IADD3 R5, P0, R41, R3, RZ ;  /* 0x0000000329057210 */ /* 0x001fca0007f1e0ff */
[----:B------:R0:W-:Y:S01]  /*43f0*/  STL [R1+0x34], R5 ;  /* 0x0000340501007387 */ /* 0x0001e20000100800 */
[----:B-1----:R-:W-:-:S03]  /*4400*/  IADD3 R7, P4, R42, R3, RZ ;  /* 0x000000032a077210 */ /* 0x002fc60007f9e0ff */
[----:B------:R1:W-:Y:S04]  /*4410*/  STL [R1], R8 ;  /* 0x0000000801007387 */ /* 0x0003e80000100800 */
[----:B------:R2:W-:Y:S01]  /*4420*/  STL [R1+0x3c], R7 ;  /* 0x00003c0701007387 */ /* 0x0005e20000100800 */
[----:B0-----:R-:W-:Y:S02]  /*4430*/  LEA.HI.X.SX32 R5, R36, R4, 0x1, P6 ;  /* 0x0000000424057211 */ /* 0x001fe400030f0eff */
[----:B-1----:R-:W-:-:S03]  /*4440*/  IADD3 R8, P6, R43, R3, RZ ;  /* 0x000000032b087210 */ /* 0x002fc60007fde0ff */
[----:B------:R0:W-:Y:S01]  /*4450*/  STL [R1+0x8], R5 ;  /* 0x0000080501007387 */ /* 0x0001e20000100800 */
[----:B--2---:R-:W-:-:S03]  /*4460*/  LEA.HI.X.SX32 R7, R37, R4, 0x1, P5 ;  /* 0x0000000425077211 */ /* 0x004fc600028f0eff */
[----:B------:R1:W-:Y:S04]  /*4470*/  STL [R1+0x44], R8 ;  /* 0x0000440801007387 */ /* 0x0003e80000100800 */
[----:B------:R2:W-:Y:S01]  /*4480*/  STL [R1+0x10], R7 ;  /* 0x0000100701007387 */ /* 0x0005e20000100800 */
[----:B0-----:R-:W-:Y:S02]  /*4490*/  IADD3 R5, P5, R47, R3, RZ ;  /* 0x000000032f057210 */ /* 0x001fe40007fbe0ff */
[----:B-1----:R-:W-:-:S03]  /*44a0*/  LEA.HI.X.SX32 R8, R38, R4, 0x1, P3 ;  /* 0x0000000426087211 */ /* 0x002fc600018f0eff */
[----:B------:R0:W-:Y:S01]  /*44b0*/  STL [R1+0x4c], R5 ;  /* 0x00004c0501007387 */ /* 0x0001e20000100800 */
[----:B--2---:R-:W-:-:S03]  /*44c0*/  IADD3 R7, P3, R46, R3, RZ ;  /* 0x000000032e077210 */ /* 0x004fc60007f7e0ff */
[----:B------:R1:W-:Y:S04]  /*44d0*/  STL [R1+0x18], R8 ;  /* 0x0000180801007387 */ /* 0x0003e80000100800 */
        /* <DEDUP_REMOVED lines=49> */
[-C--:B0-----:R-:W-:Y:S02]  /*47f0*/  LEA.HI.X.SX32 R5, R56, R4.reuse, 0x1, P5 ;  /* 0x0000000438057211 */ /* 0x081fe400028f0eff */
[----:B------:R-:W-:Y:S02]  /*4800*/  CS2R R56, SRZ ;  /* 0x0000000000387805 */ /* 0x000fe4000001ff00 */
[----:B-1----:R-:W-:Y:S01]  /*4810*/  IADD3 R8, P5, R68, R3, RZ ;  /* 0x0000000344087210 */ /* 0x002fe20007fbe0ff */
[----:B------:R0:W-:Y:S01]  /*4820*/  STL [R1+0x80], R5 ;  /* 0x0000800501007387 */ /* 0x0001e20000100800 */
[----:B--2---:R-:W-:-:S03]  /*4830*/  LEA.HI.X.SX32 R7, R58, R4, 0x1, P3 ;  /* 0x000000043a077211 */ /* 0x004fc600018f0eff */
[----:B------:R1:W-:Y:S01]  /*4840*/  STL [R1+0xbc], R8 ;  /* 0x0000bc0801007387 */ /* 0x0003e20000100800 */
[----:B------:R-:W-:-:S03]  /*4850*/  CS2R R58, SRZ ;  /* 0x00000000003a7805 */ /* 0x000fc6000001ff00 */
[----:B------:R2:W-:Y:S01]  /*4860*/  STL [R1+0x88], R7 ;  /* 0x0000880701007387 */ /* 0x0005e20000100800 */
[----:B0-----:R-:W-:Y:S02]  /*4870*/  IADD3 R5, P3, R70, R3, RZ ;  /* 0x0000000346057210 */ /* 0x001fe40007f7e0ff */
[----:B-1----:R-:W-:-:S03]  /*4880*/  LEA.HI.X.SX32 R8, R60, R4, 0x1, P2 ;  /* 0x000000043c087211 */ /* 0x002fc600010f0eff */
[----:B------:R0:W-:Y:S01]  /*4890*/  STL [R1+0xc4], R5 ;  /* 0x0000c40501007387 */ /* 0x0001e20000100800 */
[----:B------:R-:W-:Y:S02]  /*48a0*/  CS2R R60, SRZ ;  /* 0x00000000003c7805 */ /* 0x000fe4000001ff00 */
[----:B--2---:R-:W-:Y:S01]  /*48b0*/  IADD3 R7, P2, R72, R3, RZ ;  /* 0x0000000348077210 */ /* 0x004fe20007f5e0ff */
[----:B------:R1:W-:Y:S04]  /*48c0*/  STL [R1+0x90], R8 ;  /* 0x0000900801007387 */ /* 0x0003e80000100800 */
[----:B------:R2:W-:Y:S01]  /*48d0*/  STL [R1+0xcc], R7 ;  /* 0x0000cc0701007387 */ /* 0x0005e20000100800 */
[----:B0-----:R-:W-:Y:S02]  /*48e0*/  LEA.HI.X.SX32 R5, R62, R4, 0x1, P1 ;  /* 0x000000043e057211 */ /* 0x001fe400008f0eff */
[----:B------:R-:W-:-:S02]  /*48f0*/  CS2R R62, SRZ ;  /* 0x00000000003e7805 */ /* 0x000fc4000001ff00 */
[----:B-1----:R-:W-:Y:S01]  /*4900*/  IADD3 R8, P1, R74, R3, RZ ;  /* 0x000000034a087210 */ /* 0x002fe20007f3e0ff */
[----:B------:R0:W-:Y:S01]  /*4910*/  STL [R1+0x98], R5 ;  /* 0x0000980501007387 */ /* 0x0001e20000100800 */
[----:B--2---:R-:W-:-:S03]  /*4920*/  LEA.HI.X.SX32 R7, R51, R4, 0x1, P0 ;  /* 0x0000000433077211 */ /* 0x004fc600000f0eff */
[----:B------:R1:W-:Y:S04]  /*4930*/  STL [R1+0xd4], R8 ;  /* 0x0000d40801007387 */ /* 0x0003e80000100800 */
        /* <DEDUP_REMOVED lines=40> */
[----:B------:R-:W-:Y:S02]  /*4bc0*/  IADD3 R3, P4, R44, R3, RZ ;  /* 0x000000032c037210 */ /* 0x000fe40007f9e0ff */
[-C--:B-1----:R-:W-:Y:S01]  /*4bd0*/  LEA.HI.X.SX32 R8, R86, R4.reuse, 0x1, P2 ;  /* 0x0000000456087211 */ /* 0x082fe200010f0eff */
[----:B------:R0:W-:Y:S01]  /*4be0*/  STL [R1+0xe0], R5 ;  /* 0x0000e00501007387 */ /* 0x0001e20000100800 */
[----:B------:R-:W-:Y:S02]  /*4bf0*/  CS2R R86, SRZ ;  /* 0x0000000000567805 */ /* 0x000fe4000001ff00 */
[----:B--2---:R-:W-:Y:S01]  /*4c00*/  LEA.HI.X.SX32 R7, R80, R4, 0x1, P6 ;  /* 0x0000000450077211 */ /* 0x004fe200030f0eff */
[----:B------:R1:W-:Y:S01]  /*4c10*/  STL [R1+0x11c], R3 ;  /* 0x00011c0301007387 */ /* 0x0003e20000100800 */
[----:B------:R-:W-:-:S03]  /*4c20*/  CS2R R80, SRZ ;  /* 0x0000000000507805 */ /* 0x000fc6000001ff00 */
[----:B------:R2:W-:Y:S01]  /*4c30*/  STL [R1+0xe8], R7 ;  /* 0x0000e80701007387 */ /* 0x0005e20000100800 */
[----:B0-----:R-:W-:Y:S01]  /*4c40*/  IADD3 R5, P6, R6, UR6, RZ ;  /* 0x0000000606057c10 */ /* 0x001fe2000ffde0ff */
[----:B------:R-:W-:Y:S01]  /*4c50*/  UIADD3 UR6, UR12, 0x4000, URZ ;  /* 0x000040000c067890 */ /* 0x000fe2000fffe03f */
[----:B-1----:R-:W-:-:S03]  /*4c60*/  LEA.HI.X.SX32 R3, R82, R4, 0x1, P5 ;  /* 0x0000000452037211 */ /* 0x002fc600028f0eff */
[----:B------:R-:W-:Y:S01]  /*4c70*/  USHF.R.U32.HI UR10, URZ, 0x4, UR6 ;  /* 0x000000043f0a7899 */ /* 0x000fe20008011606 */
[----:B------:R-:W-:Y:S01]  /*4c80*/  CS2R R82, SRZ ;  /* 0x0000000000527805 */ /* 0x000fe2000001ff00 */
[----:B------:R-:W-:Y:S01]  /*4c90*/  UIADD3 UR6, UP0, UR8, 0x2, URZ ;  /* 0x0000000208067890 */ /* 0x000fe2000ff1e03f */
[-C--:B--2---:R-:W-:Y:S01]  /*4ca0*/  LEA.HI.X.SX32 R7, R84, R4.reuse, 0x1, P3 ;  /* 0x0000000454077211 */ /* 0x084fe200018f0eff */
[----:B------:R0:W-:Y:S01]  /*4cb0*/  STL [R1+0xf0], R3 ;  /* 0x0000f00301007387 */ /* 0x0001e20000100800 */
[----:B------:R-:W-:Y:S01]  /*4cc0*/  USGXT.U32 UR10, UR10, 0xe ;  /* 0x0000000e0a0a789a */ /* 0x000fe20008000000 */
[----:B------:R-:W-:Y:S02]  /*4cd0*/  CS2R R84, SRZ ;  /* 0x0000000000547805 */ /* 0x000fe4000001ff00 */
[----:B------:R1:W-:Y:S04]  /*4ce0*/  STL [R1+0xf8], R7 ;  /* 0x0000f80701007387 */ /* 0x0003e80000100800 */
[----:B------:R-:W-:Y:S01]  /*4cf0*/  STL [R1+0x100], R8 ;  /* 0x0001000801007387 */ /* 0x000fe20000100800 */
[----:B0-----:R-:W-:-:S02]  /*4d00*/  LEA.HI.X.SX32 R3, R88, R4, 0x1, P1 ;  /* 0x0000000458037211 */ /* 0x001fc400008f0eff */
[----:B-1----:R-:W-:-:S03]  /*4d10*/  LEA.HI.X.SX32 R7, R90, R4, 0x1, P0 ;  /* 0x000000045a077211 */ /* 0x002fc600000f0eff */
[----:B------:R0:W-:Y:S01]  /*4d20*/  STL [R1+0x108], R3 ;  /* 0x0001080301007387 */ /* 0x0001e20000100800 */
[----:B------:R-:W-:-:S03]  /*4d30*/  LEA.HI.X.SX32 R4, R44, R4, 0x1, P4 ;  /* 0x000000042c047211 */ /* 0x000fc600020f0eff */
[----:B------:R1:W-:Y:S04]  /*4d40*/  STL [R1+0x110], R7 ;  /* 0x0001100701007387 */ /* 0x0003e80000100800 */
[----:B------:R2:W-:Y:S01]  /*4d50*/  STL [R1+0x118], R4 ;  /* 0x0001180401007387 */ /* 0x0005e20000100800 */
[----:B0-----:R-:W-:Y:S01]  /*4d60*/  LEA.HI.X.SX32 R3, R6, UR7, 0x1, P6 ;  /* 0x0000000706037c11 */ /* 0x001fe2000b0f0eff */
[----:B------:R-:W-:Y:S02]  /*4d70*/  UIADD3.X UR7, UR4, 0x40000040, URZ, UP0, !UPT ;  /* 0x4000004004077890 */ /* 0x000fe400087fe43f */
[----:B------:R-:W-:Y:S01]  /*4d80*/  UIADD3 UR9, UP0, UR10, 0x2, URZ ;  /* 0x000000020a097890 */ /* 0x000fe2000ff1e03f */
[----:B-1----:R-:W-:Y:S01]  /*4d90*/  IMAD.SHL.U32 R7, R2, 0x10, RZ ;  /* 0x0000001002077824 */ /* 0x002fe200078e00ff */
[----:B------:R-:W-:Y:S01]  /*4da0*/  UMOV UR4, UR6 ;  /* 0x0000000600047c82 */ /* 0x000fe20008000000 */
[----:B------:R-:W0:Y:S01]  /*4db0*/  LDC R2, c[0x0][0x238] ;  /* 0x00008e00ff027b82 */ /* 0x000e220000000800 */
[----:B------:R-:W-:Y:S01]  /*4dc0*/  UIADD3.X UR11, UR5, 0x40000040, URZ, UP0, !UPT ;  /* 0x40000040050b7890 */ /* 0x000fe200087fe43f */
[----:B--2---:R-:W-:Y:S01]  /*4dd0*/  IMAD.MOV.U32 R4, RZ, RZ, RZ ;  /* 0x000000ffff047224 */ /* 0x004fe200078e00ff */
[----:B------:R-:W-:Y:S01]  /*4de0*/  LOP3.LUT R113, R7, 0x70, RZ, 0xc0, !PT ;  /* 0x0000007007717812 */ /* 0x000fe200078ec0ff */
[----:B------:R-:W-:Y:S01]  /*4df0*/  STL [R1+0x59c], R7 ;  /* 0x00059c0701007387 */ /* 0x000fe20000100800 */
[----:B------:R-:W-:Y:S01]  /*4e00*/  UMOV UR5, UR7 ;  /* 0x0000000700057c82 */ /* 0x000fe20008000000 */
[----:B------:R-:W-:Y:S01]  /*4e10*/  UMOV UR6, UR9 ;  /* 0x0000000900067c82 */ /* 0x000fe20008000000 */
[----:B------:R-:W-:Y:S01]  /*4e20*/  UIADD3.64 UR16, UR4, 0x2, URZ ;  /* 0x0000000204107897 */ /* 0x000fe2000fffe03f */
[----:B------:R-:W-:Y:S01]  /*4e30*/  IMAD R113, R177, 0x80, R113 ;  /* 0x00000080b1717824 */ /* 0x000fe200078e0271 */
[----:B------:R1:W-:Y:S01]  /*4e40*/  STL [R1+0x558], R114 ;  /* 0x0005587201007387 */ /* 0x0003e20000100800 */
[----:B------:R-:W-:Y:S01]  /*4e50*/  UMOV UR7, UR11 ;  /* 0x0000000b00077c82 */ /* 0x000fe20008000000 */
[----:B------:R-:W-:-:S02]  /*4e60*/  UIADD3.64 UR20, UR4, 0x4, URZ ;  /* 0x0000000404147897 */ /* 0x000fc4000fffe03f */
[----:B------:R-:W-:Y:S01]  /*4e70*/  STL [R1+0x554], R113 ;  /* 0x0005547101007387 */ /* 0x000fe20000100800 */
[----:B------:R-:W-:Y:S02]  /*4e80*/  UIADD3.64 UR24, UR4, 0x1fe, URZ ;  /* 0x000001fe04187897 */ /* 0x000fe4000fffe03f */
[----:B------:R-:W-:Y:S02]  /*4e90*/  UIADD3.64 UR28, UR4, 0x200, URZ ;  /* 0x00000200041c7897 */ /* 0x000fe4000fffe03f */
[----:B------:R-:W-:Y:S02]  /*4ea0*/  UIADD3.64 UR32, UR4, 0x202, URZ ;  /* 0x0000020204207897 */ /* 0x000fe4000fffe03f */
[----:B------:R-:W-:Y:S02]  /*4eb0*/  UIADD3.64 UR36, UR4, 0x204, URZ ;  /* 0x0000020404247897 */ /* 0x000fe4000fffe03f */
[----:B------:R-:W-:Y:S01]  /*4ec0*/  UIADD3.64 UR18, UR6, 0x2, URZ ;  /* 0x0000000206127897 */ /* 0x000fe2000fffe03f */
[C---:B0-----:R-:W-:Y:S01]  /*4ed0*/  IMAD R105, R2.reuse, 0x7f, RZ ;  /* 0x0000007f02697824 */ /* 0x041fe200078e02ff */
[----:B------:R-:W-:Y:S01]  /*4ee0*/  UIADD3.64 UR22, UR6, 0x4, URZ ;  /* 0x0000000406167897 */ /* 0x000fe2000fffe03f */
[C---:B------:R-:W-:Y:S01]  /*4ef0*/  IMAD R103, R2.reuse, 0x7e, RZ ;  /* 0x0000007e02677824 */ /* 0x040fe200078e02ff */
[----:B------:R-:W-:Y:S01]  /*4f00*/  UMOV UR11, 0x40000040 ;  /* 0x40000040000b7882 */ /* 0x000fe20000000000 */
[C---:B------:R-:W-:Y:S01]  /*4f10*/  IMAD R101, R2.reuse, 0x7d, RZ ;  /* 0x0000007d02657824 */ /* 0x040fe200078e02ff */
[-C--:B------:R-:W-:Y:S01]  /*4f20*/  IADD3 R177, P3, R105, R5.reuse, RZ ;  /* 0x0000000569b17210 */ /* 0x080fe20007f7e0ff */
[C---:B------:R-:W-:Y:S01]  /*4f30*/  IMAD R99, R2.reuse, 0x7c, RZ ;  /* 0x0000007c02637824 */ /* 0x040fe200078e02ff */
[-C--:B-1----:R-:W-:Y:S01]  /*4f40*/  IADD3 R114, P4, R103, R5.reuse, RZ ;  /* 0x0000000567727210 */ /* 0x082fe20007f9e0ff */
[C---:B------:R-:W-:Y:S01]  /*4f50*/  IMAD R97, R2.reuse, 0x7b, RZ ;  /* 0x0000007b02617824 */ /* 0x040fe200078e02ff */
[----:B------:R-:W-:Y:S01]  /*4f60*/  IADD3 R178, P5, R101, R5, RZ ;  /* 0x0000000565b27210 */ /* 0x000fe20007fbe0ff */
[----:B------:R0:W-:Y:S01]  /*4f70*/  STL [R1+0x124], R177 ;  /* 0x000124b101007387 */ /* 0x0001e20000100800 */
[----:B------:R-:W-:-:S02]  /*4f80*/  IMAD R95, R2, 0x7a, RZ ;  /* 0x0000007a025f7824 */ /* 0x000fc400078e02ff */
[C---:B------:R-:W-:Y:S01]  /*4f90*/  IMAD R93, R2.reuse, 0x79, RZ ;  /* 0x00000079025d7824 */ /* 0x040fe200078e02ff */
[----:B------:R1:W-:Y:S01]  /*4fa0*/  STL [R1+0x12c], R114 ;  /* 0x00012c7201007387 */ /* 0x0003e20000100800 */
[C---:B------:R-:W-:Y:S02]  /*4fb0*/  IMAD R91, R2.reuse, 0x78, RZ ;  /* 0x00000078025b7824 */ /* 0x040fe400078e02ff */
[C---:B------:R-:W-:Y:S01]  /*4fc0*/  IMAD R89, R2.reuse, 0x77, RZ ;  /* 0x0000007702597824 */ /* 0x040fe200078e02ff */
[----:B------:R2:W-:Y:S01]  /*4fd0*/  STL [R1+0x134], R178 ;  /* 0x000134b201007387 */ /* 0x0005e20000100800 */
[C---:B------:R-:W-:Y:S01]  /*4fe0*/  IMAD R55, R2.reuse, 0x76, RZ ;  /* 0x0000007602377824 */ /* 0x040fe200078e02ff */
[-C--:B0-----:R-:W-:Y:S01]  /*4ff0*/  IADD3 R177, P0, R97, R5.reuse, RZ ;  /* 0x0000000561b17210 */ /* 0x081fe20007f1e0ff */
[C---:B------:R-:W-:Y:S02]  /*5000*/  IMAD R53, R2.reuse, 0x75, RZ ;  /* 0x0000007502357824 */ /* 0x040fe400078e02ff */
[C---:B------:R-:W-:Y:S01]  /*5010*/  IMAD R51, R2.reuse, 0x74, RZ ;  /* 0x0000007402337824 */ /* 0x040fe200078e02ff */
[----:B-1----:R-:W-:Y:S01]  /*5020*/  IADD3 R114, P6, R99, R5, RZ ;  /* 0x0000000563727210 */ /* 0x002fe20007fde0ff */
[----:B------:R-:W-:-:S02]  /*5030*/  IMAD R49, R2, 0x73, RZ ;  /* 0x0000007302317824 */ /* 0x000fc400078e02ff */
[C---:B------:R-:W-:Y:S01]  /*5040*/  IMAD R47, R2.reuse, 0x72, RZ ;  /* 0x00000072022f7824 */ /* 0x040fe200078e02ff */
[-C--:B--2---:R-:W-:Y:S01]  /*5050*/  IADD3 R178, P1, R95, R5.reuse, RZ ;  /* 0x000000055fb27210 */ /* 0x084fe20007f3e0ff */
[----:B------:R0:W-:Y:S01]  /*5060*/  STL [R1+0x13c], R114 ;  /* 0x00013c7201007387 */ /* 0x0001e20000100800 */
[C---:B------:R-:W-:Y:S02]  /*5070*/  IMAD R45, R2.reuse, 0x71, RZ ;  /* 0x00000071022d7824 */ /* 0x040fe400078e02ff */
[C---:B------:R-:W-:Y:S01]  /*5080*/  IMAD R43, R2.reuse, 0x70, RZ ;  /* 0x00000070022b7824 */ /* 0x040fe200078e02ff */
[----:B------:R1:W-:Y:S01]  /*5090*/  STL [R1+0x144], R177 ;  /* 0x000144b101007387 */ /* 0x0003e20000100800 */
[C---:B------:R-:W-:Y:S02]  /*50a0*/  IMAD R41, R2.reuse, 0x6f, RZ ;  /* 0x0000006f02297824 */ /* 0x040fe400078e02ff */
[C---:B------:R-:W-:Y:S01]  /*50b0*/  IMAD R39, R2.reuse, 0x6e, RZ ;  /* 0x0000006e02277824 */ /* 0x040fe200078e02ff */
[----:B------:R-:W-:Y:S01]  /*50c0*/  STL [R1+0x14c], R178 ;  /* 0x00014cb201007387 */ /* 0x000fe20000100800 */
[C---:B------:R-:W-:Y:S01]  /*50d0*/  IMAD R37, R2.reuse, 0x6d, RZ ;  /* 0x0000006d02257824 */ /* 0x040fe200078e02ff */
[----:B0-----:R-:W-:Y:S01]  /*50e0*/  IADD3 R114, P2, R93, R5, RZ ;  /* 0x000000055d727210 */ /* 0x001fe20007f5e0ff */
[----:B------:R-:W-:-:S02]  /*50f0*/  IMAD R35, R2, 0x6c, RZ ;  /* 0x0000006c02237824 */ /* 0x000fc400078e02ff */
[C---:B------:R-:W-:Y:S01]  /*5100*/  IMAD R23, R2.reuse, 0x6b, RZ ;  /* 0x0000006b02177824 */ /* 0x040fe200078e02ff */
[----:B-1----:R-:W-:Y:S01]  /*5110*/  LEA.HI.X.SX32 R177, R105, R3, 0x1, P3 ;  /* 0x0000000369b17211 */ /* 0x002fe200018f0eff */
[----:B------:R0:W-:Y:S01]  /*5120*/  STL [R1+0x154], R114 ;  /* 0x0001547201007387 */ /* 0x0001e20000100800 */
[----:B------:R-:W-:Y:S01]  /*5130*/  IADD3 R105, P3, R91, R5, RZ ;  /* 0x000000055b697210 */ /* 0x000fe20007f7e0ff */
[C---:B------:R-:W-:Y:S02]  /*5140*/  IMAD R21, R2.reuse, 0x6a, RZ ;  /* 0x0000006a02157824 */ /* 0x040fe400078e02ff */
[----:B------:R-:W-:Y:S01]  /*5150*/  STL [R1+0x120], R177 ;  /* 0x000120b101007387 */ /* 0x000fe20000100800 */
[C---:B------:R-:W-:Y:S02]  /*5160*/  IMAD R19, R2.reuse, 0x69, RZ ;  /* 0x0000006902137824 */ /* 0x040fe400078e02ff */
[C---:B------:R-:W-:Y:S01]  /*5170*/  IMAD R17, R2.reuse, 0x68, RZ ;  /* 0x0000006802117824 */ /* 0x040fe200078e02ff */
[----:B------:R1:W-:Y:S01]  /*5180*/  STL [R1+0x15c], R105 ;  /* 0x00015c6901007387 */ /* 0x0003e20000100800 */
[C---:B------:R-:W-:Y:S01]  /*5190*/  IMAD R15, R2.reuse, 0x67, RZ ;  /* 0x00000067020f7824 */ /* 0x040fe200078e02ff */
[----:B0-----:R-:W-:Y:S01]  /*51a0*/  LEA.HI.X.SX32 R114, R103, R3, 0x1, P4 ;  /* 0x0000000367727211 */ /* 0x001fe200020f0eff */
[C---:B------:R-:W-:Y:S01]  /*51b0*/  IMAD R13, R2.reuse, 0x66, RZ ;  /* 0x00000066020d7824 */ /* 0x040fe200078e02ff */
[----:B------:R-:W-:Y:S01]  /*51c0*/  IADD3 R103, P4, R89, R5, RZ ;  /* 0x0000000559677210 */ /* 0x000fe20007f9e0ff */
[----:B------:R-:W-:-:S02]  /*51d0*/  IMAD R11, R2, 0x65, RZ ;  /* 0x00000065020b7824 */ /* 0x000fc400078e02ff */
[----:B------:R-:W-:Y:S01]  /*51e0*/  STL [R1+0x128], R114 ;  /* 0x0001287201007387 */ /* 0x000fe20000100800 */
[C---:B------:R-:W-:Y:S01]  /*51f0*/  IMAD R9, R2.reuse, 0x64, RZ ;  /* 0x0000006402097824 */ /* 0x040fe200078e02ff */
[----:B-1----:R-:W-:Y:S02]  /*5200*/  LEA.HI.X.SX32 R105, R101, R3, 0x1, P5 ;  /* 0x0000000365697211 */ /* 0x002fe400028f0eff */
        /* <DEDUP_REMOVED lines=48> */
[----:B------:R1:W-:Y:S01]  /*5510*/  STL [R1+0x160], R93 ;  /* 0x0001605d01007387 */ /* 0x0003e20000100800 */
[C---:B------:R-:W-:Y:S02]  /*5520*/  IMAD R92, R2.reuse, 0x4d, RZ ;  /* 0x0000004d025c7824 */ /* 0x040fe400078e02ff */
[C---:B------:R-:W-:Y:S01]  /*5530*/  IMAD R94, R2.reuse, 0x4c, RZ ;  /* 0x0000004c025e7824 */ /* 0x040fe200078e02ff */
[----:B------:R2:W-:Y:S01]  /*5540*/  STL [R1+0x19c], R89 ;  /* 0x00019c5901007387 */ /* 0x0005e20000100800 */
[C---:B------:R-:W-:Y:S01]  /*5550*/  IMAD R96, R2.reuse, 0x4b, RZ ;  /* 0x0000004b02607824 */ /* 0x040fe200078e02ff */
[----:B0-----:R-:W-:Y:S01]  /*5560*/  LEA.HI.X.SX32 R91, R55, R3, 0x1, P5 ;  /* 0x00000003375b7211 */ /* 0x001fe200028f0eff */
[----:B------:R-:W-:-:S02]  /*5570*/  IMAD R98, R2, 0x4a, RZ ;  /* 0x0000004a02627824 */ /* 0x000fc400078e02ff */
[C---:B------:R-:W-:Y:S01]  /*5580*/  IMAD R100, R2.reuse, 0x49, RZ ;  /* 0x0000004902647824 */ /* 0x040fe200078e02ff */
[----:B-1----:R-:W-:Y:S01]  /*5590*/  IADD3 R93, P5, R41, R5, RZ ;  /* 0x00000005295d7210 */ /* 0x002fe20007fbe0ff */
[----:B------:R0:W-:Y:S01]  /*55a0*/  STL [R1+0x168], R91 ;  /* 0x0001685b01007387 */ /* 0x0001e20000100800 */
[C---:B------:R-:W-:Y:S01]  /*55b0*/  IMAD R102, R2.reuse, 0x48, RZ ;  /* 0x0000004802667824 */ /* 0x040fe200078e02ff */
[----:B--2---:R-:W-:Y:S02]  /*55c0*/  LEA.HI.X.SX32 R89, R53, R3, 0x1, P6 ;  /* 0x0000000335597211 */ /* 0x004fe400030f0eff */
[----:B------:R1:W-:Y:S01]  /*55d0*/  STL [R1+0x1a4], R93 ;  /* 0x0001a45d01007387 */ /* 0x0003e20000100800 */
[C---:B------:R-:W-:Y:S02]  /*55e0*/  IMAD R104, R2.reuse, 0x47, RZ ;  /* 0x0000004702687824 */ /* 0x040fe400078e02ff */
[C---:B------:R-:W-:Y:S01]  /*55f0*/  IMAD R106, R2.reuse, 0x46, RZ ;  /* 0x00000046026a7824 */ /* 0x040fe200078e02ff */
[----:B------:R2:W-:Y:S01]  /*5600*/  STL [R1+0x170], R89 ;  /* 0x0001705901007387 */ /* 0x0005e20000100800 */
[C---:B------:R-:W-:Y:S01]  /*5610*/  IMAD R107, R2.reuse, 0x45, RZ ;  /* 0x00000045026b7824 */ /* 0x040fe200078e02ff */
[----:B0-----:R-:W-:Y:S01]  /*5620*/  IADD3 R91, P6, R39, R5, RZ ;  /* 0x00000005275b7210 */ /* 0x001fe20007fde0ff */
[----:B------:R-:W-:-:S02]  /*5630*/  IMAD R108, R2, 0x44, RZ ;  /* 0x00000044026c7824 */ /* 0x000fc400078e02ff */
[C---:B------:R-:W-:Y:S01]  /*5640*/  IMAD R109, R2.reuse, 0x43, RZ ;  /* 0x00000043026d7824 */ /* 0x040fe200078e02ff */
[----:B-1----:R-:W-:Y:S01]  /*5650*/  LEA.HI.X.SX32 R93, R51, R3, 0x1, P0 ;  /* 0x00000003335d7211 */ /* 0x002fe200000f0eff */
[----:B------:R0:W-:Y:S01]  /*5660*/  STL [R1+0x1ac], R91 ;  /* 0x0001ac5b01007387 */ /* 0x0001e20000100800 */
[C---:B------:R-:W-:Y:S01]  /*5670*/  IMAD R110, R2.reuse, 0x42, RZ ;  /* 0x00000042026e7824 */ /* 0x040fe200078e02ff */
[----:B--2---:R-:W-:Y:S02]  /*5680*/  IADD3 R89, P0, R37, R5, RZ ;  /* 0x0000000525597210 */ /* 0x004fe40007f1e0ff */
[----:B------:R1:W-:Y:S01]  /*5690*/  STL [R1+0x178], R93 ;  /* 0x0001785d01007387 */ /* 0x0003e20000100800 */
[C---:B------:R-:W-:Y:S02]  /*56a0*/  IMAD R111, R2.reuse, 0x41, RZ ;  /* 0x00000041026f7824 */ /* 0x040fe400078e02ff */
[C---:B------:R-:W-:Y:S01]  /*56b0*/  IMAD.SHL.U32 R112, R2.reuse, 0x40, RZ ;  /* 0x0000004002707824 */ /* 0x040fe200078e00ff */
        /* <DEDUP_REMOVED lines=17> */
[-C--:B-1----:R-:W-:Y:S01]  /*57d0*/  LEA.HI.X.SX32 R93, R45, R3.reuse, 0x1, P3 ;  /* 0x000000032d5d7211 */ /* 0x082fe200018f0eff */
[----:B------:R0:W-:Y:S01]  /*57e0*/  STL [R1+0x1c4], R91 ;  /* 0x0001c45b01007387 */ /* 0x0001e20000100800 */
[----:B------:R-:W-:Y:S01]  /*57f0*/  LEA.HI.X.SX32 R23, R23, R3, 0x1, P2 ;  /* 0x0000000317177211 */ /* 0x000fe200010f0eff */
[C---:B------:R-:W-:Y:S01]  /*5800*/  IMAD R124, R2.reuse, 0x36, RZ ;  /* 0x00000036027c7824 */ /* 0x040fe200078e02ff */
[C---:B--2---:R-:W-:Y:S01]  /*5810*/  IADD3 R89, P3, R21.reuse, R5, RZ ;  /* 0x0000000515597210 */ /* 0x044fe20007f7e0ff */
[----:B------:R1:W-:Y:S01]  /*5820*/  STL [R1+0x190], R93 ;  /* 0x0001905d01007387 */ /* 0x0003e20000100800 */
[C---:B------:R-:W-:Y:S02]  /*5830*/  IMAD R125, R2.reuse, 0x35, RZ ;  /* 0x00000035027d7824 */ /* 0x040fe400078e02ff */
[-C--:B------:R-:W-:Y:S01]  /*5840*/  LEA.HI.X.SX32 R21, R21, R3.reuse, 0x1, P3 ;  /* 0x0000000315157211 */ /* 0x080fe200018f0eff */
        /* <DEDUP_REMOVED lines=8> */
[-C--:B--2---:R-:W-:Y:S02]  /*58d0*/  LEA.HI.X.SX32 R89, R41, R3.reuse, 0x1, P5 ;  /* 0x0000000329597211 */ /* 0x084fe400028f0eff */
[----:B------:R1:W-:Y:S01]  /*58e0*/  STL [R1+0x1d4], R93 ;  /* 0x0001d45d01007387 */ /* 0x0003e20000100800 */
[----:B------:R-:W-:Y:S01]  /*58f0*/  LEA.HI.X.SX32 R19, R19, R3, 0x1, P4 ;  /* 0x0000000313137211 */ /* 0x000fe200020f0eff */
[C---:B------:R-:W-:Y:S02]  /*5900*/  IMAD R130, R2.reuse, 0x30, RZ ;  /* 0x0000003002827824 */ /* 0x040fe400078e02ff */
        /* <DEDUP_REMOVED lines=22> */
[----:B------:R-:W-:Y:S01]  /*5a70*/  STL [R1+0x1ec], R93 ;  /* 0x0001ec5d01007387 */ /* 0x000fe20000100800 */
[----:B------:R-:W-:Y:S01]  /*5a80*/  LEA.HI.X.SX32 R13, R13, R3, 0x1, P0 ;  /* 0x000000030d0d7211 */ /* 0x000fe200000f0eff */
[C---:B------:R-:W-:Y:S02]  /*5a90*/  IMAD R140, R2.reuse, 0x26, RZ ;  /* 0x00000026028c7824 */ /* 0x040fe400078e02ff */
[----:B------:R1:W-:Y:S01]  /*5aa0*/  STL [R1+0x1b8], R89 ;  /* 0x0001b85901007387 */ /* 0x0003e20000100800 */
[C---:B------:R-:W-:Y:S01]  /*5ab0*/  IMAD R141, R2.reuse, 0x25, RZ ;  /* 0x00000025028d7824 */ /* 0x040fe200078e02ff */
[----:B0-----:R-:W-:Y:S01]  /*5ac0*/  IADD3 R91, P1, R11, R5, RZ ;  /* 0x000000050b5b7210 */ /* 0x001fe20007f3e0ff */
[----:B------:R-:W-:-:S02]  /*5ad0*/  IMAD R142, R2, 0x24, RZ ;  /* 0x00000024028e7824 */ /* 0x000fc400078e02ff */
[C---:B------:R-:W-:Y:S01]  /*5ae0*/  IMAD R143, R2.reuse, 0x23, RZ ;  /* 0x00000023028f7824 */ /* 0x040fe200078e02ff */
[----:B------:R-:W-:Y:S01]  /*5af0*/  LEA.HI.X.SX32 R11, R11, R3, 0x1, P1 ;  /* 0x000000030b0b7211 */ /* 0x000fe200008f0eff */
[----:B------:R-:W-:Y:S01]  /*5b00*/  STL [R1+0x1f4], R91 ;  /* 0x0001f45b01007387 */ /* 0x000fe20000100800 */
[C---:B------:R-:W-:Y:S01]  /*5b10*/  IMAD R144, R2.reuse, 0x22, RZ ;  /* 0x0000002202907824 */ /* 0x040fe200078e02ff */
[C---:B-1----:R-:W-:Y:S02]  /*5b20*/  IADD3 R89, P2, R9.reuse, R5, RZ ;  /* 0x0000000509597210 */ /* 0x042fe40007f5e0ff */
[----:B------:R0:W-:Y:S01]  /*5b30*/  STL [R1+0x1c0], R23 ;  /* 0x0001c01701007387 */ /* 0x0001e20000100800 */
[C---:B------:R-:W-:Y:S01]  /*5b40*/  IMAD R145, R2.reuse, 0x21, RZ ;  /* 0x0000002102917824 */ /* 0x040fe200078e02ff */
[----:B------:R-:W-:Y:S02]  /*5b50*/  LEA.HI.X.SX32 R9, R9, R3, 0x1, P2 ;  /* 0x0000000309097211 */ /* 0x000fe400010f0eff */
[----:B------:R-:W-:Y:S01]  /*5b60*/  STL [R1+0x1fc], R89 ;  /* 0x0001fc5901007387 */ /* 0x000fe20000100800 */
[----:B------:R-:W-:-:S02]  /*5b70*/  IMAD.SHL.U32 R146, R2, 0x20, RZ ;  /* 0x0000002002927824 */ /* 0x000fc400078e00ff */
[C---:B------:R-:W-:Y:S01]  /*5b80*/  IMAD R147, R2.reuse, 0x1f, RZ ;  /* 0x0000001f02937824 */ /* 0x040fe200078e02ff */
[----:B------:R1:W-:Y:S01]  /*5b90*/  STL [R1+0x1c8], R21 ;  /* 0x0001c81501007387 */ /* 0x0003e20000100800 */
[C---:B------:R-:W-:Y:S01]  /*5ba0*/  IMAD R148, R2.reuse, 0x1e, RZ ;  /* 0x0000001e02947824 */ /* 0x040fe200078e02ff */
[C---:B0-----:R-:W-:Y:S01]  /*5bb0*/  IADD3 R23, P3, R7.reuse, R5, RZ ;  /* 0x0000000507177210 */ /* 0x041fe20007f7e0ff */
[C---:B------:R-:W-:Y:S02]  /*5bc0*/  IMAD R149, R2.reuse, 0x1d, RZ ;  /* 0x0000001d02957824 */ /* 0x040fe400078e02ff */
[C---:B------:R-:W-:Y:S01]  /*5bd0*/  IMAD R150, R2.reuse, 0x1c, RZ ;  /* 0x0000001c02967824 */ /* 0x040fe200078e02ff */
[----:B------:R-:W-:Y:S01]  /*5be0*/  LEA.HI.X.SX32 R7, R7, R3, 0x1, P3 ;  /* 0x0000000307077211 */ /* 0x000fe200018f0eff */
[----:B------:R-:W-:Y:S01]  /*5bf0*/  STL [R1+0x204], R23 ;  /* 0x0002041701007387 */ /* 0x000fe20000100800 */
[----:B------:R-:W-:Y:S01]  /*5c00*/  IMAD R151, R2, 0x1b, RZ ;  /* 0x0000001b02977824 */ /* 0x000fe200078e02ff */
[----:B-1----:R-:W-:-:S02]  /*5c10*/  IADD3 R21, P4, R8, R5, RZ ;  /* 0x0000000508157210 */ /* 0x002fc40007f9e0ff */
[----:B------:R0:W-:Y:S01]  /*5c20*/  STL [R1+0x1d0], R19 ;  /* 0x0001d01301007387 */ /* 0x0001e20000100800 */
[----:B------:R-:W-:Y:S01]  /*5c30*/  IMAD R152, R2, 0x1a, RZ ;  /* 0x0000001a02987824 */ /* 0x000fe200078e02ff */
[----:B------:R-:W-:Y:S02]  /*5c40*/  LEA.HI.X.SX32 R8, R8, R3, 0x1, P4 ;  /* 0x0000000308087211 */ /* 0x000fe400020f0eff */
[----:B------:R-:W-:Y:S01]  /*5c50*/  STL [R1+0x20c], R21 ;  /* 0x00020c1501007387 */ /* 0x000fe20000100800 */
[C---:B------:R-:W-:Y:S02]  /*5c60*/  IMAD R153, R2.reuse, 0x19, RZ ;  /* 0x0000001902997824 */ /* 0x040fe400078e02ff */
[C---:B------:R-:W-:Y:S01]  /*5c70*/  IMAD R154, R2.reuse, 0x18, RZ ;  /* 0x00000018029a7824 */ /* 0x040fe200078e02ff */
[----:B------:R1:W-:Y:S01]  /*5c80*/  STL [R1+0x1d8], R17 ;  /* 0x0001d81101007387 */ /* 0x0003e20000100800 */
[----:B------:R-:W-:Y:S01]  /*5c90*/  IMAD R155, R2, 0x17, RZ ;  /* 0x00000017029b7824 */ /* 0x000fe200078e02ff */
[----:B0-----:R-:W-:Y:S01]  /*5ca0*/  IADD3 R19, P5, R10, R5, RZ ;  /* 0x000000050a137210 */ /* 0x001fe20007fbe0ff */
[----:B------:R-:W-:-:S02]  /*5cb0*/  IMAD R156, R2, 0x16, RZ ;  /* 0x00000016029c7824 */ /* 0x000fc400078e02ff */
[C---:B------:R-:W-:Y:S02]  /*5cc0*/  IMAD R157, R2.reuse, 0x15, RZ ;  /* 0x00000015029d7824 */ /* 0x040fe400078e02ff */
[----:B------:R-:W-:Y:S01]  /*5cd0*/  STL [R1+0x214], R19 ;  /* 0x0002141301007387 */ /* 0x000fe20000100800 */
[----:B------:R-:W-:Y:S01]  /*5ce0*/  IMAD R158, R2, 0x14, RZ ;  /* 0x00000014029e7824 */ /* 0x000fe200078e02ff */
[----:B-1----:R-:W-:Y:S02]  /*5cf0*/  IADD3 R17, P6, R12, R5, RZ ;  /* 0x000000050c117210 */ /* 0x002fe40007fde0ff */
[----:B------:R0:W-:Y:S01]  /*5d00*/  STL [R1+0x1e0], R15 ;  /* 0x0001e00f01007387 */ /* 0x0001e20000100800 */
[C---:B------:R-:W-:Y:S02]  /*5d10*/  IMAD R159, R2.reuse, 0x13, RZ ;  /* 0x00000013029f7824 */ /* 0x040fe400078e02ff */
[C---:B------:R-:W-:Y:S01]  /*5d20*/  IMAD R160, R2.reuse, 0x12, RZ ;  /* 0x0000001202a07824 */ /* 0x040fe200078e02ff */
[----:B------:R-:W-:Y:S01]  /*5d30*/  STL [R1+0x21c], R17 ;  /* 0x00021c1101007387 */ /* 0x000fe20000100800 */
[----:B------:R-:W-:-:S02]  /*5d40*/  IMAD R161, R2, 0x11, RZ ;  /* 0x0000001102a17824 */ /* 0x000fc400078e02ff */
[C---:B------:R-:W-:Y:S01]  /*5d50*/  IMAD.SHL.U32 R162, R2.reuse, 0x10, RZ ;  /* 0x0000001002a27824 */ /* 0x040fe200078e00ff */
[----:B------:R1:W-:Y:S01]  /*5d60*/  STL [R1+0x1e8], R13 ;  /* 0x0001e80d01007387 */ /* 0x0003e20000100800 */
[----:B------:R-:W-:Y:S01]  /*5d70*/  IMAD R163, R2, 0xf, RZ ;  /* 0x0000000f02a37824 */ /* 0x000fe200078e02ff */
[-C--:B0-----:R-:W-:Y:S01]  /*5d80*/  IADD3 R15, P0, R14, R5.reuse, RZ ;  /* 0x000000050e0f7210 */ /* 0x081fe20007f1e0ff */
[C---:B------:R-:W-:Y:S02]  /*5d90*/  IMAD R164, R2.reuse, 0xe, RZ ;  /* 0x0000000e02a47824 */ /* 0x040fe400078e02ff */
[C---:B------:R-:W-:Y:S02]  /*5da0*/  IMAD R165, R2.reuse, 0xd, RZ ;  /* 0x0000000d02a57824 */ /* 0x040fe400078e02ff */
[----:B------:R-:W-:Y:S01]  /*5db0*/  STL [R1+0x224], R15 ;  /* 0x0002240f01007387 */ /* 0x000fe20000100800 */
[----:B------:R-:W-:Y:S01]  /*5dc0*/  IMAD R166, R2, 0xc, RZ ;  /* 0x0000000c02a67824 */ /* 0x000fe200078e02ff */
[----:B-1----:R-:W-:-:S02]  /*5dd0*/  IADD3 R13, P1, R16, R5, RZ ;  /* 0x00000005100d7210 */ /* 0x002fc40007f3e0ff */
[----:B------:R0:W-:Y:S01]  /*5de0*/  STL [R1+0x1f0], R11 ;  /* 0x0001f00b01007387 */ /* 0x0001e20000100800 */
[C---:B------:R-:W-:Y:S02]  /*5df0*/  IMAD R167, R2.reuse, 0xb, RZ ;  /* 0x0000000b02a77824 */ /* 0x040fe400078e02ff */
[C---:B------:R-:W-:Y:S01]  /*5e00*/  IMAD R168, R2.reuse, 0xa, RZ ;  /* 0x0000000a02a87824 */ /* 0x040fe200078e02ff */
[----:B------:R-:W-:Y:S01]  /*5e10*/  STL [R1+0x22c], R13 ;  /* 0x00022c0d01007387 */ /* 0x000fe20000100800 */
[C---:B------:R-:W-:Y:S02]  /*5e20*/  IMAD R169, R2.reuse, 0x9, RZ ;  /* 0x0000000902a97824 */ /* 0x040fe400078e02ff */
[C---:B------:R-:W-:Y:S01]  /*5e30*/  IMAD.SHL.U32 R170, R2.reuse, 0x8, RZ ;  /* 0x0000000802aa7824 */ /* 0x040fe200078e00ff */
[----:B------:R1:W-:Y:S01]  /*5e40*/  STL [R1+0x1f8], R9 ;  /* 0x0001f80901007387 */ /* 0x0003e20000100800 */
[----:B------:R-:W-:Y:S01]  /*5e50*/  IMAD R171, R2, 0x7, RZ ;  /* 0x0000000702ab7824 */ /* 0x000fe200078e02ff */
[----:B0-----:R-:W-:Y:S01]  /*5e60*/  IADD3 R11, P2, R18, R5, RZ ;  /* 0x00000005120b7210 */ /* 0x001fe20007f5e0ff */
[----:B------:R-:W-:-:S02]  /*5e70*/  IMAD R172, R2, 0x6, RZ ;  /* 0x0000000602ac7824 */ /* 0x000fc400078e02ff */
[C---:B------:R-:W-:Y:S02]  /*5e80*/  IMAD R173, R2.reuse, 0x5, RZ ;  /* 0x0000000502ad7824 */ /* 0x040fe400078e02ff */
[----:B------:R-:W-:Y:S01]  /*5e90*/  STL [R1+0x234], R11 ;  /* 0x0002340b01007387 */ /* 0x000fe20000100800 */
[----:B------:R-:W-:Y:S01]  /*5ea0*/  IMAD.SHL.U32 R174, R2, 0x4, RZ ;  /* 0x0000000402ae7824 */ /* 0x000fe200078e00ff */
[----:B-1----:R-:W-:Y:S02]  /*5eb0*/  IADD3 R9, P3, R20, R5, RZ ;  /* 0x0000000514097210 */ /* 0x002fe40007f7e0ff */
[----:B------:R0:W-:Y:S01]  /*5ec0*/  STL [R1+0x200], R7 ;  /* 0x0002000701007387 */ /* 0x0001e20000100800 */
[C---:B------:R-:W-:Y:S02]  /*5ed0*/  IMAD R175, R2.reuse, 0x3, RZ ;  /* 0x0000000302af7824 */ /* 0x040fe400078e02ff */
[C---:B------:R-:W-:Y:S01]  /*5ee0*/  IMAD.SHL.U32 R176, R2.reuse, 0x2, RZ ;  /* 0x0000000202b07824 */ /* 0x040fe200078e00ff */
[----:B------:R1:W-:Y:S01]  /*5ef0*/  STL [R1+0x23c], R9 ;  /* 0x00023c0901007387 */ /* 0x0003e20000100800 */
[----:B------:R-:W-:-:S03]  /*5f00*/  IMAD.SHL.U32 R6, R2, 0x80, RZ ;  /* 0x0000008002067824 */ /* 0x000fc600078e00ff */
        /* <DEDUP_REMOVED lines=375> */
[-C--:B------:R-:W-:Y:S02]  /*7680*/  LEA.HI.X.SX32 R2, R2, R3.reuse, 0x1, P3 ;  /* 0x0000000302027211 */ /* 0x080fe400018f0eff */
[-C--:B--2---:R-:W-:Y:S01]  /*7690*/  LEA.HI.X.SX32 R8, R172, R3.reuse, 0x1, P5 ;  /* 0x00000003ac087211 */ /* 0x084fe200028f0eff */
[----:B------:R1:W-:Y:S04]  /*76a0*/  STL [R1+0x4e0], R9 ;  /* 0x0004e00901007387 */ /* 0x0003e80000100800 */
[----:B------:R2:W-:Y:S01]  /*76b0*/  STL [R1+0x4e8], R8 ;  /* 0x0004e80801007387 */ /* 0x0005e20000100800 */
[-C--:B0-----:R-:W-:Y:S02]  /*76c0*/  LEA.HI.X.SX32 R7, R173, R3.reuse, 0x1, P6 ;  /* 0x00000003ad077211 */ /* 0x081fe400030f0eff */
[----:B-1----:R-:W-:-:S03]  /*76d0*/  LEA.HI.X.SX32 R9, R174, R3, 0x1, P0 ;  /* 0x00000003ae097211 */ /* 0x002fc600000f0eff */
[----:B------:R0:W-:Y:S01]  /*76e0*/  STL [R1+0x4f0], R7 ;  /* 0x0004f00701007387 */ /* 0x0001e20000100800 */
[----:B--2---:R-:W-:-:S03]  /*76f0*/  LEA.HI.X.SX32 R8, R175, R3, 0x1, P1 ;  /* 0x00000003af087211 */ /* 0x004fc600008f0eff */
[----:B------:R1:W-:Y:S04]  /*7700*/  STL [R1+0x4f8], R9 ;  /* 0x0004f80901007387 */ /* 0x0003e80000100800 */
[----:B------:R2:W-:Y:S01]  /*7710*/  STL [R1+0x500], R8 ;  /* 0x0005000801007387 */ /* 0x0005e20000100800 */
[----:B0-----:R-:W-:Y:S02]  /*7720*/  LEA.HI.X.SX32 R7, R176, R3, 0x1, P2 ;  /* 0x00000003b0077211 */ /* 0x001fe400010f0eff */
[----:B-1----:R-:W-:-:S03]  /*7730*/  LOP3.LUT R9, R113, 0x20, RZ, 0x3c, !PT ;  /* 0x0000002071097812 */ /* 0x002fc600078e3cff */
[----:B------:R0:W-:Y:S01]  /*7740*/  STL [R1+0x508], R7 ;  /* 0x0005080701007387 */ /* 0x0001e20000100800 */
[----:B--2---:R-:W-:-:S03]  /*7750*/  LOP3.LUT R8, R113, 0x30, RZ, 0x3c, !PT ;  /* 0x0000003071087812 */ /* 0x004fc600078e3cff */
[----:B------:R1:W-:Y:S01]  /*7760*/  STL [R1+0x510], R2 ;  /* 0x0005100201007387 */ /* 0x0003e20000100800 */
[----:B0-----:R-:W-:Y:S02]  /*7770*/  LOP3.LUT R7, R113, 0x10, RZ, 0x3c, !PT ;  /* 0x0000001071077812 */ /* 0x001fe400078e3cff */
[----:B-1----:R-:W-:-:S03]  /*7780*/  SHF.R.S32.HI R2, RZ, 0x1f, R6 ;  /* 0x0000001fff027819 */ /* 0x002fc60000011406 */
[----:B------:R0:W-:Y:S04]  /*7790*/  STL [R1+0x574], R7 ;  /* 0x0005740701007387 */ /* 0x0001e80000100800 */
[----:B------:R1:W-:Y:S04]  /*77a0*/  STL [R1+0x570], R9 ;  /* 0x0005700901007387 */ /* 0x0003e80000100800 */
[----:B------:R2:W-:Y:S01]  /*77b0*/  STL [R1+0x56c], R8 ;  /* 0x00056c0801007387 */ /* 0x0005e20000100800 */
[C---:B0-----:R-:W-:Y:S02]  /*77c0*/  LOP3.LUT R7, R113.reuse, 0x40, RZ, 0x3c, !PT ;  /* 0x0000004071077812 */ /* 0x041fe400078e3cff */
[----:B-1----:R-:W-:-:S03]  /*77d0*/  LOP3.LUT R9, R113, 0x50, RZ, 0x3c, !PT ;  /* 0x0000005071097812 */ /* 0x002fc600078e3cff */
[----:B------:R0:W-:Y:S01]  /*77e0*/  STL [R1+0x568], R7 ;  /* 0x0005680701007387 */ /* 0x0001e20000100800 */
[----:B--2---:R-:W-:-:S03]  /*77f0*/  LOP3.LUT R8, R113, 0x60, RZ, 0x3c, !PT ;  /* 0x0000006071087812 */ /* 0x004fc600078e3cff */
[----:B------:R1:W-:Y:S04]  /*7800*/  STL [R1+0x564], R9 ;  /* 0x0005640901007387 */ /* 0x0003e80000100800 */
[----:B------:R1:W-:Y:S01]  /*7810*/  STL [R1+0x560], R8 ;  /* 0x0005600801007387 */ /* 0x0003e20000100800 */
[----:B0-----:R-:W-:-:S05]  /*7820*/  LOP3.LUT R7, R113, 0x70, RZ, 0x3c, !PT ;  /* 0x0000007071077812 */ /* 0x001fca00078e3cff */
[----:B------:R1:W-:Y:S02]  /*7830*/  STL [R1+0x55c], R7 ;  /* 0x00055c0701007387 */ /* 0x0003e40000100800 */
.L_x_2:
[----:B------:R-:W0:Y:S01]  /*7840*/  LDC R146, c[0x0][0x230] ;  /* 0x00008c00ff927b82 */ /* 0x000e220000000800 */
[----:B------:R-:W2:Y:S04]  /*7850*/  LDL R120, [R1+0x510] ;  /* 0x0005100001787983 */ /* 0x000ea80000100800 */
[----:B------:R-:W3:Y:S04]  /*7860*/  LDL R2, [R1+0x514] ;  /* 0x0005140001027983 */ /* 0x000ee80000100800 */
[----:B------:R-:W4:Y:S04]  /*7870*/  LDL R119, [R1+0x508] ;  /* 0x0005080001777983 */ /* 0x000f280000100800 */
[----:B------:R-:W4:Y:S04]  /*7880*/  LDL R118, [R1+0x500] ;  /* 0x0005000001767983 */ /* 0x000f280000100800 */
[----:B------:R-:W4:Y:S04]  /*7890*/  LDL R117, [R1+0x504] ;  /* 0x0005040001757983 */ /* 0x000f280000100800 */
[----:B------:R-:W4:Y:S01]  /*78a0*/  LDL R116, [R1+0x4f8] ;  /* 0x0004f80001747983 */ /* 0x000f220000100800 */
[----:B0-----:R-:W-:-:S03]  /*78b0*/  IMAD R146, R4, -0x80, R146 ;  /* 0xffffff8004927824 */ /* 0x001fc600078e0292 */
[----:B------:R-:W4:Y:S01]  /*78c0*/  LDL R6, [R1+0x4fc] ;  /* 0x0004fc0001067983 */ /* 0x000f220000100800 */
[----:B------:R-:W-:Y:S02]  /*78d0*/  PRMT R168, RZ, 0x7610, R168 ;  /* 0x00007610ffa87816 */ /* 0x000fe400000000a8 */
[----:B------:R-:W-:Y:S01]  /*78e0*/  PRMT R167, RZ, 0x7610, R167 ;  /* 0x00007610ffa77816 */ /* 0x000fe200000000a7 */
[----:B-----5:R-:W-:Y:S01]  /*78f0*/  STL [R1+0x5a0], R0 ;  /* 0x0005a00001007387 */ /* 0x020fe20000100800 */
[C---:B------:R-:W-:Y:S02]  /*7900*/  ISETP.GT.AND P0, PT, R146.reuse, RZ, PT ;  /* 0x000000ff9200720c */ /* 0x040fe40003f04270 */
[C---:B------:R-:W-:Y:S01]  /*7910*/  ISETP.GT.AND P1, PT, R146.reuse, 0x1, PT ;  /* 0x000000019200780c */ /* 0x040fe20003f24270 */
[----:B------:R-:W-:Y:S01]  /*7920*/  STL [R1+0x63c], R4 ;  /* 0x00063c0401007387 */ /* 0x000fe20000100800 */
[C---:B------:R-:W-:Y:S02]  /*7930*/  ISETP.GT.AND P2, PT, R146.reuse, 0x2, PT ;  /* 0x000000029200780c */ /* 0x040fe40003f44270 */
[----:B------:R-:W-:Y:S01]  /*7940*/  ISETP.GT.AND P3, PT, R146, 0x3, PT ;  /* 0x000000039200780c */ /* 0x000fe20003f64270 */
[----:B------:R-:W-:Y:S01]  /*7950*/  STL [R1+0x640], R5 ;  /* 0x0006400501007387 */ /* 0x000fe20000100800 */
[----:B------:R-:W-:-:S02]  /*7960*/  PRMT R166, RZ, 0x7610, R166 ;  /* 0x00007610ffa67816 */ /* 0x000fc400000000a6 */
[----:B------:R-:W-:Y:S01]  /*7970*/  ISETP.GT.AND P4, PT, R146, 0x4, PT ;  /* 0x000000049200780c */ /* 0x000fe20003f84270 */
[----:B------:R0:W-:Y:S02]  /*7980*/  STL [R1+0x638], R3 ;  /* 0x0006380301007387 */ /* 0x0001e40000100800 */
[----:B-1----:R-:W-:Y:S02]  /*7990*/  @P0 IMAD.MOV.U32 R9, RZ, RZ, R3 ;  /* 0x000000ffff090224 */ /* 0x002fe400078e0003 */
[----:B------:R-:W-:-:S05]  /*79a0*/  @P0 IMAD.MOV.U32 R8, RZ, RZ, R5 ;  /* 0x000000ffff080224 */ /* 0x000fca00078e0005 */
[----:B------:R2:W4:Y:S04]  /*79b0*/  @P0 LDG.E.U8 R168, desc[UR14][R8.64] ;  /* 0x0000000e08a80981 */ /* 0x000528000c1e1100 */
[----:B0-----:R-:W4:Y:S01]  /*79c0*/  LDL.LU R3, [R1+0x50c] ;  /* 0x00050c0001037983 */ /* 0x001f220000300800 */
[----:B------:R-:W-:Y:S01]  /*79d0*/  PRMT R165, RZ, 0x7610, R165 ;  /* 0x00007610ffa57816 */ /* 0x000fe200000000a5 */
[----:B--2---:R-:W-:Y:S02]  /*79e0*/  @P1 IMAD.MOV.U32 R9, RZ, RZ, R120 ;  /* 0x000000ffff091224 */ /* 0x004fe400078e0078 */
[----:B---3--:R-:W-:Y:S02]  /*79f0*/  @P1 IMAD.MOV.U32 R8, RZ, RZ, R2 ;  /* 0x000000ffff081224 */ /* 0x008fe400078e0002 */
[----:B------:R-:W2:Y:S04]  /*7a00*/  LDL.LU R2, [R1+0x4f4] ;  /* 0x0004f40001027983 */ /* 0x000ea80000300800 */
[----:B------:R4:W3:Y:S02]  /*7a10*/  @P1 LDG.E.U8 R167, desc[UR14][R8.64] ;  /* 0x0000000e08a71981 */ /* 0x0008e4000c1e1100 */
[----:B----4-:R-:W-:-:S02]  /*7a20*/  @P2 IMAD.MOV.U32 R9, RZ, RZ, R119 ;  /* 0x000000ffff092224 */ /* 0x010fc400078e0077 */
[----:B------:R-:W-:Y:S01]  /*7a30*/  @P2 IMAD.MOV.U32 R8, RZ, RZ, R3 ;  /* 0x000000ffff082224 */ /* 0x000fe200078e0003 */
[----:B------:R0:W-:Y:S04]  /*7a40*/  STL [R1+0x644], R3 ;  /* 0x0006440301007387 */ /* 0x0001e80000100800 */
[----:B------:R-:W4:Y:S04]  /*7a50*/  LDL R119, [R1+0x4f0] ;  /* 0x0004f00001777983 */ /* 0x000f280000100800 */
[----:B------:R1:W3:Y:S04]  /*7a60*/  @P2 LDG.E.U8 R166, desc[UR14][R8.64] ;  /* 0x0000000e08a62981 */ /* 0x0002e8000c1e1100 */
[----:B0-----:R-:W3:Y:S04]  /*7a70*/  LDL R3, [R1+0x4e4] ;  /* 0x0004e40001037983 */ /* 0x001ee80000100800 */
[----:B------:R-:W3:Y:S01]  /*7a80*/  LDL R5, [R1+0x4dc] ;  /* 0x0004dc0001057983 */ /* 0x000ee20000100800 */
[----:B-1----:R-:W-:-:S02]  /*7a90*/  @P3 IMAD.MOV.U32 R8, RZ, RZ, R117 ;  /* 0x000000ffff083224 */ /* 0x002fc400078e0075 */
[----:B------:R-:W-:Y:S01]  /*7aa0*/  @P3 IMAD.MOV.U32 R9, RZ, RZ, R118 ;  /* 0x000000ffff093224 */ /* 0x000fe200078e0076 */
[----:B------:R-:W3:Y:S04]  /*7ab0*/  LDL R117, [R1+0x4ec] ;  /* 0x0004ec0001757983 */ /* 0x000ee80000100800 */
[----:B------:R-:W3:Y:S04]  /*7ac0*/  LDL R118, [R1+0x4e8] ;  /* 0x0004e80001767983 */ /* 0x000ee80000100800 */
[----:B------:R0:W3:Y:S04]  /*7ad0*/  @P3 LDG.E.U8 R165, desc[UR14][R8.64] ;  /* 0x0000000e08a53981 */ /* 0x0000e8000c1e1100 */
[----:B------:R-:W3:Y:S04]  /*7ae0*/  LDL R4, [R1+0x4d0] ;  /* 0x0004d00001047983 */ /* 0x000ee80000100800 */
[----:B------:R-:W3:Y:S01]  /*7af0*/  LDL R0, [R1+0x4d4] ;  /* 0x0004d40001007983 */ /* 0x000ee20000100800 */
[----:B0-----:R-:W-:-:S03]  /*7b00*/  @P4 IMAD.MOV.U32 R9, RZ, RZ, R116 ;  /* 0x000000ffff094224 */ /* 0x001fc600078e0074 */
[----:B------:R-:W3:Y:S01]  /*7b10*/  LDL R116, [R1+0x4e0] ;  /* 0x0004e00001747983 */ /* 0x000ee20000100800 */
[----:B------:R-:W-:-:S03]  /*7b20*/  @P4 IMAD.MOV.U32 R8, RZ, RZ, R6 ;  /* 0x000000ffff084224 */ /* 0x000fc600078e0006 */
[----:B------:R-:W3:Y:S01]  /*7b30*/  LDL R6, [R1+0x4d8] ;  /* 0x0004d80001067983 */ /* 0x000ee20000100800 */
[C---:B------:R-:W-:Y:S02]  /*7b40*/  ISETP.GT.AND P1, PT, R146.reuse, 0x5, PT ;  /* 0x000000059200780c */ /* 0x040fe40003f24270 */
[----:B------:R-:W-:Y:S02]  /*7b50*/  PRMT R164, RZ, 0x7610, R164 ;  /* 0x00007610ffa47816 */ /* 0x000fe400000000a4 */
[C---:B------:R-:W-:Y:S02]  /*7b60*/  ISETP.GT.AND P0, PT, R146.reuse, 0x6, PT ;  /* 0x000000069200780c */ /* 0x040fe40003f04270 */
[----:B------:R-:W-:Y:S02]  /*7b70*/  PRMT R163, RZ, 0x7610, R163 ;  /* 0x00007610ffa37816 */ /* 0x000fe400000000a3 */
[----:B------:R2:W3:Y:S01]  /*7b80*/  @P4 LDG.E.U8 R164, desc[UR14][R8.64] ;  /* 0x0000000e08a44981 */ /* 0x0004e2000c1e1100 */
[----:B------:R-:W-:-:S02]  /*7b90*/  ISETP.GT.AND P2, PT, R146, 0x7, PT ;  /* 0x000000079200780c */ /* 0x000fc40003f44270 */
[----:B------:R-:W-:Y:S02]  /*7ba0*/  PRMT R161, RZ, 0x7610, R161 ;  /* 0x00007610ffa17816 */ /* 0x000fe400000000a1 */
[C---:B------:R-:W-:Y:S02]  /*7bb0*/  ISETP.GT.AND P3, PT, R146.reuse, 0x8, PT ;  /* 0x000000089200780c */ /* 0x040fe40003f64270 */
[----:B------:R-:W-:Y:S02]  /*7bc0*/  ISETP.GT.AND P4, PT, R146, 0x9, PT ;  /* 0x000000099200780c */ /* 0x000fe40003f84270 */
[----:B------:R-:W-:Y:S02]  /*7bd0*/  PRMT R162, RZ, 0x7610, R162 ;  /* 0x00007610ffa27816 */ /* 0x000fe400000000a2 */
[----:B------:R-:W-:Y:S01]  /*7be0*/  PRMT R160, RZ, 0x7610, R160 ;  /* 0x00007610ffa07816 */ /* 0x000fe200000000a0 */
[----:B--2---:R-:W-:Y:S01]  /*7bf0*/  @P1 IMAD.MOV.U32 R8, RZ, RZ, R2 ;  /* 0x000000ffff081224 */ /* 0x004fe200078e0002 */
[----:B------:R0:W-:Y:S01]  /*7c00*/  STL [R1+0x648], R2 ;  /* 0x0006480201007387 */ /* 0x0001e20000100800 */
[----:B------:R-:W-:-:S02]  /*7c10*/  PRMT R157, RZ, 0x7610, R157 ;  /* 0x00007610ff9d7816 */ /* 0x000fc4000000009d */
[----:B------:R-:W-:Y:S01]  /*7c20*/  PRMT R113, RZ, 0x7610, R113 ;  /* 0x00007610ff717816 */ /* 0x000fe20000000071 */
[----:B------:R-:W2:Y:S01]  /*7c30*/  LDL R121, [R1+0x240] ;  /* 0x0002400001797983 */ /* 0x000ea20000100800 */
[----:B------:R-:W-:Y:S02]  /*7c40*/  PRMT R156, RZ, 0x7610, R156 ;  /* 0x00007610ff9c7816 */ /* 0x000fe4000000009c */
[----:B------:R-:W-:Y:S01]  /*7c50*/  PRMT R112, RZ, 0x7610, R112 ;  /* 0x00007610ff707816 */ /* 0x000fe20000000070 */
[----:B------:R-:W2:Y:S04]  /*7c60*/  LDL R120, [R1+0x244] ;  /* 0x0002440001787983 */ /* 0x000ea80000100800 */
[----:B0-----:R-:W2:Y:S01]  /*7c70*/  LDL R2, [R1+0x4cc] ;  /* 0x0004cc0001027983 */ /* 0x001ea20000100800 */
[----:B----4-:R-:W-:Y:S01]  /*7c80*/  @P1 IMAD.MOV.U32 R9, RZ, RZ, R119 ;  /* 0x000000ffff091224 */ /* 0x010fe200078e0077 */
[----:B------:R-:W-:-:S02]  /*7c90*/  PRMT R114, RZ, 0x7610, R114 ;  /* 0x00007610ff727816 */ /* 0x000fc40000000072 */
[----:B------:R-:W4:Y:S04]  /*7ca0*/  LDL R119, [R1+0x270] ;  /* 0x0002700001777983 */ /* 0x000f280000100800 */
[----:B------:R3:W4:Y:S02]  /*7cb0*/  @P1 LDG.E.U8 R163, desc[UR14][R8.64] ;  /* 0x0000000e08a31981 */ /* 0x000724000c1e1100 */
[----:B---3--:R-:W-:Y:S02]  /*7cc0*/  @P0 IMAD.MOV.U32 R8, RZ, RZ, R117 ;  /* 0x000000ffff080224 */ /* 0x008fe400078e0075 */
[----:B------:R-:W3:Y:S01]  /*7cd0*/  LDL R117, [R1+0x4c0] ;  /* 0x0004c00001757983 */ /* 0x000ee20000100800 */
[----:B------:R-:W-:Y:S01]  /*7ce0*/  @P0 IMAD.MOV.U32 R9, RZ, RZ, R118 ;  /* 0x000000ffff090224 */ /* 0x000fe200078e0076 */
[----:B------:R-:W-:-:S02]  /*7cf0*/  ISETP.GT.AND P1, PT, R146, 0xa, PT ;  /* 0x0000000a9200780c */ /* 0x000fc40003f24270 */
[----:B------:R-:W4:Y:S04]  /*7d00*/  LDL R118, [R1+0x274] ;  /* 0x0002740001767983 */ /* 0x000f280000100800 */
[----:B------:R0:W4:Y:S02]  /*7d10*/  @P0 LDG.E.U8 R161, desc[UR14][R8.64] ;  /* 0x0000000e08a10981 */ /* 0x000124000c1e1100 */
[----:B0-----:R-:W-:Y:S02]  /*7d20*/  @P2 IMAD.MOV.U32 R8, RZ, RZ, R3 ;  /* 0x000000ffff082224 */ /* 0x001fe400078e0003 */
[----:B------:R-:W3:Y:S01]  /*7d30*/  LDL R3, [R1+0x4c8] ;  /* 0x0004c80001037983 */ /* 0x000ee20000100800 */
[----:B------:R-:W-:-:S03]  /*7d40*/  @P2 IMAD.MOV.U32 R9, RZ, RZ, R116 ;  /* 0x000000ffff092224 */ /* 0x000fc600078e0074 */
[----:B------:R-:W4:Y:S04]  /*7d50*/  LDL R116, [R1+0x4c4] ;  /* 0x0004c40001747983 */ /* 0x000f280000100800 */
[----:B------:R0:W4:Y:S02]  /*7d60*/  @P2 LDG.E.U8 R162, desc[UR14][R8.64] ;  /* 0x0000000e08a22981 */ /* 0x000124000c1e1100 */
[----:B0-----:R-:W-:Y:S02]  /*7d70*/  @P3 IMAD.MOV.U32 R8, RZ, RZ, R5 ;  /* 0x000000ffff083224 */ /* 0x001fe400078e0005 */
[----:B------:R-:W-:Y:S01]  /*7d80*/  @P3 IMAD.MOV.U32 R9, RZ, RZ, R6 ;  /* 0x000000ffff093224 */ /* 0x000fe200078e0006 */
[----:B------:R-:W4:Y:S04]  /*7d90*/  LDL R5, [R1+0x4b4] ;  /* 0x0004b40001057983 */ /* 0x000f280000100800 */
[----:B------:R0:W4:Y:S04]  /*7da0*/  @P3 LDG.E.U8 R160, desc[UR14][R8.64] ;  /* 0x0000000e08a03981 */ /* 0x000128000c1e1100 */
[----:B------:R-:W4:Y:S01]  /*7db0*/  LDL R6, [R1+0x4b0] ;  /* 0x0004b00001067983 */ /* 0x000f220000100800 */
[----:B0-----:R-:W-:-:S02]  /*7dc0*/  @P4 IMAD.MOV.U32 R8, RZ, RZ, R0 ;  /* 0x000000ffff084224 */ /* 0x001fc400078e0000 */
[----:B------:R-:W-:Y:S01]  /*7dd0*/  @P4 IMAD.MOV.U32 R9, RZ, RZ, R4 ;  /* 0x000000ffff094224 */ /* 0x000fe200078e0004 */
[----:B------:R-:W4:Y:S04]  /*7de0*/  LDL R0, [R1+0x4bc] ;  /* 0x0004bc0001007983 */ /* 0x000f280000100800 */
[----:B------:R-:W4:Y:S01]  /*7df0*/  LDL R4, [R1+0x4b8] ;  /* 0x0004b80001047983 */ /* 0x000f220000100800 */
[----:B------:R-:W-:-:S03]  /*7e00*/  ISETP.GT.AND P0, PT, R146, 0xb, PT ;  /* 0x0000000b9200780c */ /* 0x000fc60003f04270 */
[----:B------:R2:W4:Y:S01]  /*7e10*/  @P4 LDG.E.U8 R157, desc[UR14][R8.64] ;  /* 0x0000000e089d4981 */ /* 0x000522000c1e1100 */
[----:B------:R-:W-:Y:S01]  /*7e20*/  ISETP.GT.AND P2, PT, R146, 0xc, PT ;  /* 0x0000000c9200780c */ /* 0x000fe20003f44270 */
[----:B--2---:R-:W-:Y:S02]  /*7e30*/  @P1 IMAD.MOV.U32 R8, RZ, RZ, R2 ;  /* 0x000000ffff081224 */ /* 0x004fe400078e0002 */
[----:B------:R-:W2:Y:S01]  /*7e40*/  LDL R2, [R1+0x4ac] ;  /* 0x0004ac0001027983 */ /* 0x000ea20000100800 */
[----:B---3--:R-:W-:-:S03]  /*7e50*/  @P1 IMAD.MOV.U32 R9, RZ, RZ, R3 ;  /* 0x000000ffff091224 */ /* 0x008fc600078e0003 */
[----:B------:R-:W3:Y:S04]  /*7e60*/  LDL R3, [R1+0x4a8] ;  /* 0x0004a80001037983 */ /* 0x000ee80000100800 */
[----:B------:R4:W3:Y:S02]  /*7e70*/  @P1 LDG.E.U8 R113, desc[UR14][R8.64] ;  /* 0x0000000e08711981 */ /* 0x0008e4000c1e1100 */
[----:B----4-:R-:W-:Y:S02]  /*7e80*/  @P0 IMAD.MOV.U32 R8, RZ, RZ, R116 ;  /* 0x000000ffff080224 */ /* 0x010fe400078e0074 */
[----:B------:R-:W-:Y:S01]  /*7e90*/  @P0 IMAD.MOV.U32 R9, RZ, RZ, R117 ;  /* 0x000000ffff090224 */ /* 0x000fe200078e0075 */
[C---:B------:R-:W-:Y:S01]  /*7ea0*/  ISETP.GT.AND P3, PT, R146.reuse, 0xd, PT ;  /* 0x0000000d9200780c */ /* 0x040fe20003f64270 */
[----:B------:R-:W4:Y:S04]  /*7eb0*/  LDL R117, [R1+0x498] ;  /* 0x0004980001757983 */ /* 0x000f280000100800 */
[----:B------:R0:W4:Y:S01]  /*7ec0*/  @P0 LDG.E.U8 R156, desc[UR14][R8.64] ;  /* 0x0000000e089c0981 */ /* 0x000122000c1e1100 */
[----:B------:R-:W-:-:S03]  /*7ed0*/  ISETP.GT.AND P4, PT, R146, 0xe, PT ;  /* 0x0000000e9200780c */ /* 0x000fc60003f84270 */
[----:B------:R-:W4:Y:S01]  /*7ee0*/  LDL R116, [R1+0x49c] ;  /* 0x00049c0001747983 */ /* 0x000f220000100800 */
[----:B0-----:R-:W-:-:S03]  /*7ef0*/  @P2 IMAD.MOV.U32 R8, RZ, RZ, R0 ;  /* 0x000000ffff082224 */ /* 0x001fc600078e0000 */
[----:B------:R-:W4:Y:S01]  /*7f00*/  LDL R0, [R1+0x4a4] ;  /* 0x0004a40001007983 */ /* 0x000f220000100800 */
[----:B------:R-:W-:-:S03]  /*7f10*/  @P2 IMAD.MOV.U32 R9, RZ, RZ, R4 ;  /* 0x000000ffff092224 */ /* 0x000fc600078e0004 */
[----:B------:R-:W4:Y:S04]  /*7f20*/  LDL R4, [R1+0x4a0] ;  /* 0x0004a00001047983 */ /* 0x000f280000100800 */
[----:B------:R0:W4:Y:S02]  /*7f30*/  @P2 LDG.E.U8 R112, desc[UR14][R8.64] ;  /* 0x0000000e08702981 */ /* 0x000124000c1e1100 */
[----:B0-----:R-:W-:Y:S02]  /*7f40*/  @P3 IMAD.MOV.U32 R8, RZ, RZ, R5 ;  /* 0x000000ffff083224 */ /* 0x001fe400078e0005 */
[----:B------:R-:W-:Y:S01]  /*7f50*/  @P3 IMAD.MOV.U32 R9, RZ, RZ, R6 ;  /* 0x000000ffff093224 */ /* 0x000fe200078e0006 */
[----:B------:R-:W-:Y:S01]  /*7f60*/  ISETP.GT.AND P1, PT, R146, 0xf, PT ;  /* 0x0000000f9200780c */ /* 0x000fe20003f24270 */
[----:B------:R-:W4:Y:S04]  /*7f70*/  LDL R6, [R1+0x488] ;  /* 0x0004880001067983 */ /* 0x000f280000100800 */
[----:B------:R2:W4:Y:S01]  /*7f80*/  @P3 LDG.E.U8 R114, desc[UR14][R8.64] ;  /* 0x0000000e08723981 */ /* 0x000522000c1e1100 */
[----:B------:R-:W-:-:S03]  /*7f90*/  PRMT R115, RZ, 0x7610, R115 ;  /* 0x00007610ff737816 */ /* 0x000fc60000000073 */
[----:B------:R-:W4:Y:S01]  /*7fa0*/  LDL R5, [R1+0x48c] ;  /* 0x00048c0001057983 */ /* 0x000f220000100800 */
[----:B--2---:R-:W-:-:S03]  /*7fb0*/  @P4 IMAD.MOV.U32 R8, RZ, RZ, R2 ;  /* 0x000000ffff084224 */ /* 0x004fc600078e0002 */
[----:B------:R-:W2:Y:S01]  /*7fc0*/  LDL R2, [R1+0x494] ;  /* 0x0004940001027983 */ /* 0x000ea20000100800 */
[----:B---3--:R-:W-:-:S03]  /*7fd0*/  @P4 IMAD.MOV.U32 R9, RZ, RZ, R3 ;  /* 0x000000ffff094224 */ /* 0x008fc600078e0003 */
[----:B------:R-:W3:Y:S04]  /*7fe0*/  LDL R3, [R1+0x490] ;  /* 0x0004900001037983 */ /* 0x000ee80000100800 */
[----:B------:R4:W3:Y:S02]  /*7ff0*/  @P4 LDG.E.U8 R115, desc[UR14][R8.64] ;  /* 0x0000000e08734981 */ /* 0x0008e4000c1e1100 */
[----:B----4-:R-:W-:Y:S02]  /*8000*/  @P1 IMAD.MOV.U32 R8, RZ, RZ, R0 ;  /* 0x000000ffff081224 */ /* 0x010fe400078e0000 */
[----:B------:R-:W4:Y:S01]  /*8010*/  LDL R0, [R1+0x484] ;  /* 0x0004840001007983 */ /* 0x000f220000100800 */
[----:B------:R-:W-:-:S03]  /*8020*/  @P1 IMAD.MOV.U32 R9, RZ, RZ, R4 ;  /* 0x000000ffff091224 */ /* 0x000fc600078e0004 */
[----:B------:R-:W4:Y:S01]  /*8030*/  LDL R4, [R1+0x480] ;  /* 0x0004800001047983 */ /* 0x000f220000100800 */
[C---:B------:R-:W-:Y:S02]  /*8040*/  ISETP.GT.AND P0, PT, R146.reuse, 0x10, PT ;  /* 0x000000109200780c */ /* 0x040fe40003f04270 */
[----:B------:R-:W-:Y:S02]  /*8050*/  PRMT R155, RZ, 0x7610, R155 ;  /* 0x00007610ff9b7816 */ /* 0x000fe4000000009b */
[C---:B------:R-:W-:Y:S02]  /*8060*/  ISETP.GT.AND P2, PT, R146.reuse, 0x11, PT ;  /* 0x000000119200780c */ /* 0x040fe40003f44270 */
[----:B------:R-:W-:Y:S02]  /*8070*/  PRMT R150, RZ, 0x7610, R150 ;  /* 0x00007610ff967816 */ /* 0x000fe40000000096 */
[----:B------:R0:W4:Y:S01]  /*8080*/  @P1 LDG.E.U8 R155, desc[UR14][R8.64] ;  /* 0x0000000e089b1981 */ /* 0x000122000c1e1100 */
[----:B------:R-:W-:-:S04]  /*8090*/  ISETP.GT.AND P3, PT, R146, 0x12, PT ;  /* 0x000000129200780c */ /* 0x000fc80003f64270 */
[----:B0-----:R-:W-:Y:S02]  /*80a0*/  @P0 IMAD.MOV.U32 R8, RZ, RZ, R116 ;  /* 0x000000ffff080224 */ /* 0x001fe400078e0074 */
[----:B------:R-:W-:Y:S01]  /*80b0*/  @P0 IMAD.MOV.U32 R9, RZ, RZ, R117 ;  /* 0x000000ffff090224 */ /* 0x000fe200078e0075 */
[----:B------:R-:W-:Y:S01]  /*80c0*/  ISETP.GT.AND P4, PT, R146, 0x13, PT ;  /* 0x000000139200780c */ /* 0x000fe20003f84270 */
[----:B------:R-:W4:Y:S04]  /*80d0*/  LDL R117, [R1+0x470] ;  /* 0x0004700001757983 */ /* 0x000f280000100800 */
[----:B------:R2:W4:Y:S01]  /*80e0*/  @P0 LDG.E.U8 R150, desc[UR14][R8.64] ;  /* 0x0000000e08960981 */ /* 0x000522000c1e1100 */
[----:B------:R-:W-:Y:S02]  /*80f0*/  PRMT R145, RZ, 0x7610, R145 ;  /* 0x00007610ff917816 */ /* 0x000fe40000000091 */
[----:B------:R-:W-:Y:S01]  /*8100*/  PRMT R141, RZ, 0x7610, R141 ;  /* 0x00007610ff8d7816 */ /* 0x000fe2000000008d */
[----:B------:R-:W4:Y:S01]  /*8110*/  LDL R116, [R1+0x474] ;  /* 0x0004740001747983 */ /* 0x000f220000100800 */
[----:B--2---:R-:W-:-:S03]  /*8120*/  @P2 IMAD.MOV.U32 R8, RZ, RZ, R2 ;  /* 0x000000ffff082224 */ /* 0x004fc600078e0002 */
[----:B------:R-:W2:Y:S01]  /*8130*/  LDL R2, [R1+0x47c] ;  /* 0x00047c0001027983 */ /* 0x000ea20000100800 */
[----:B---3--:R-:W-:-:S03]  /*8140*/  @P2 IMAD.MOV.U32 R9, RZ, RZ, R3 ;  /* 0x000000ffff092224 */ /* 0x008fc600078e0003 */
[----:B------:R-:W3:Y:S04]  /*8150*/  LDL R3, [R1+0x478] ;  /* 0x0004780001037983 */ /* 0x000ee80000100800 */
[----:B------:R0:W3:Y:S02]  /*8160*/  @P2 LDG.E.U8 R145, desc[UR14][R8.64] ;  /* 0x0000000e08912981 */ /* 0x0000e4000c1e1100 */
[----:B0-----:R-:W-:Y:S02]  /*8170*/  @P3 IMAD.MOV.U32 R8, RZ, RZ, R5 ;  /* 0x000000ffff083224 */ /* 0x001fe400078e0005 */
[----:B------:R-:W-:Y:S01]  /*8180*/  @P3 IMAD.MOV.U32 R9, RZ, RZ, R6 ;  /* 0x000000ffff093224 */ /* 0x000fe200078e0006 */
[----:B------:R-:W-:Y:S01]  /*8190*/  ISETP.GT.AND P1, PT, R146, 0x14, PT ;  /* 0x000000149200780c */ /* 0x000fe20003f24270 */
[----:B------:R-:W3:Y:S04]  /*81a0*/  LDL R6, [R1+0x460] ;  /* 0x0004600001067983 */ /* 0x000ee80000100800 */
[----:B------:R4:W3:Y:S01]  /*81b0*/  @P3 LDG.E.U8 R141, desc[UR14][R8.64] ;  /* 0x0000000e088d3981 */ /* 0x0008e2000c1e1100 */
[----:B------:R-:W-:-:S03]  /*81c0*/  PRMT R152, RZ, 0x7610, R152 ;  /* 0x00007610ff987816 */ /* 0x000fc60000000098 */
[----:B------:R-:W3:Y:S01]  /*81d0*/  LDL R5, [R1+0x464] ;  /* 0x0004640001057983 */ /* 0x000ee20000100800 */
[----:B----4-:R-:W-:-:S03]  /*81e0*/  @P4 IMAD.MOV.U32 R8, RZ, RZ, R0 ;  /* 0x000000ffff084224 */ /* 0x010fc600078e0000 */
[----:B------:R-:W4:Y:S01]  /*81f0*/  LDL R0, [R1+0x46c] ;  /* 0x00046c0001007983 */ /* 0x000f220000100800 */
[----:B------:R-:W-:-:S03]  /*8200*/  @P4 IMAD.MOV.U32 R9, RZ, RZ, R4 ;  /* 0x000000ffff094224 */ /* 0x000fc600078e0004 */
[----:B------:R-:W4:Y:S01]  /*8210*/  LDL R4, [R1+0x468] ;  /* 0x0004680001047983 */ /* 0x000f220000100800 */
[----:B------:R-:W-:-:S03]  /*8220*/  ISETP.GT.AND P0, PT, R146, 0x15, PT ;  /* 0x000000159200780c */ /* 0x000fc60003f04270 */
[----:B------:R2:W4:Y:S01]  /*8230*/  @P4 LDG.E.U8 R152, desc[UR14][R8.64] ;  /* 0x0000000e08984981 */ /* 0x000522000c1e1100 */
[----:B------:R-:W-:Y:S02]  /*8240*/  PRMT R139, RZ, 0x7610, R139 ;  /* 0x00007610ff8b7816 */ /* 0x000fe4000000008b */
[----:B------:R-:W-:Y:S02]  /*8250*/  ISETP.GT.AND P2, PT, R146, 0x16, PT ;  /* 0x000000169200780c */ /* 0x000fe40003f44270 */
[----:B------:R-:W-:Y:S01]  /*8260*/  PRMT R144, RZ, 0x7610, R144 ;  /* 0x00007610ff907816 */ /* 0x000fe20000000090 */
[----:B--2---:R-:W-:Y:S02]  /*8270*/  @P1 IMAD.MOV.U32 R8, RZ, RZ, R2 ;  /* 0x000000ffff081224 */ /* 0x004fe400078e0002 */
[----:B------:R-:W2:Y:S01]  /*8280*/  LDL R2, [R1+0x45c] ;  /* 0x00045c0001027983 */ /* 0x000ea20000100800 */
[----:B---3--:R-:W-:-:S03]  /*8290*/  @P1 IMAD.MOV.U32 R9, RZ, RZ, R3 ;  /* 0x000000ffff091224 */ /* 0x008fc600078e0003 */
[----:B------:R-:W3:Y:S04]  /*82a0*/  LDL R3, [R1+0x458] ;  /* 0x0004580001037983 */ /* 0x000ee80000100800 */
[----:B------:R0:W3:Y:S02]  /*82b0*/  @P1 LDG.E.U8 R139, desc[UR14][R8.64] ;  /* 0x0000000e088b1981 */ /* 0x0000e4000c1e1100 */
[----:B0-----:R-:W-:Y:S02]  /*82c0*/  @P0 IMAD.MOV.U32 R8, RZ, RZ, R116 ;  /* 0x000000ffff080224 */ /* 0x001fe400078e0074 */
[----:B------:R-:W-:Y:S01]  /*82d0*/  @P0 IMAD.MOV.U32 R9, RZ, RZ, R117 ;  /* 0x000000ffff090224 */ /* 0x000fe200078e0075 */
[C---:B------:R-:W-:Y:S01]  /*82e0*/  ISETP.GT.AND P3, PT, R146.reuse, 0x17, PT ;  /* 0x000000179200780c */ /* 0x040fe20003f64270 */
[----:B------:R-:W3:Y:S04]  /*82f0*/  LDL R117, [R1+0x448] ;  /* 0x0004480001757983 */ /* 0x000ee80000100800 */
[----:B------:R4:W3:Y:S01]  /*8300*/  @P0 LDG.E.U8 R144, desc[UR14][R8.64] ;  /* 0x0000000e08900981 */ /* 0x0008e2000c1e1100 */
[----:B------:R-:W-:-:S02]  /*8310*/  ISETP.GT.AND P4, PT, R146, 0x18, PT ;  /* 0x000000189200780c */ /* 0x000fc40003f84270 */
[----:B------:R-:W-:Y:S01]  /*8320*/  PRMT R154, RZ, 0x7610, R154 ;  /* 0x00007610ff9a7816 */ /* 0x000fe2000000009a */
[----:B------:R-:W3:Y:S01]  /*8330*/  LDL R116, [R1+0x44c] ;  /* 0x00044c0001747983 */ /* 0x000ee20000100800 */
[----:B----4-:R-:W-:-:S03]  /*8340*/  @P2 IMAD.MOV.U32 R8, RZ, RZ, R0 ;  /* 0x000000ffff082224 */ /* 0x010fc600078e0000 */
[----:B------:R-:W4:Y:S01]  /*8350*/  LDL R0, [R1+0x454] ;  /* 0x0004540001007983 */ /* 0x000f220000100800 */
[----:B------:R-:W-:-:S03]  /*8360*/  @P2 IMAD.MOV.U32 R9, RZ, RZ, R4 ;  /* 0x000000ffff092224 */ /* 0x000fc600078e0004 */
[----:B------:R-:W4:Y:S01]  /*8370*/  LDL R4, [R1+0x450] ;  /* 0x0004500001047983 */ /* 0x000f220000100800 */
[----:B------:R-:W-:-:S03]  /*8380*/  PRMT R149, RZ, 0x7610, R149 ;  /* 0x00007610ff957816 */ /* 0x000fc60000000095 */
        /* <DEDUP_REMOVED lines=285> */
[----:B------:R2:W4:Y:S04]  /*9560*/  @P3 LDG.E.U8 R95, desc[UR14][R8.64] ;  /* 0x0000000e085f3981 */ /* 0x000528000c1e1100 */
[----:B------:R-:W4:Y:S01]  /*9570*/  LDL R5, [R1+0x2fc] ;  /* 0x0002fc0001057983 */ /* 0x000f220000100800 */
[----:B------:R-:W-:Y:S01]  /*9580*/  PRMT R18, RZ, 0x7610, R18 ;  /* 0x00007610ff127816 */ /* 0x000fe20000000012 */
[----:B--2---:R-:W-:-:S02]  /*9590*/  @P4 IMAD.MOV.U32 R8, RZ, RZ, R2 ;  /* 0x000000ffff084224 */ /* 0x004fc400078e0002 */
        /* <DEDUP_REMOVED lines=13> */
[----:B------:R-:W-:-:S02]  /*9670*/  ISETP.GT.AND P3, PT, R146, 0x44, PT ;  /* 0x000000449200780c */ /* 0x000fc40003f64270 */
[----:B------:R-:W-:Y:S02]  /*9680*/  PRMT R96, RZ, 0x7610, R96 ;  /* 0x00007610ff607816 */ /* 0x000fe40000000060 */
        /* <DEDUP_REMOVED lines=14> */
[----:B------:R-:W3:Y:S04]  /*9770*/  LDL R5, [R1+0x2e4] ;  /* 0x0002e40001057983 */ /* 0x000ee80000100800 */
[----:B------:R-:W3:Y:S04]  /*9780*/  LDL R6, [R1+0x2e0] ;  /* 0x0002e00001067983 */ /* 0x000ee80000100800 */
[----:B------:R4:W3:Y:S02]  /*9790*/  @P3 LDG.E.U8 R16, desc[UR14][R8.64] ;  /* 0x0000000e08103981 */ /* 0x0008e4000c1e1100 */
[----:B----4-:R-:W-:-:S02]  /*97a0*/  @P4 IMAD.MOV.U32 R8, RZ, RZ, R0 ;  /* 0x000000ffff084224 */ /* 0x010fc400078e0000 */
        /* <DEDUP_REMOVED lines=18> */
[----:B------:R-:W3:Y:S01]  /*98d0*/  LDL R5, [R1+0x2c4] ;  /* 0x0002c40001057983 */ /* 0x000ee20000100800 */
[----:B------:R-:W-:-:S03]  /*98e0*/  @P0 IMAD.MOV.U32 R9, RZ, RZ, R6 ;  /* 0x000000ffff090224 */ /* 0x000fc600078e0006 */
[----:B------:R-:W3:Y:S04]  /*98f0*/  LDL R6, [R1+0x2c0] ;  /* 0x0002c00001067983 */ /* 0x000ee80000100800 */
[----:B------:R0:W3:Y:S02]  /*9900*/  @P0 LDG.E.U8 R97, desc[UR14][R8.64] ;  /* 0x0000000e08610981 */ /* 0x0000e4000c1e1100 */
[----:B0-----:R-:W-:Y:S02]  /*9910*/  @P2 IMAD.MOV.U32 R8, RZ, RZ, R116 ;  /* 0x000000ffff082224 */ /* 0x001fe400078e0074 */
[----:B------:R-:W-:Y:S01]  /*9920*/  @P2 IMAD.MOV.U32 R9, RZ, RZ, R117 ;  /* 0x000000ffff092224 */ /* 0x000fe200078e0075 */
[----:B------:R-:W-:Y:S01]  /*9930*/  ISETP.GT.AND P4, PT, R146, 0x4a, PT ;  /* 0x0000004a9200780c */ /* 0x000fe20003f84270 */
[----:B------:R-:W3:Y:S04]  /*9940*/  LDL R117, [R1+0x2a8] ;  /* 0x0002a80001757983 */ /* 0x000ee80000100800 */
[----:B------:R4:W3:Y:S01]  /*9950*/  @P2 LDG.E.U8 R14, desc[UR14][R8.64] ;  /* 0x0000000e080e2981 */ /* 0x0008e2000c1e1100 */
[----:B------:R-:W-:-:S02]  /*9960*/  PRMT R104, RZ, 0x7610, R104 ;  /* 0x00007610ff687816 */ /* 0x000fc40000000068 */
[----:B------:R-:W-:Y:S01]  /*9970*/  ISETP.GT.AND P1, PT, R146, 0x4b, PT ;  /* 0x0000004b9200780c */ /* 0x000fe20003f24270 */
[----:B------:R-:W3:Y:S01]  /*9980*/  LDL R116, [R1+0x2ac] ;  /* 0x0002ac0001747983 */ /* 0x000ee20000100800 */
[----:B----4-:R-:W-:Y:S02]  /*9990*/  @P3 IMAD.MOV.U32 R8, RZ, RZ, R0 ;  /* 0x000000ffff083224 */ /* 0x010fe400078e0000 */
[----:B------:R-:W-:Y:S01]  /*99a0*/  @P3 IMAD.MOV.U32 R9, RZ, RZ, R4 ;  /* 0x000000ffff093224 */ /* 0x000fe200078e0004 */
[----:B------:R-:W4:Y:S04]  /*99b0*/  LDL R0, [R1+0x2bc] ;  /* 0x0002bc0001007983 */ /* 0x000f280000100800 */
[----:B------:R-:W4:Y:S04]  /*99c0*/  LDL R4, [R1+0x2b8] ;  /* 0x0002b80001047983 */ /* 0x000f280000100800 */
[----:B------:R2:W4:Y:S01]  /*99d0*/  @P3 LDG.E.U8 R104, desc[UR14][R8.64] ;  /* 0x0000000e08683981 */ /* 0x000522000c1e1100 */
[----:B------:R-:W-:-:S02]  /*99e0*/  PRMT R13, RZ, 0x7610, R13 ;  /* 0x00007610ff0d7816 */ /* 0x000fc4000000000d */
        /* <DEDUP_REMOVED lines=19> */
[----:B------:R-:W-:Y:S02]  /*9b20*/  ISETP.GT.AND P4, PT, R146, 0x4f, PT ;  /* 0x0000004f9200780c */ /* 0x000fe40003f84270 */
[----:B------:R2:W4:Y:S01]  /*9b30*/  @P0 LDG.E.U8 R12, desc[UR14][R8.64] ;  /* 0x0000000e080c0981 */ /* 0x000522000c1e1100 */
[----:B------:R-:W-:-:S02]  /*9b40*/  PRMT R105, RZ, 0x7610, R105 ;  /* 0x00007610ff697816 */ /* 0x000fc40000000069 */
        /* <DEDUP_REMOVED lines=10> */
[----:B------:R-:W3:Y:S04]  /*9bf0*/  LDL R116, [R1+0x28c] ;  /* 0x00028c0001747983 */ /* 0x000ee80000100800 */
[----:B------:R0:W3:Y:S04]  /*9c00*/  @P3 LDG.E.U8 R11, desc[UR14][R8.64] ;  /* 0x0000000e080b3981 */ /* 0x0000e8000c1e1100 */
[----:B------:R-:W3:Y:S01]  /*9c10*/  LDL R117, [R1+0x288] ;  /* 0x0002880001757983 */ /* 0x000ee20000100800 */
[----:B0-----:R-:W-:-:S02]  /*9c20*/  @P4 IMAD.MOV.U32 R8, RZ, RZ, R5 ;  /* 0x000000ffff084224 */ /* 0x001fc400078e0005 */
[----:B------:R-:W-:Y:S01]  /*9c30*/  @P4 IMAD.MOV.U32 R9, RZ, RZ, R6 ;  /* 0x000000ffff094224 */ /* 0x000fe200078e0006 */
[C---:B------:R-:W-:Y:S01]  /*9c40*/  ISETP.GT.AND P0, PT, R146.reuse, 0x51, PT ;  /* 0x000000519200780c */ /* 0x040fe20003f04270 */
[----:B------:R-:W3:Y:S04]  /*9c50*/  LDL R6, [R1+0x268] ;  /* 0x0002680001067983 */ /* 0x000ee80000100800 */
[----:B------:R4:W3:Y:S01]  /*9c60*/  @P4 LDG.E.U8 R99, desc[UR14][R8.64] ;  /* 0x0000000e08634981 */ /* 0x0008e2000c1e1100 */
[----:B------:R-:W-:Y:S02]  /*9c70*/  PRMT R10, RZ, 0x7610, R10 ;  /* 0x00007610ff0a7816 */ /* 0x000fe4000000000a */
[----:B------:R-:W-:Y:S01]  /*9c80*/  ISETP.GT.AND P2, PT, R146, 0x52, PT ;  /* 0x000000529200780c */ /* 0x000fe20003f44270 */
[----:B------:R-:W3:Y:S01]  /*9c90*/  LDL R5, [R1+0x26c] ;  /* 0x00026c0001057983 */ /* 0x000ee20000100800 */
[----:B----4-:R-:W-:-:S03]  /*9ca0*/  @P1 IMAD.MOV.U32 R8, RZ, RZ, R0 ;  /* 0x000000ffff081224 */ /* 0x010fc600078e0000 */
[----:B------:R-:W4:Y:S01]  /*9cb0*/  LDL R0, [R1+0x284] ;  /* 0x0002840001007983 */ /* 0x000f220000100800 */
[----:B------:R-:W-:-:S03]  /*9cc0*/  @P1 IMAD.MOV.U32 R9, RZ, RZ, R4 ;  /* 0x000000ffff091224 */ /* 0x000fc600078e0004 */
[----:B------:R-:W4:Y:S04]  /*9cd0*/  LDL R4, [R1+0x280] ;  /* 0x0002800001047983 */ /* 0x000f280000100800 */
[----:B------:R2:W4:Y:S01]  /*9ce0*/  @P1 LDG.E.U8 R10, desc[UR14][R8.64] ;  /* 0x0000000e080a1981 */ /* 0x000522000c1e1100 */
[----:B------:R-:W-:Y:S02]  /*9cf0*/  PRMT R106, RZ, 0x7610, R106 ;  /* 0x00007610ff6a7816 */ /* 0x000fe4000000006a */
[----:B------:R-:W-:Y:S01]  /*9d00*/  ISETP.GT.AND P3, PT, R146, 0x53, PT ;  /* 0x000000539200780c */ /* 0x000fe20003f64270 */
[----:B--2---:R-:W-:Y:S02]  /*9d10*/  @P0 IMAD.MOV.U32 R8, RZ, RZ, R2 ;  /* 0x000000ffff080224 */ /* 0x004fe400078e0002 */
[----:B------:R-:W2:Y:S01]  /*9d20*/  LDL R2, [R1+0x27c] ;  /* 0x00027c0001027983 */ /* 0x000ea20000100800 */
[----:B---3--:R-:W-:-:S03]  /*9d30*/  @P0 IMAD.MOV.U32 R9, RZ, RZ, R3 ;  /* 0x000000ffff090224 */ /* 0x008fc600078e0003 */
[----:B------:R-:W3:Y:S04]  /*9d40*/  LDL R3, [R1+0x278] ;  /* 0x0002780001037983 */ /* 0x000ee80000100800 */
[----:B------:R0:W3:Y:S02]  /*9d50*/  @P0 LDG.E.U8 R106, desc[UR14][R8.64] ;  /* 0x0000000e086a0981 */ /* 0x0000e4000c1e1100 */
[----:B0-----:R-:W-:-:S06]  /*9d60*/  PRMT R9, RZ, 0x7610, R9 ;  /* 0x00007610ff097816 */ /* 0x001fcc0000000009 */
        /* <DEDUP_REMOVED lines=9> */
[----:B------:R-:W-:Y:S01]  /*9e00*/  ISETP.GT.AND P1, PT, R146, 0x56, PT ;  /* 0x000000569200780c */ /* 0x000fe20003f24270 */
        /* <DEDUP_REMOVED lines=10> */
[----:B------:R-:W-:-:S05]  /*9eb0*/  @P0 IMAD.MOV.U32 R117, RZ, RZ, R119 ;  /* 0x000000ffff750224 */ /* 0x000fca00078e0077 */
        /* <DEDUP_REMOVED lines=12> */
[----:B------:R-:W-:Y:S02]  /*9f80*/  ISETP.GT.AND P1, PT, R146, 0x59, PT ;  /* 0x000000599200780c */ /* 0x000fe40003f24270 */
[----:B------:R-:W-:Y:S02]  /*9f90*/  PRMT R7, RZ, 0x7610, R7 ;  /* 0x00007610ff077816 */ /* 0x000fe40000000007 */
[----:B------:R2:W4:Y:S05]  /*9fa0*/  @P2 LDG.E.U8 R101, desc[UR14][R116.64] ;  /* 0x0000000e74652981 */ /* 0x00052a000c1e1100 */
[----:B--2---:R-:W-:-:S02]  /*9fb0*/  @P0 IMAD.MOV.U32 R116, RZ, RZ, R2 ;  /* 0x000000ffff740224 */ /* 0x004fc400078e0002 */
[----:B------:R-:W2:Y:S01]  /*9fc0*/  LDL R2, [R1+0x23c] ;  /* 0x00023c0001027983 */ /* 0x000ea20000100800 */
[----:B---3--:R-:W-:-:S03]  /*9fd0*/  @P0 IMAD.MOV.U32 R117, RZ, RZ, R3 ;  /* 0x000000ffff750224 */ /* 0x008fc600078e0003 */
[----:B------:R-:W3:Y:S04]  /*9fe0*/  LDL R3, [R1+0x238] ;  /* 0x0002380001037983 */ /* 0x000ee80000100800 */
[----:B------:R0:W3:Y:S01]  /*9ff0*/  @P0 LDG.E.U8 R7, desc[UR14][R116.64] ;  /* 0x0000000e74070981 */ /* 0x0000e2000c1e1100 */
[----:B------:R-:W-:Y:S01]  /*a000*/  ISETP.GT.AND P0, PT, R146, 0x5a, PT ;  /* 0x0000005a9200780c */ /* 0x000fe20003f04270 */
[----:B0-----:R-:W-:Y:S02]  /*a010*/  @P1 IMAD.MOV.U32 R116, RZ, RZ, R5 ;  /* 0x000000ffff741224 */ /* 0x001fe400078e0005 */
[----:B------:R-:W3:Y:S01]  /*a020*/  LDL R5, [R1+0x234] ;  /* 0x0002340001057983 */ /* 0x000ee20000100800 */
[----:B------:R-:W-:-:S03]  /*a030*/  @P1 IMAD.MOV.U32 R117, RZ, RZ, R6 ;  /* 0x000000ffff751224 */ /* 0x000fc600078e0006 */
[----:B------:R-:W3:Y:S06]  /*a040*/  LDL R6, [R1+0x230] ;  /* 0x0002300001067983 */ /* 0x000eec0000100800 */
[----:B----4-:R-:W-:Y:S02]  /*a050*/  @P0 IMAD.MOV.U32 R118, RZ, RZ, R0 ;  /* 0x000000ffff760224 */ /* 0x010fe400078e0000 */
[----:B------:R-:W4:Y:S01]  /*a060*/  LDL R0, [R1+0x22c] ;  /* 0x00022c0001007983 */ /* 0x000f220000100800 */
[----:B------:R-:W-:-:S03]  /*a070*/  @P0 IMAD.MOV.U32 R119, RZ, RZ, R4 ;  /* 0x000000ffff770224 */ /* 0x000fc600078e0004 */
[----:B------:R-:W4:Y:S01]  /*a080*/  LDL R4, [R1+0x228] ;  /* 0x0002280001047983 */ /* 0x000f220000100800 */
[----:B------:R-:W-:-:S06]  /*a090*/  PRMT R111, RZ, 0x7610, R111 ;  /* 0x00007610ff6f7816 */ /* 0x000fcc000000006f */
[----:B------:R0:W4:Y:S01]  /*a0a0*/  @P1 LDG.E.U8 R111, desc[UR14][R116.64] ;  /* 0x0000000e746f1981 */ /* 0x000122000c1e1100 */
[----:B------:R-:W-:Y:S02]  /*a0b0*/  ISETP.GT.AND P1, PT, R146, 0x5b, PT ;  /* 0x0000005b9200780c */ /* 0x000fe40003f24270 */
[----:B0-----:R-:W-:-:S06]  /*a0c0*/  PRMT R116, RZ, 0x7610, R116 ;  /* 0x00007610ff747816 */ /* 0x001fcc0000000074 */
[----:B------:R0:W4:Y:S01]  /*a0d0*/  @P0 LDG.E.U8 R116, desc[UR14][R118.64] ;  /* 0x0000000e76740981 */ /* 0x000122000c1e1100 */
[----:B------:R-:W-:Y:S02]  /*a0e0*/  ISETP.GT.AND P0, PT, R146, 0x5c, PT ;  /* 0x0000005c9200780c */ /* 0x000fe40003f04270 */
[----:B------:R-:W-:Y:S02]  /*a0f0*/  PRMT R117, RZ, 0x7610, R117 ;  /* 0x00007610ff757816 */ /* 0x000fe40000000075 */
[----:B0-----:R-:W-:Y:S02]  /*a100*/  @P1 IMAD.MOV.U32 R118, RZ, RZ, R120 ;  /* 0x000000ffff761224 */ /* 0x001fe400078e0078 */
[----:B------:R-:W-:-:S05]  /*a110*/  @P1 IMAD.MOV.U32 R119, RZ, RZ, R121 ;  /* 0x000000ffff771224 */ /* 0x000fca00078e0079 */
[----:B------:R0:W4:Y:S01]  /*a120*/  @P1 LDG.E.U8 R117, desc[UR14][R118.64] ;  /* 0x0000000e76751981 */ /* 0x000122000c1e1100 */
[----:B------:R-:W-:Y:S02]  /*a130*/  ISETP.GT.AND P1, PT, R146, 0x5d, PT ;  /* 0x0000005d9200780c */ /* 0x000fe40003f24270 */
[----:B0-----:R-:W-:Y:S02]  /*a140*/  PRMT R118, RZ, 0x7610, R118 ;  /* 0x00007610ff767816 */ /* 0x001fe40000000076 */
[----:B------:R-:W-:Y:S01]  /*a150*/  PRMT R119, RZ, 0x7610, R119 ;  /* 0x00007610ff777816 */ /* 0x000fe20000000077 */
[----:B--2---:R-:W-:Y:S02]  /*a160*/  @P0 IMAD.MOV.U32 R120, RZ, RZ, R2 ;  /* 0x000000ffff780224 */ /* 0x004fe400078e0002 */
        /* <DEDUP_REMOVED lines=8> */
[----:B------:R-:W3:Y:S04]  /*a1f0*/  LDL R6, [R1+0x210] ;  /* 0x0002100001067983 */ /* 0x000ee80000100800 */
[----:B------:R0:W3:Y:S02]  /*a200*/  @P1 LDG.E.U8 R119, desc[UR14][R120.64] ;  /* 0x0000000e78771981 */ /* 0x0000e4000c1e1100 */
[----:B0-----:R-:W-:Y:S01]  /*a210*/  PRMT R120, RZ, 0x7610, R120 ;  /* 0x00007610ff787816 */ /* 0x001fe20000000078 */
[----:B----4-:R-:W-:Y:S02]  /*a220*/  @P0 IMAD.MOV.U32 R158, RZ, RZ, R0 ;  /* 0x000000ffff9e0224 */ /* 0x010fe400078e0000 */
[----:B------:R-:W4:Y:S01]  /*a230*/  LDL R0, [R1+0x20c] ;  /* 0x00020c0001007983 */ /* 0x000f220000100800 */
[----:B------:R-:W-:-:S03]  /*a240*/  @P0 IMAD.MOV.U32 R159, RZ, RZ, R4 ;  /* 0x000000ffff9f0224 */ /* 0x000fc600078e0004 */
[----:B------:R-:W4:Y:S04]  /*a250*/  LDL R4, [R1+0x208] ;  /* 0x0002080001047983 */ /* 0x000f280000100800 */
[----:B------:R0:W4:Y:S04]  /*a260*/  @P0 LDG.E.U8 R120, desc[UR14][R158.64] ;  /* 0x0000000e9e780981 */ /* 0x000128000c1e1100 */
[----:B------:R-:W0:Y:S04]  /*a270*/  LDL R158, [R1+0x220] ;  /* 0x00022000019e7983 */ /* 0x000e280000100800 */
[----:B------:R-:W0:Y:S01]  /*a280*/  LDL R159, [R1+0x224] ;  /* 0x00022400019f7983 */ /* 0x000e220000100800 */
[----:B------:R-:W-:-:S02]  /*a290*/  ISETP.GT.AND P1, PT, R146, 0x5f, PT ;  /* 0x0000005f9200780c */ /* 0x000fc40003f24270 */
[----:B------:R-:W-:Y:S02]  /*a2a0*/  ISETP.GT.AND P0, PT, R146, 0x60, PT ;  /* 0x000000609200780c */ /* 0x000fe40003f04270 */
[----:B------:R-:W-:Y:S02]  /*a2b0*/  PRMT R121, RZ, 0x7610, R121 ;  /* 0x00007610ff797816 */ /* 0x000fe40000000079 */
[----:B------:R-:W-:Y:S02]  /*a2c0*/  PRMT R169, RZ, 0x7610, R169 ;  /* 0x00007610ffa97816 */ /* 0x000fe400000000a9 */
[----:B------:R-:W-:Y:S02]  /*a2d0*/  PRMT R170, RZ, 0x7610, R170 ;  /* 0x00007610ffaa7816 */ /* 0x000fe400000000aa */
[----:B------:R-:W-:-:S03]  /*a2e0*/  PRMT R171, RZ, 0x7610, R171 ;  /* 0x00007610ffab7816 */ /* 0x000fc600000000ab */
[----:B0-----:R-:W-:-:S04]  /*a2f0*/  @P1 LOP3.LUT R159, R159, R158, RZ, 0x3c, !PT ;  /* 0x0000009e9f9f1212 */ /* 0x001fc800078e3cff */
[----:B------:R-:W-:-:S04]  /*a300*/  @P1 LOP3.LUT R158, R159, R158, RZ, 0x3c, !PT ;  /* 0x0000009e9f9e1212 */ /* 0x000fc800078e3cff */
[----:B------:R-:W-:-:S05]  /*a310*/  @P1 LOP3.LUT R159, R159, R158, RZ, 0x3c, !PT ;  /* 0x0000009e9f9f1212 */ /* 0x000fca00078e3cff */
[----:B------:R2:W4:Y:S01]  /*a320*/  @P1 LDG.E.U8 R121, desc[UR14][R158.64] ;  /* 0x0000000e9e791981 */ /* 0x000522000c1e1100 */
[C---:B------:R-:W-:Y:S01]  /*a330*/  ISETP.GT.AND P1, PT, R146.reuse, 0x61, PT ;  /* 0x000000619200780c */ /* 0x040fe20003f24270 */
[----:B--2---:R-:W-:Y:S02]  /*a340*/  @P0 IMAD.MOV.U32 R158, RZ, RZ, R2 ;  /* 0x000000ffff9e0224 */ /* 0x004fe400078e0002 */
[----:B---3--:R-:W-:Y:S01]  /*a350*/  @P0 IMAD.MOV.U32 R159, RZ, RZ, R3 ;  /* 0x000000ffff9f0224 */ /* 0x008fe200078e0003 */
[----:B------:R-:W2:Y:S04]  /*a360*/  LDL R2, [R1+0x1fc] ;  /* 0x0001fc0001027983 */ /* 0x000ea80000100800 */
[----:B------:R0:W3:Y:S01]  /*a370*/  @P0 LDG.E.U8 R169, desc[UR14][R158.64] ;  /* 0x0000000e9ea90981 */ /* 0x0000e2000c1e1100 */
[----:B------:R-:W-:-:S03]  /*a380*/  ISETP.GT.AND P0, PT, R146, 0x62, PT ;  /* 0x000000629200780c */ /* 0x000fc60003f04270 */
[----:B------:R-:W3:Y:S01]  /*a390*/  LDL R3, [R1+0x1f8] ;  /* 0x0001f80001037983 */ /* 0x000ee20000100800 */
[----:B0-----:R-:W-:Y:S02]  /*a3a0*/  @P1 IMAD.MOV.U32 R158, RZ, RZ, R5 ;  /* 0x000000ffff9e1224 */ /* 0x001fe400078e0005 */
[----:B------:R-:W-:Y:S01]  /*a3b0*/  @P1 IMAD.MOV.U32 R159, RZ, RZ, R6 ;  /* 0x000000ffff9f1224 */ /* 0x000fe200078e0006 */
[----:B------:R-:W3:Y:S04]  /*a3c0*/  LDL R5, [R1+0x1f4] ;  /* 0x0001f40001057983 */ /* 0x000ee80000100800 */
[----:B------:R4:W3:Y:S04]  /*a3d0*/  @P1 LDG.E.U8 R170, desc[UR14][R158.64] ;  /* 0x0000000e9eaa1981 */ /* 0x0008e8000c1e1100 */
[----:B------:R-:W3:Y:S01]  /*a3e0*/  LDL R6, [R1+0x1f0] ;  /* 0x0001f00001067983 */ /* 0x000ee20000100800 */
[----:B----4-:R-:W-:-:S02]  /*a3f0*/  @P0 IMAD.MOV.U32 R158, RZ, RZ, R0 ;  /* 0x000000ffff9e0224 */ /* 0x010fc400078e0000 */
[----:B------:R-:W-:Y:S01]  /*a400*/  @P0 IMAD.MOV.U32 R159, RZ, RZ, R4 ;  /* 0x000000ffff9f0224 */ /* 0x000fe200078e0004 */
[----:B------:R-:W4:Y:S04]  /*a410*/  LDL R0, [R1+0x1ec] ;  /* 0x0001ec0001007983 */ /* 0x000f280000100800 */
[----:B------:R0:W4:Y:S04]  /*a420*/  @P0 LDG.E.U8 R171, desc[UR14][R158.64] ;  /* 0x0000000e9eab0981 */ /* 0x000128000c1e1100 */
[----:B------:R-:W4:Y:S04]  /*a430*/  LDL R4, [R1+0x1e8] ;  /* 0x0001e80001047983 */ /* 0x000f280000100800 */
        /* <DEDUP_REMOVED lines=134> */
[----:B------:R-:W2:Y:S01]  /*aca0*/  LDL R3, [R1+0x158] ;  /* 0x0001580001037983 */ /* 0x000ea20000100800 */
[----:B0-----:R-:W-:Y:S02]  /*acb0*/  @P1 IMAD.MOV.U32 R158, RZ, RZ, R5 ;  /* 0x000000ffff9e1224 */ /* 0x001fe400078e0005 */
[----:B------:R-:W-:Y:S01]  /*acc0*/  @P1 IMAD.MOV.U32 R159, RZ, RZ, R6 ;  /* 0x000000ffff9f1224 */ /* 0x000fe200078e0006 */
[----:B------:R-:W3:Y:S04]  /*acd0*/  LDL R5, [R1+0x154] ;  /* 0x0001540001057983 */ /* 0x000ee80000100800 */
[----:B------:R4:W3:Y:S04]  /*ace0*/  @P1 LDG.E.U8 R190, desc[UR14][R158.64] ;  /* 0x0000000e9ebe1981 */ /* 0x0008e8000c1e1100 */
[----:B------:R-:W3:Y:S01]  /*acf0*/  LDL R6, [R1+0x150] ;  /* 0x0001500001067983 */ /* 0x000ee20000100800 */
[----:B----4-:R-:W-:-:S02]  /*ad00*/  @P0 IMAD.MOV.U32 R158, RZ, RZ, R0 ;  /* 0x000000ffff9e0224 */ /* 0x010fc400078e0000 */
[----:B------:R-:W-:Y:S01]  /*ad10*/  @P0 IMAD.MOV.U32 R159, RZ, RZ, R4 ;  /* 0x000000ffff9f0224 */ /* 0x000fe200078e0004 */
[C---:B------:R-:W-:Y:S01]  /*ad20*/  ISETP.GT.AND P1, PT, R146.reuse, 0x77, PT ;  /* 0x000000779200780c */ /* 0x040fe20003f24270 */
[----:B------:R-:W4:Y:S04]  /*ad30*/  LDL R4, [R1+0x148] ;  /* 0x0001480001047983 */ /* 0x000f280000100800 */
[----:B------:R0:W4:Y:S04]  /*ad40*/  @P0 LDG.E.U8 R191, desc[UR14][R158.64] ;  /* 0x0000000e9ebf0981 */ /* 0x000128000c1e1100 */
[----:B------:R-:W4:Y:S04]  /*ad50*/  LDL R0, [R1+0x14c] ;  /* 0x00014c0001007983 */ /* 0x000f280000100800 */
[----:B------:R-:W0:Y:S04]  /*ad60*/  LDL R158, [R1+0x160] ;  /* 0x00016000019e7983 */ /* 0x000e280000100800 */
[----:B------:R-:W0:Y:S01]  /*ad70*/  LDL R159, [R1+0x164] ;  /* 0x00016400019f7983 */ /* 0x000e220000100800 */
[----:B------:R-:W-:-:S02]  /*ad80*/  ISETP.GT.AND P0, PT, R146, 0x78, PT ;  /* 0x000000789200780c */ /* 0x000fc40003f04270 */
[----:B------:R-:W-:Y:S02]  /*ad90*/  PRMT R192, RZ, 0x7610, R192 ;  /* 0x00007610ffc07816 */ /* 0x000fe400000000c0 */
[----:B------:R-:W-:Y:S02]  /*ada0*/  PRMT R193, RZ, 0x7610, R193 ;  /* 0x00007610ffc17816 */ /* 0x000fe400000000c1 */
[----:B------:R-:W-:Y:S02]  /*adb0*/  PRMT R194, RZ, 0x7610, R194 ;  /* 0x00007610ffc27816 */ /* 0x000fe400000000c2 */
[----:B0-----:R-:W-:-:S04]  /*adc0*/  @P1 LOP3.LUT R159, R159, R158, RZ, 0x3c, !PT ;  /* 0x0000009e9f9f1212 */ /* 0x001fc800078e3cff */
[----:B------:R-:W-:-:S04]  /*add0*/  @P1 LOP3.LUT R158, R159, R158, RZ, 0x3c, !PT ;  /* 0x0000009e9f9e1212 */ /* 0x000fc800078e3cff */
[----:B------:R-:W-:-:S05]  /*ade0*/  @P1 LOP3.LUT R159, R159, R158, RZ, 0x3c, !PT ;  /* 0x0000009e9f9f1212 */ /* 0x000fca00078e3cff */
[----:B------:R2:W4:Y:S02]  /*adf0*/  @P1 LDG.E.U8 R192, desc[UR14][R158.64] ;  /* 0x0000000e9ec01981 */ /* 0x000524000c1e1100 */
[----:B--2---:R-:W-:Y:S02]  /*ae00*/  @P0 IMAD.MOV.U32 R159, RZ, RZ, R3 ;  /* 0x000000ffff9f0224 */ /* 0x004fe400078e0003 */
[----:B------:R-:W2:Y:S01]  /*ae10*/  LDL R3, [R1+0x140] ;  /* 0x0001400001037983 */ /* 0x000ea20000100800 */
[----:B------:R-:W-:-:S03]  /*ae20*/  @P0 IMAD.MOV.U32 R158, RZ, RZ, R2 ;  /* 0x000000ffff9e0224 */ /* 0x000fc600078e0002 */
[----:B------:R-:W2:Y:S01]  /*ae30*/  LDL R2, [R1+0x144] ;  /* 0x0001440001027983 */ /* 0x000ea20000100800 */
[----:B------:R-:W-:-:S03]  /*ae40*/  ISETP.GT.AND P1, PT, R146, 0x79, PT ;  /* 0x000000799200780c */ /* 0x000fc60003f24270 */
[----:B------:R3:W2:Y:S01]  /*ae50*/  @P0 LDG.E.U8 R193, desc[UR14][R158.64] ;  /* 0x0000000e9ec10981 */ /* 0x0006a2000c1e1100 */
[----:B------:R-:W-:-:S09]  /*ae60*/  ISETP.GT.AND P0, PT, R146, 0x7a, PT ;  /* 0x0000007a9200780c */ /* 0x000fd20003f04270 */
[----:B---3--:R-:W-:Y:S02]  /*ae70*/  @P1 IMAD.MOV.U32 R158, RZ, RZ, R5 ;  /* 0x000000ffff9e1224 */ /* 0x008fe400078e0005 */
[----:B------:R-:W-:Y:S01]  /*ae80*/  @P1 IMAD.MOV.U32 R159, RZ, RZ, R6 ;  /* 0x000000ffff9f1224 */ /* 0x000fe200078e0006 */
[----:B------:R-:W3:Y:S04]  /*ae90*/  LDL R5, [R1+0x13c] ;  /* 0x00013c0001057983 */ /* 0x000ee80000100800 */
[----:B------:R-:W3:Y:S01]  /*aea0*/  LDL R6, [R1+0x138] ;  /* 0x0001380001067983 */ /* 0x000ee20000100800 */
[----:B------:R-:W-:-:S03]  /*aeb0*/  PRMT R195, RZ, 0x7610, R195 ;  /* 0x00007610ffc37816 */ /* 0x000fc600000000c3 */
[----:B------:R4:W3:Y:S02]  /*aec0*/  @P1 LDG.E.U8 R194, desc[UR14][R158.64] ;  /* 0x0000000e9ec21981 */ /* 0x0008e4000c1e1100 */
[----:B----4-:R-:W-:Y:S02]  /*aed0*/  @P0 IMAD.MOV.U32 R158, RZ, RZ, R0 ;  /* 0x000000ffff9e0224 */ /* 0x010fe400078e0000 */
[----:B------:R-:W-:Y:S01]  /*aee0*/  @P0 IMAD.MOV.U32 R159, RZ, RZ, R4 ;  /* 0x000000ffff9f0224 */ /* 0x000fe200078e0004 */
[----:B------:R-:W4:Y:S04]  /*aef0*/  LDL R0, [R1+0x134] ;  /* 0x0001340001007983 */ /* 0x000f280000100800 */
[----:B------:R-:W4:Y:S04]  /*af00*/  LDL R4, [R1+0x130] ;  /* 0x0001300001047983 */ /* 0x000f280000100800 */
[----:B------:R2:W4:Y:S01]  /*af10*/  @P0 LDG.E.U8 R195, desc[UR14][R158.64] ;  /* 0x0000000e9ec30981 */ /* 0x000522000c1e1100 */
[----:B------:R-:W-:-:S02]  /*af20*/  ISETP.GT.AND P0, PT, R146, 0x7b, PT ;  /* 0x0000007b9200780c */ /* 0x000fc40003f04270 */
[----:B------:R-:W-:Y:S02]  /*af30*/  LOP3.LUT R168, R168, 0xffff, RZ, 0xc0, !PT ;  /* 0x0000ffffa8a87812 */ /* 0x000fe400078ec0ff */
[----:B------:R-:W-:-:S09]  /*af40*/  LOP3.LUT R167, R167, 0xffff, RZ, 0xc0, !PT ;  /* 0x0000ffffa7a77812 */ /* 0x000fd200078ec0ff */
[----:B--2---:R-:W-:Y:S02]  /*af50*/  @P0 IMAD.MOV.U32 R159, RZ, RZ, R3 ;  /* 0x000000ffff9f0224 */ /* 0x004fe400078e0003 */
[----:B------:R-:W2:Y:S01]  /*af60*/  LDL R3, [R1+0x128] ;  /* 0x0001280001037983 */ /* 0x000ea20000100800 */
[--C-:B------:R-:W-:Y:S01]  /*af70*/  PRMT R168, R168, 0x3340, R167.reuse ;  /* 0x00003340a8a87816 */ /* 0x100fe200000000a7 */
[----:B------:R-:W-:Y:S01]  /*af80*/  @P0 IMAD.MOV.U32 R158, RZ, RZ, R2 ;  /* 0x000000ffff9e0224 */ /* 0x000fe200078e0002 */
[----:B------:R-:W-:Y:S01]  /*af90*/  PRMT R167, RZ, 0x7610, R167 ;  /* 0x00007610ffa77816 */ /* 0x000fe200000000a7 */
[----:B------:R-:W2:Y:S05]  /*afa0*/  LDL R2, [R1+0x12c] ;  /* 0x00012c0001027983 */ /* 0x000eaa0000100800 */
[----:B------:R3:W2:Y:S01]  /*afb0*/  @P0 LDG.E.U8 R167, desc[UR14][R158.64] ;  /* 0x0000000e9ea70981 */ /* 0x0006a2000c1e1100 */
[----:B------:R-:W-:-:S02]  /*afc0*/  ISETP.GT.AND P0, PT, R146, 0x7c, PT ;  /* 0x0000007c9200780c */ /* 0x000fc40003f04270 */
[----:B------:R-:W-:Y:S02]  /*afd0*/  LOP3.LUT R166, R166, 0xffff, RZ, 0xc0, !PT ;  /* 0x0000ffffa6a67812 */ /* 0x000fe400078ec0ff */
[----:B------:R-:W-:-:S04]  /*afe0*/  LOP3.LUT R165, R165, 0xffff, RZ, 0xc0, !PT ;  /* 0x0000ffffa5a57812 */ /* 0x000fc800078ec0ff */
[--C-:B------:R-:W-:Y:S02]  /*aff0*/  PRMT R166, R166, 0x3340, R165.reuse ;  /* 0x00003340a6a67816 */ /* 0x100fe400000000a5 */
[----:B------:R-:W-:-:S03]  /*b000*/  PRMT R165, RZ, 0x7610, R165 ;  /* 0x00007610ffa57816 */ /* 0x000fc600000000a5 */
[----:B---3--:R-:W-:Y:S02]  /*b010*/  @P0 IMAD.MOV.U32 R158, RZ, RZ, R5 ;  /* 0x000000ffff9e0224 */ /* 0x008fe400078e0005 */
[----:B------:R-:W-:-:S05]  /*b020*/  @P0 IMAD.MOV.U32 R159, RZ, RZ, R6 ;  /* 0x000000ffff9f0224 */ /* 0x000fca00078e0006 */
[----:B------:R4:W3:Y:S01]  /*b030*/  @P0 LDG.E.U8 R165, desc[UR14][R158.64] ;  /* 0x0000000e9ea50981 */ /* 0x0008e2000c1e1100 */
[----:B------:R-:W-:Y:S02]  /*b040*/  ISETP.GT.AND P0, PT, R146, 0x7d, PT ;  /* 0x0000007d9200780c */ /* 0x000fe40003f04270 */
[----:B------:R-:W-:Y:S02]  /*b050*/  LOP3.LUT R164, R164, 0xffff, RZ, 0xc0, !PT ;  /* 0x0000ffffa4a47812 */ /* 0x000fe400078ec0ff */
[----:B------:R-:W-:-:S04]  /*b060*/  LOP3.LUT R163, R163, 0xffff, RZ, 0xc0, !PT ;  /* 0x0000ffffa3a37812 */ /* 0x000fc800078ec0ff */
[--C-:B------:R-:W-:Y:S02]  /*b070*/  PRMT R164, R164, 0x3340, R163.reuse ;  /* 0x00003340a4a47816 */ /* 0x100fe400000000a3 */
[----:B------:R-:W-:-:S03]  /*b080*/  PRMT R163, RZ, 0x7610, R163 ;  /* 0x00007610ffa37816 */ /* 0x000fc600000000a3 */
[----:B----4-:R-:W-:Y:S02]  /*b090*/  @P0 IMAD.MOV.U32 R158, RZ, RZ, R0 ;  /* 0x000000ffff9e0224 */ /* 0x010fe400078e0000 */
[----:B------:R-:W-:Y:S01]  /*b0a0*/  @P0 IMAD.MOV.U32 R159, RZ, RZ, R4 ;  /* 0x000000ffff9f0224 */ /* 0x000fe200078e0004 */
[----:B------:R-:W4:Y:S04]  /*b0b0*/  LDL R0, [R1+0x124] ;  /* 0x0001240001007983 */ /* 0x000f280000100800 */
[----:B------:R2:W3:Y:S01]  /*b0c0*/  @P0 LDG.E.U8 R163, desc[UR14][R158.64] ;  /* 0x0000000e9ea30981 */ /* 0x0004e2000c1e1100 */
[----:B------:R-:W-:-:S13]  /*b0d0*/  ISETP.GT.AND P0, PT, R146, 0x7e, PT ;  /* 0x0000007e9200780c */ /* 0x000fda0003f04270 */
[----:B--2---:R-:W-:Y:S02]  /*b0e0*/  @P0 IMAD.MOV.U32 R159, RZ, RZ, R3 ;  /* 0x000000ffff9f0224 */ /* 0x004fe400078e0003 */
[----:B------:R-:W2:Y:S01]  /*b0f0*/  LDL R3, [R1+0x120] ;  /* 0x0001200001037983 */ /* 0x000ea20000100800 */
[----:B------:R-:W-:Y:S02]  /*b100*/  LOP3.LUT R161, R161, 0xffff, RZ, 0xc0, !PT ;  /* 0x0000ffffa1a17812 */ /* 0x000fe400078ec0ff */
[----:B------:R-:W-:Y:S01]  /*b110*/  LOP3.LUT R162, R162, 0xffff, RZ, 0xc0, !PT ;  /* 0x0000ffffa2a27812 */ /* 0x000fe200078ec0ff */
[----:B------:R-:W-:Y:S01]  /*b120*/  @P0 IMAD.MOV.U32 R158, RZ, RZ, R2 ;  /* 0x000000ffff9e0224 */ /* 0x000fe200078e0002 */
[----:B------:R-:W-:Y:S01]  /*b130*/  LOP3.LUT R160, R160, 0xffff, RZ, 0xc0, !PT ;  /* 0x0000ffffa0a07812 */ /* 0x000fe200078ec0ff */
[----:B------:R-:W3:Y:S01]  /*b140*/  LDL R2, [R1+0x554] ;  /* 0x0005540001027983 */ /* 0x000ee20000100800 */
[----:B------:R-:W-:Y:S02]  /*b150*/  PRMT R162, R161, 0x3340, R162 ;  /* 0x00003340a1a27816 */ /* 0x000fe400000000a2 */
[----:B------:R-:W-:-:S02]  /*b160*/  PRMT R161, RZ, 0x7610, R161 ;  /* 0x00007610ffa17816 */ /* 0x000fc400000000a1 */
[----:B------:R-:W-:-:S04]  /*b170*/  LOP3.LUT R157, R157, 0xffff, RZ, 0xc0, !PT ;  /* 0x0000ffff9d9d7812 */ /* 0x000fc800078ec0ff */
[----:B------:R-:W3:Y:S01]  /*b180*/  @P0 LDG.E.U8 R161, desc[UR14][R158.64] ;  /* 0x0000000e9ea10981 */ /* 0x000ee2000c1e1100 */
[----:B------:R-:W-:Y:S02]  /*b190*/  ISETP.GT.AND P0, PT, R146, 0x7f, PT ;  /* 0x0000007f9200780c */ /* 0x000fe40003f04270 */
[----:B------:R-:W-:Y:S02]  /*b1a0*/  LOP3.LUT R113, R113, 0xffff, RZ, 0xc0, !PT ;  /* 0x0000ffff71717812 */ /* 0x000fe400078ec0ff */
[----:B------:R-:W-:Y:S02]  /*b1b0*/  LOP3.LUT R156, R156, 0xffff, RZ, 0xc0, !PT ;  /* 0x0000ffff9c9c7812 */ /* 0x000fe400078ec0ff */
[----:B------:R-:W-:Y:S02]  /*b1c0*/  PRMT R160, R160, 0x3340, R157 ;  /* 0x00003340a0a07816 */ /* 0x000fe4000000009d */
[----:B------:R-:W-:Y:S02]  /*b1d0*/  LOP3.LUT R112, R112, 0xffff, RZ, 0xc0, !PT ;  /* 0x0000ffff70707812 */ /* 0x000fe400078ec0ff */
[----:B------:R-:W-:-:S02]  /*b1e0*/  LOP3.LUT R114, R114, 0xffff, RZ, 0xc0, !PT ;  /* 0x0000ffff72727812 */ /* 0x000fc400078ec0ff */
[----:B------:R-:W-:Y:S02]  /*b1f0*/  PRMT R157, R113, 0x3340, R156 ;  /* 0x00003340719d7816 */ /* 0x000fe4000000009c */
[----:B------:R-:W-:Y:S02]  /*b200*/  PRMT R156, R112, 0x3340, R114 ;  /* 0x00003340709c7816 */ /* 0x000fe40000000072 */
[----:B------:R-:W-:Y:S02]  /*b210*/  PRMT R114, R160, 0x5410, R157 ;  /* 0x00005410a0727816 */ /* 0x000fe4000000009d */
[----:B------:R-:W-:Y:S02]  /*b220*/  LOP3.LUT R115, R115, 0xffff, RZ, 0xc0, !PT ;  /* 0x0000ffff73737812 */ /* 0x000fe400078ec0ff */
[----:B------:R-:W-:-:S04]  /*b230*/  LOP3.LUT R155, R155, 0xffff, RZ, 0xc0, !PT ;  /* 0x0000ffff9b9b7812 */ /* 0x000fc800078ec0ff */
[----:B------:R-:W-:-:S04]  /*b240*/  PRMT R115, R115, 0x3340, R155 ;  /* 0x0000334073737816 */ /* 0x000fc8000000009b */
[----:B------:R-:W-:Y:S01]  /*b250*/  PRMT R115, R156, 0x5410, R115 ;  /* 0x000054109c737816 */ /* 0x000fe20000000073 */
[----:B----4-:R-:W-:Y:S02]  /*b260*/  @P0 IMAD.MOV.U32 R156, RZ, RZ, R0 ;  /* 0x000000ffff9c0224 */ /* 0x010fe400078e0000 */
[----:B------:R-:W0:Y:S01]  /*b270*/  S2R R0, SR_TID.X ;  /* 0x0000000000007919 */ /* 0x000e220000002100 */
[----:B--2---:R-:W-:Y:S02]  /*b280*/  @P0 IMAD.MOV.U32 R157, RZ, RZ, R3 ;  /* 0x000000ffff9d0224 */ /* 0x004fe400078e0003 */
[----:B------:R-:W2:Y:S01]  /*b290*/  LDL R3, [R1+0x574] ;  /* 0x0005740001037983 */ /* 0x000ea20000100800 */
[----:B------:R-:W-:-:S06]  /*b2a0*/  PRMT R155, RZ, 0x7610, R155 ;  /* 0x00007610ff9b7816 */ /* 0x000fcc000000009b */
[----:B------:R-:W4:Y:S01]  /*b2b0*/  @P0 LDG.E.U8 R155, desc[UR14][R156.64] ;  /* 0x0000000e9c9b0981 */ /* 0x000f22000c1e1100 */
[----:B0-----:R-:W-:Y:S02]  /*b2c0*/  LOP3.LUT R0, R0, 0x7f, RZ, 0xc0, !PT ;  /* 0x0000007f00007812 */ /* 0x001fe400078ec0ff */
[----:B------:R-:W-:Y:S02]  /*b2d0*/  PRMT R112, R168, 0x5410, R166 ;  /* 0x00005410a8707816 */ /* 0x000fe400000000a6 */
[----:B------:R-:W-:Y:S01]  /*b2e0*/  PRMT R113, R164, 0x5410, R162 ;  /* 0x00005410a4717816 */ /* 0x000fe200000000a2 */
[----:B------:R-:W-:Y:S01]  /*b2f0*/  BAR.SYNC.DEFER_BLOCKING 0x0 ;  /* 0x0000000000007b1d */ /* 0x000fe20000010000 */
[----:B------:R-:W-:Y:S02]  /*b300*/  LOP3.LUT R150, R150, 0xffff, RZ, 0xc0, !PT ;  /* 0x0000ffff96967812 */ /* 0x000fe400078ec0ff */
[----:B------:R-:W-:Y:S02]  /*b310*/  LOP3.LUT R145, R145, 0xffff, RZ, 0xc0, !PT ;  /* 0x0000ffff91917812 */ /* 0x000fe400078ec0ff */
[----:B------:R-:W-:-:S02]  /*b320*/  LOP3.LUT R141, R141, 0xffff, RZ, 0xc0, !PT ;  /* 0x0000ffff8d8d7812 */ /* 0x000fc400078ec0ff */
[----:B------:R-:W-:Y:S02]  /*b330*/  LOP3.LUT R152, R152, 0xffff, RZ, 0xc0, !PT ;  /* 0x0000ffff98987812 */ /* 0x000fe400078ec0ff */
[----:B------:R-:W-:Y:S02]  /*b340*/  LOP3.LUT R139, R139, 0xffff, RZ, 0xc0, !PT ;  /* 0x0000ffff8b8b7812 */ /* 0x000fe400078ec0ff */
[----:B------:R-:W-:Y:S02]  /*b350*/  LOP3.LUT R144, R144, 0xffff, RZ, 0xc0, !PT ;  /* 0x0000ffff90907812 */ /* 0x000fe400078ec0ff */
        /* <DEDUP_REMOVED lines=10> */
[----:B------:R-:W-:Y:S01]  /*b400*/  ISETP.GE.AND P0, PT, R0, R146, PT ;  /* 0x000000920000720c */ /* 0x000fe20003f06270 */
[----:B---3--:R0:W-:Y:S01]  /*b410*/  STS.128 [R2+UR12], R112 ;  /* 0x0000007002007988 */ /* 0x0081e20008000c0c */
[----:B------:R-:W-:Y:S02]  /*b420*/  PRMT R145, R150, 0x3340, R145 ;  /* 0x0000334096917816 */ /* 0x000fe40000000091 */
[----:B------:R-:W-:Y:S01]  /*b430*/  PRMT R139, R139, 0x3340, R144 ;  /* 0x000033408b8b7816 */ /* 0x000fe20000000090 */
[----:B------:R-:W3:Y:S01]  /*b440*/  LDL R0, [R1+0x11c] ;  /* 0x00011c0001007983 */ /* 0x000ee20000100800 */
[----:B------:R-:W-:Y:S02]  /*b450*/  PRMT R138, R138, 0x3340, R143 ;  /* 0x000033408a8a7816 */ /* 0x000fe4000000008f */
[----:B------:R-:W-:-:S02]  /*b460*/  PRMT R142, R153, 0x3340, R142 ;  /* 0x00003340998e7816 */ /* 0x000fc4000000008e */
[----:B0-----:R-:W-:Y:S01]  /*b470*/  PRMT R112, R141, 0x3340, R152 ;  /* 0x000033408d707816 */ /* 0x001fe20000000098 */
[----:B------:R-:W4:Y:S01]  /*b480*/  LDL R2, [R1+0x118] ;  /* 0x0001180001027983 */ /* 0x000f220000100800 */
[----:B------:R-:W-:Y:S02]  /*b490*/  PRMT R113, R154, 0x3340, R149 ;  /* 0x000033409a717816 */ /* 0x000fe40000000095 */
[----:B------:R-:W-:Y:S02]  /*b4a0*/  PRMT R114, R140, 0x3340, R151 ;  /* 0x000033408c727816 */ /* 0x000fe40000000097 */
[----:B------:R-:W-:Y:S02]  /*b4b0*/  PRMT R115, R147, 0x3340, R148 ;  /* 0x0000334093737816 */ /* 0x000fe40000000094 */
[----:B------:R-:W-:Y:S02]  /*b4c0*/  PRMT R112, R145, 0x5410, R112 ;  /* 0x0000541091707816 */ /* 0x000fe40000000070 */
[----:B------:R-:W-:-:S02]  /*b4d0*/  PRMT R113, R139, 0x5410, R113 ;  /* 0x000054108b717816 */ /* 0x000fc40000000071 */
[----:B------:R-:W-:Y:S02]  /*b4e0*/  PRMT R114, R138, 0x5410, R114 ;  /* 0x000054108a727816 */ /* 0x000fe40000000072 */
[----:B------:R-:W-:Y:S02]  /*b4f0*/  PRMT R115, R142, 0x5410, R115 ;  /* 0x000054108e737816 */ /* 0x000fe40000000073 */
[----:B------:R-:W-:-:S03]  /*b500*/  PRMT R138, RZ, 0x7610, R138 ;  /* 0x00007610ff8a7816 */ /* 0x000fc6000000008a */
[----:B--2---:R0:W-:Y:S02]  /*b510*/  STS.128 [R3+UR12], R112 ;  /* 0x0000007003007988 */ /* 0x0041e40008000c0c */
[----:B0-----:R-:W-:Y:S02]  /*b520*/  @!P0 IMAD.MOV.U32 R112, RZ, RZ, R198 ;  /* 0x000000ffff708224 */ /* 0x001fe400078e00c6 */
[----:B------:R-:W-:-:S05]  /*b530*/  @!P0 IMAD.MOV.U32 R113, RZ, RZ, R197 ;  /* 0x000000ffff718224 */ /* 0x000fca00078e00c5 */
[----:B------:R3:W2:Y:S04]  /*b540*/  @!P0 LDG.E.U8 R138, desc[UR14][R112.64] ;  /* 0x0000000e708a8981 */ /* 0x0006a8000c1e1100 */
[----:B------:R-:W-:Y:S04]  /*b550*/  STL [R1+0x5a8], R198 ;  /* 0x0005a8c601007387 */ /* 0x000fe80000100800 */
[----:B------:R-:W-:Y:S01]  /*b560*/  STL [R1+0x5a4], R197 ;  /* 0x0005a4c501007387 */ /* 0x000fe20000100800 */
[----:B---3--:R-:W-:Y:S02]  /*b570*/  @!P0 IMAD.MOV.U32 R112, RZ, RZ, R0 ;  /* 0x000000ffff708224 */ /* 0x008fe400078e0000 */
[----:B----4-:R-:W-:Y:S01]  /*b580*/  @!P0 IMAD.MOV.U32 R113, RZ, RZ, R2 ;  /* 0x000000ffff718224 */ /* 0x010fe200078e0002 */
[----:B--2---:R0:W-:Y:S04]  /*b590*/  STL [R1+0x64c], R138 ;  /* 0x00064c8a01007387 */ /* 0x0041e80000100800 */
[----:B------:R-:W2:Y:S04]  /*b5a0*/  LDL R0, [R1+0x570] ;  /* 0x0005700001007983 */ /* 0x000ea80000100800 */
[----:B------:R-:W3:Y:S04]  /*b5b0*/  LDL R6, [R1+0x9c] ;  /* 0x00009c0001067983 */ /* 0x000ee80000100800 */
[----:B0-----:R-:W4:Y:S04]  /*b5c0*/  LDL R138, [R1+0x98] ;  /* 0x00009800018a7983 */ /* 0x001f280000100800 */
[----:B------:R-:W3:Y:S04]  /*b5d0*/  LDL R3, [R1+0xd8] ;  /* 0x0000d80001037983 */ /* 0x000ee80000100800 */
[----:B------:R-:W4:Y:S04]  /*b5e0*/  LDL R2, [R1+0xdc] ;  /* 0x0000dc0001027983 */ /* 0x000f280000100800 */
[----:B------:R-:W4:Y:S04]  /*b5f0*/  LDL R5, [R1+0x58] ;  /* 0x0000580001057983 */ /* 0x000f280000100800 */
[----:B------:R-:W4:Y:S01]  /*b600*/  LDL R4, [R1+0x5c] ;  /* 0x00005c0001047983 */ /* 0x000f220000100800 */
[----:B------:R-:W-:-:S02]  /*b610*/  PRMT R139, RZ, 0x7610, R139 ;  /* 0x00007610ff8b7816 */ /* 0x000fc4000000008b */
[----:B------:R-:W-:Y:S02]  /*b620*/  LOP3.LUT R122, R122, 0xffff, RZ, 0xc0, !PT ;  /* 0x0000ffff7a7a7812 */ /* 0x000fe400078ec0ff */
[----:B------:R-:W-:Y:S02]  /*b630*/  LOP3.LUT R123, R123, 0xffff, RZ, 0xc0, !PT ;  /* 0x0000ffff7b7b7812 */ /* 0x000fe400078ec0ff */
[----:B------:R-:W-:Y:S01]  /*b640*/  LOP3.LUT R124, R124, 0xffff, RZ, 0xc0, !PT ;  /* 0x0000ffff7c7c7812 */ /* 0x000fe200078ec0ff */
[----:B------:R0:W4:Y:S01]  /*b650*/  @!P0 LDG.E.U8 R139, desc[UR14][R112.64] ;  /* 0x0000000e708b8981 */ /* 0x000122000c1e1100 */
        /* <DEDUP_REMOVED lines=13> */
[----:B------:R-:W-:Y:S02]  /*b730*/  PRMT R122, R122, 0x3340, R123 ;  /* 0x000033407a7a7816 */ /* 0x000fe4000000007b */
[----:B0-----:R-:W-:-:S02]  /*b740*/  PRMT R112, R124, 0x3340, R125 ;  /* 0x000033407c707816 */ /* 0x001fc4000000007d */
[----:B------:R-:W-:Y:S02]  /*b750*/  PRMT R126, R126, 0x3340, R127 ;  /* 0x000033407e7e7816 */ /* 0x000fe4000000007f */
[----:B------:R-:W-:Y:S02]  /*b760*/  PRMT R113, R128, 0x3340, R129 ;  /* 0x0000334080717816 */ /* 0x000fe40000000081 */
[----:B------:R-:W-:Y:S02]  /*b770*/  PRMT R130, R130, 0x3340, R131 ;  /* 0x0000334082827816 */ /* 0x000fe40000000083 */
[----:B------:R-:W-:Y:S02]  /*b780*/  PRMT R114, R132, 0x3340, R133 ;  /* 0x0000334084727816 */ /* 0x000fe40000000085 */
[----:B------:R-:W-:Y:S02]  /*b790*/  PRMT R134, R134, 0x3340, R135 ;  /* 0x0000334086867816 */ /* 0x000fe40000000087 */
[----:B------:R-:W-:-:S02]  /*b7a0*/  PRMT R115, R136, 0x3340, R137 ;  /* 0x0000334088737816 */ /* 0x000fc40000000089 */
[----:B------:R-:W-:Y:S02]  /*b7b0*/  PRMT R112, R122, 0x5410, R112 ;  /* 0x000054107a707816 */ /* 0x000fe40000000070 */
[----:B------:R-:W-:Y:S02]  /*b7c0*/  PRMT R113, R126, 0x5410, R113 ;  /* 0x000054107e717816 */ /* 0x000fe40000000071 */
[----:B------:R-:W-:Y:S02]  /*b7d0*/  PRMT R114, R130, 0x5410, R114 ;  /* 0x0000541082727816 */ /* 0x000fe40000000072 */
[----:B------:R-:W-:Y:S02]  /*b7e0*/  PRMT R115, R134, 0x5410, R115 ;  /* 0x0000541086737816 */ /* 0x000fe40000000073 */
[----:B------:R-:W-:Y:S02]  /*b7f0*/  PRMT R122, RZ, 0x7610, R122 ;  /* 0x00007610ff7a7816 */ /* 0x000fe4000000007a */
[----:B------:R-:W-:Y:S01]  /*b800*/  PRMT R123, RZ, 0x7610, R123 ;  /* 0x00007610ff7b7816 */ /* 0x000fe2000000007b */
[----:B--2---:R0:W-:Y:S01]  /*b810*/  STS.128 [R0+UR12], R112 ;  /* 0x0000007000007988 */ /* 0x0041e20008000c0c */
[----:B---3--:R-:W-:-:S02]  /*b820*/  @!P0 IMAD.MOV.U32 R125, RZ, RZ, R3 ;  /* 0x000000ffff7d8224 */ /* 0x008fc400078e0003 */
[----:B0-----:R-:W-:Y:S02]  /*b830*/  @!P0 IMAD.MOV.U32 R112, RZ, RZ, R6 ;  /* 0x000000ffff708224 */ /* 0x001fe400078e0006 */
[----:B----4-:R-:W-:Y:S02]  /*b840*/  @!P0 IMAD.MOV.U32 R113, RZ, RZ, R138 ;  /* 0x000000ffff718224 */ /* 0x010fe400078e008a */
[----:B------:R-:W-:Y:S01]  /*b850*/  @!P0 IMAD.MOV.U32 R124, RZ, RZ, R2 ;  /* 0x000000ffff7c8224 */ /* 0x000fe200078e0002 */
[----:B------:R-:W-:Y:S02]  /*b860*/  PRMT R115, RZ, 0x7610, R115 ;  /* 0x00007610ff737816 */ /* 0x000fe40000000073 */
[----:B------:R0:W2:Y:S04]  /*b870*/  @!P0 LDG.E.U8 R122, desc[UR14][R112.64] ;  /* 0x0000000e707a8981 */ /* 0x0000a8000c1e1100 */
[----:B------:R-:W3:Y:S01]  /*b880*/  @!P0 LDG.E.U8 R123, desc[UR14][R124.64] ;  /* 0x0000000e7c7b8981 */ /* 0x000ee2000c1e1100 */
[----:B0-----:R-:W-:-:S02]  /*b890*/  @!P0 IMAD.MOV.U32 R112, RZ, RZ, R4 ;  /* 0x000000ffff708224 */ /* 0x001fc400078e0004 */
[----:B------:R-:W-:-:S05]  /*b8a0*/  @!P0 IMAD.MOV.U32 R113, RZ, RZ, R5 ;  /* 0x000000ffff718224 */ /* 0x000fca00078e0005 */
[----:B------:R-:W4:Y:S04]  /*b8b0*/  @!P0 LDG.E.U8 R115, desc[UR14][R112.64] ;  /* 0x0000000e70738981 */ /* 0x000f28000c1e1100 */
[----:B------:R-:W-:Y:S04]  /*b8c0*/  STL [R1+0x650], R139 ;  /* 0x0006508b01007387 */ /* 0x000fe80000100800 */
[----:B------:R-:W4:Y:S04]  /*b8d0*/  LDL R3, [R1+0x18] ;  /* 0x0000180001037983 */ /* 0x000f280000100800 */
[----:B------:R-:W4:Y:S04]  /*b8e0*/  LDL R2, [R1+0x1c] ;  /* 0x00001c0001027983 */ /* 0x000f280000100800 */
[----:B---3--:R0:W-:Y:S04]  /*b8f0*/  STL [R1+0x654], R123 ;  /* 0x0006547b01007387 */ /* 0x0081e80000100800 */
[----:B------:R-:W3:Y:S04]  /*b900*/  LDL.LU R198, [R1+0x10] ;  /* 0x0000100001c67983 */ /* 0x000ee80000300800 */
[----:B------:R-:W3:Y:S04]  /*b910*/  LDL.LU R197, [R1+0x8] ;  /* 0x0000080001c57983 */ /* 0x000ee80000300800 */
[----:B------:R-:W3:Y:S04]  /*b920*/  LDL.LU R0, [R1] ;  /* 0x0000000001007983 */ /* 0x000ee80000300800 */
[----:B--2---:R1:W-:Y:S04]  /*b930*/  STL [R1+0x658], R122 ;  /* 0x0006587a01007387 */ /* 0x0043e80000100800 */
[----:B----4-:R2:W-:Y:S04]  /*b940*/  STL [R1+0x65c], R115 ;  /* 0x00065c7301007387 */ /* 0x0105e80000100800 */
[----:B------:R-:W4:Y:S04]  /*b950*/  LDL R138, [R1+0x110] ;  /* 0x00011000018a7983 */ /* 0x000f280000100800 */
[----:B0-----:R-:W3:Y:S01]  /*b960*/  LDL R123, [R1+0x114] ;  /* 0x00011400017b7983 */ /* 0x001ee20000100800 */
[----:B------:R-:W-:Y:S01]  /*b970*/  PRMT R114, RZ, 0x7610, R114 ;  /* 0x00007610ff727816 */ /* 0x000fe20000000072 */
[----:B------:R-:W-:-:S02]  /*b980*/  @!P0 IMAD.MOV.U32 R124, RZ, RZ, R2 ;  /* 0x000000ffff7c8224 */ /* 0x000fc400078e0002 */
[----:B------:R-:W-:Y:S01]  /*b990*/  @!P0 IMAD.MOV.U32 R125, RZ, RZ, R3 ;  /* 0x000000ffff7d8224 */ /* 0x000fe200078e0003 */
[----:B------:R-:W-:Y:S01]  /*b9a0*/  PRMT R113, RZ, 0x7610, R113 ;  /* 0x00007610ff717816 */ /* 0x000fe20000000071 */
[----:B-1----:R-:W3:Y:S04]  /*b9b0*/  LDL R122, [R1+0xd0] ;  /* 0x0000d000017a7983 */ /* 0x002ee80000100800 */
[----:B------:R0:W3:Y:S01]  /*b9c0*/  @!P0 LDG.E.U8 R114, desc[UR14][R124.64] ;  /* 0x0000000e7c728981 */ /* 0x0000e2000c1e1100 */
[----:B------:R-:W-:Y:S02]  /*b9d0*/  PRMT R112, RZ, 0x7610, R112 ;  /* 0x00007610ff707816 */ /* 0x000fe40000000070 */
[----:B------:R-:W-:Y:S01]  /*b9e0*/  PRMT R126, RZ, 0x7610, R126 ;  /* 0x00007610ff7e7816 */ /* 0x000fe2000000007e */
[----:B--2---:R-:W2:Y:S01]  /*b9f0*/  LDL R115, [R1+0xd4] ;  /* 0x0000d40001737983 */ /* 0x004ea20000100800 */
[----:B------:R-:W-:-:S03]  /*ba00*/  PRMT R127, RZ, 0x7610, R127 ;  /* 0x00007610ff7f7816 */ /* 0x000fc6000000007f */
[----:B------:R-:W2:Y:S01]  /*ba10*/  LDL R6, [R1+0x90] ;  /* 0x0000900001067983 */ /* 0x000ea20000100800 */
[----:B0-----:R-:W-:Y:S02]  /*ba20*/  @!P0 IMAD.MOV.U32 R124, RZ, RZ, R244 ;  /* 0x000000ffff7c8224 */ /* 0x001fe400078e00f4 */
[----:B------:R-:W-:Y:S01]  /*ba30*/  @!P0 IMAD.MOV.U32 R125, RZ, RZ, R243 ;  /* 0x000000ffff7d8224 */ /* 0x000fe200078e00f3 */
[----:B------:R-:W2:Y:S04]  /*ba40*/  LDL R5, [R1+0x94] ;  /* 0x0000940001057983 */ /* 0x000ea80000100800 */
[----:B------:R0:W2:Y:S04]  /*ba50*/  @!P0 LDG.E.U8 R113, desc[UR14][R124.64] ;  /* 0x0000000e7c718981 */ /* 0x0000a8000c1e1100 */
[----:B------:R-:W2:Y:S04]  /*ba60*/  LDL R4, [R1+0x50] ;  /* 0x0000500001047983 */ /* 0x000ea80000100800 */
[----:B------:R-:W2:Y:S01]  /*ba70*/  LDL R3, [R1+0x54] ;  /* 0x0000540001037983 */ /* 0x000ea20000100800 */
[----:B0-----:R-:W-:-:S02]  /*ba80*/  @!P0 IMAD.MOV.U32 R124, RZ, RZ, R228 ;  /* 0x000000ffff7c8224 */ /* 0x001fc400078e00e4 */
[----:B------:R-:W-:Y:S01]  /*ba90*/  @!P0 IMAD.MOV.U32 R125, RZ, RZ, R227 ;  /* 0x000000ffff7d8224 */ /* 0x000fe200078e00e3 */
[----:B------:R-:W2:Y:S04]  /*baa0*/  LDL R2, [R1+0x14] ;  /* 0x0000140001027983 */ /* 0x000ea80000100800 */
[----:B------:R0:W2:Y:S02]  /*bab0*/  @!P0 LDG.E.U8 R112, desc[UR14][R124.64] ;  /* 0x0000000e7c708981 */ /* 0x0000a4000c1e1100 */
[----:B0-----:R-:W-:Y:S02]  /*bac0*/  @!P0 IMAD.MOV.U32 R124, RZ, RZ, R212 ;  /* 0x000000ffff7c8224 */ /* 0x001fe400078e00d4 */
[----:B------:R-:W-:-:S05]  /*bad0*/  @!P0 IMAD.MOV.U32 R125, RZ, RZ, R211 ;  /* 0x000000ffff7d8224 */ /* 0x000fca00078e00d3 */
[----:B------:R4:W2:Y:S02]  /*bae0*/  @!P0 LDG.E.U8 R126, desc[UR14][R124.64] ;  /* 0x0000000e7c7e8981 */ /* 0x0008a4000c1e1100 */
[----:B----4-:R-:W-:Y:S02]  /*baf0*/  @!P0 IMAD.MOV.U32 R125, RZ, RZ, R138 ;  /* 0x000000ffff7d8224 */ /* 0x010fe400078e008a */
[----:B---3--:R-:W-:-:S05]  /*bb00*/  @!P0 IMAD.MOV.U32 R124, RZ, RZ, R123 ;  /* 0x000000ffff7c8224 */ /* 0x008fca00078e007b */
[----:B------:R2:W3:Y:S04]  /*bb10*/  @!P0 LDG.E.U8 R127, desc[UR14][R124.64] ;  /* 0x0000000e7c7f8981 */ /* 0x0004e8000c1e1100 */
[----:B------:R-:W-:Y:S04]  /*bb20*/  STL [R1+0x660], R114 ;  /* 0x0006607201007387 */ /* 0x000fe80000100800 */
[----:B------:R0:W-:Y:S01]  /*bb30*/  STL [R1+0x5b0], R244 ;  /* 0x0005b0f401007387 */ /* 0x0001e20000100800 */
[----:B------:R-:W-:Y:S01]  /*bb40*/  PRMT R128, RZ, 0x7610, R128 ;  /* 0x00007610ff807816 */ /* 0x000fe20000000080 */
[----:B--2---:R-:W-:-:S02]  /*bb50*/  @!P0 IMAD.MOV.U32 R124, RZ, RZ, R115 ;  /* 0x000000ffff7c8224 */ /* 0x004fc400078e0073 */
[----:B------:R-:W-:Y:S01]  /*bb60*/  @!P0 IMAD.MOV.U32 R125, RZ, RZ, R122 ;  /* 0x000000ffff7d8224 */ /* 0x000fe200078e007a */
[----:B------:R-:W-:-:S04]  /*bb70*/  PRMT R129, RZ, 0x7610, R129 ;  /* 0x00007610ff817816 */ /* 0x000fc80000000081 */
[----:B------:R1:W2:Y:S04]  /*bb80*/  @!P0 LDG.E.U8 R128, desc[UR14][R124.64] ;  /* 0x0000000e7c808981 */ /* 0x0002a8000c1e1100 */
[----:B0-----:R-:W4:Y:S04]  /*bb90*/  LDL.LU R244, [R1+0x28] ;  /* 0x0000280001f47983 */ /* 0x001f280000300800 */
[----:B------:R0:W-:Y:S04]  /*bba0*/  STL [R1+0x5ac], R243 ;  /* 0x0005acf301007387 */ /* 0x0001e80000100800 */
[----:B0-----:R-:W2:Y:S04]  /*bbb0*/  LDL.LU R243, [R1+0x20] ;  /* 0x0000200001f37983 */ /* 0x001ea80000300800 */
[----:B------:R-:W-:Y:S04]  /*bbc0*/  STL [R1+0x664], R113 ;  /* 0x0006647101007387 */ /* 0x000fe80000100800 */
[----:B------:R0:W-:Y:S01]  /*bbd0*/  STL [R1+0x5b8], R228 ;  /* 0x0005b8e401007387 */ /* 0x0001e20000100800 */
[----:B-1----:R-:W-:-:S02]  /*bbe0*/  @!P0 IMAD.MOV.U32 R124, RZ, RZ, R5 ;  /* 0x000000ffff7c8224 */ /* 0x002fc400078e0005 */
[----:B------:R-:W-:Y:S01]  /*bbf0*/  @!P0 IMAD.MOV.U32 R125, RZ, RZ, R6 ;  /* 0x000000ffff7d8224 */ /* 0x000fe200078e0006 */
[----:B------:R-:W-:-:S04]  /*bc00*/  PRMT R130, RZ, 0x7610, R130 ;  /* 0x00007610ff827816 */ /* 0x000fc80000000082 */
[----:B------:R1:W2:Y:S04]  /*bc10*/  @!P0 LDG.E.U8 R129, desc[UR14][R124.64] ;  /* 0x0000000e7c818981 */ /* 0x0002a8000c1e1100 */
[----:B0-----:R-:W2:Y:S04]  /*bc20*/  LDL.LU R228, [R1+0x30] ;  /* 0x0000300001e47983 */ /* 0x001ea80000300800 */
[----:B------:R0:W-:Y:S04]  /*bc30*/  STL [R1+0x5b4], R227 ;  /* 0x0005b4e301007387 */ /* 0x0001e80000100800 */
[----:B0-----:R-:W4:Y:S04]  /*bc40*/  LDL.LU R227, [R1+0x4] ;  /* 0x0000040001e37983 */ /* 0x001f280000300800 */
[----:B------:R-:W-:Y:S04]  /*bc50*/  STL [R1+0x668], R112 ;  /* 0x0006687001007387 */ /* 0x000fe80000100800 */
[----:B------:R0:W-:Y:S01]  /*bc60*/  STL [R1+0x5c0], R212 ;  /* 0x0005c0d401007387 */ /* 0x0001e20000100800 */
[----:B-1----:R-:W-:-:S03]  /*bc70*/  @!P0 IMAD.MOV.U32 R124, RZ, RZ, R3 ;  /* 0x000000ffff7c8224 */ /* 0x002fc600078e0003 */
[----:B0-----:R-:W2:Y:S04]  /*bc80*/  LDL.LU R212, [R1+0x38] ;  /* 0x0000380001d47983 */ /* 0x001ea80000300800 */
[----:B------:R0:W-:Y:S01]  /*bc90*/  STL [R1+0x5bc], R211 ;  /* 0x0005bcd301007387 */ /* 0x0001e20000100800 */
[----:B------:R-:W-:Y:S01]  /*bca0*/  @!P0 IMAD.MOV.U32 R125, RZ, RZ, R4 ;  /* 0x000000ffff7d8224 */ /* 0x000fe200078e0004 */
[----:B------:R-:W-:-:S04]  /*bcb0*/  PRMT R131, RZ, 0x7610, R131 ;  /* 0x00007610ff837816 */ /* 0x000fc80000000083 */
[----:B------:R1:W2:Y:S04]  /*bcc0*/  @!P0 LDG.E.U8 R130, desc[UR14][R124.64] ;  /* 0x0000000e7c828981 */ /* 0x0002a8000c1e1100 */
[----:B0-----:R-:W4:Y:S04]  /*bcd0*/  LDL.LU R211, [R1+0xc] ;  /* 0x00000c0001d37983 */ /* 0x001f280000300800 */
[----:B------:R-:W-:Y:S01]  /*bce0*/  STL [R1+0x66c], R126 ;  /* 0x00066c7e01007387 */ /* 0x000fe20000100800 */
[----:B-1----:R-:W-:Y:S02]  /*bcf0*/  @!P0 IMAD.MOV.U32 R124, RZ, RZ, R2 ;  /* 0x000000ffff7c8224 */ /* 0x002fe400078e0002 */
[----:B------:R-:W-:-:S05]  /*bd00*/  @!P0 IMAD.MOV.U32 R125, RZ, RZ, R198 ;  /* 0x000000ffff7d8224 */ /* 0x000fca00078e00c6 */
[----:B------:R0:W2:Y:S02]  /*bd10*/  @!P0 LDG.E.U8 R131, desc[UR14][R124.64] ;  /* 0x0000000e7c838981 */ /* 0x0000a4000c1e1100 */
[----:B0-----:R-:W-:Y:S02]  /*bd20*/  @!P0 IMAD.MOV.U32 R124, RZ, RZ, R242 ;  /* 0x000000ffff7c8224 */ /* 0x001fe400078e00f2 */
[----:B------:R-:W-:Y:S01]  /*bd30*/  @!P0 IMAD.MOV.U32 R125, RZ, RZ, R241 ;  /* 0x000000ffff7d8224 */ /* 0x000fe200078e00f1 */
[----:B---3--:R-:W-:Y:S04]  /*bd40*/  STL [R1+0x670], R127 ;  /* 0x0006707f01007387 */ /* 0x008fe80000100800 */
[----:B------:R-:W3:Y:S04]  /*bd50*/  LDL R113, [R1+0x108] ;  /* 0x0001080001717983 */ /* 0x000ee80000100800 */
[----:B------:R-:W4:Y:S04]  /*bd60*/  LDL R112, [R1+0x10c] ;  /* 0x00010c0001707983 */ /* 0x000f280000100800 */
[----:B------:R-:W2:Y:S04]  /*bd70*/  LDL R6, [R1+0xc8] ;  /* 0x0000c80001067983 */ /* 0x000ea80000100800 */
[----:B------:R-:W2:Y:S04]  /*bd80*/  LDL R5, [R1+0xcc] ;  /* 0x0000cc0001057983 */ /* 0x000ea80000100800 */
[----:B------:R-:W2:Y:S04]  /*bd90*/  LDL R4, [R1+0x88] ;  /* 0x0000880001047983 */ /* 0x000ea80000100800 */
[----:B------:R-:W2:Y:S04]  /*bda0*/  LDL R3, [R1+0x8c] ;  /* 0x00008c0001037983 */ /* 0x000ea80000100800 */
[----:B------:R-:W2:Y:S04]  /*bdb0*/  LDL R2, [R1+0x4c] ;  /* 0x00004c0001027983 */ /* 0x000ea80000100800 */
[----:B------:R0:W-:Y:S04]  /*bdc0*/  STL [R1+0x5c4], R198 ;  /* 0x0005c4c601007387 */ /* 0x0001e80000100800 */
[----:B0-----:R-:W2:Y:S04]  /*bdd0*/  LDL.LU R198, [R1+0x40] ;  /* 0x0000400001c67983 */ /* 0x001ea80000300800 */
[----:B------:R0:W-:Y:S04]  /*bde0*/  STL [R1+0x5cc], R242 ;  /* 0x0005ccf201007387 */ /* 0x0001e80000100800 */
[----:B0-----:R-:W2:Y:S04]  /*bdf0*/  LDL.LU R242, [R1+0x24] ;  /* 0x0000240001f27983 */ /* 0x001ea80000300800 */
[----:B------:R0:W-:Y:S04]  /*be00*/  STL [R1+0x5c8], R241 ;  /* 0x0005c8f101007387 */ /* 0x0001e80000100800 */
[----:B0-----:R-:W2:Y:S01]  /*be10*/  LDL.LU R241, [R1+0x48] ;  /* 0x0000480001f17983 */ /* 0x001ea20000300800 */
[----:B------:R-:W-:-:S02]  /*be20*/  PRMT R132, RZ, 0x7610, R132 ;  /* 0x00007610ff847816 */ /* 0x000fc40000000084 */
[----:B------:R-:W-:-:S04]  /*be30*/  PRMT R133, RZ, 0x7610, R133 ;  /* 0x00007610ff857816 */ /* 0x000fc80000000085 */
[----:B------:R0:W2:Y:S01]  /*be40*/  @!P0 LDG.E.U8 R132, desc[UR14][R124.64] ;  /* 0x0000000e7c848981 */ /* 0x0000a2000c1e1100 */
[----:B------:R-:W-:Y:S01]  /*be50*/  PRMT R134, RZ, 0x7610, R134 ;  /* 0x00007610ff867816 */ /* 0x000fe20000000086 */
[----:B0-----:R-:W-:Y:S02]  /*be60*/  @!P0 IMAD.MOV.U32 R124, RZ, RZ, R226 ;  /* 0x000000ffff7c8224 */ /* 0x001fe400078e00e2 */
[----:B------:R-:W-:-:S05]  /*be70*/  @!P0 IMAD.MOV.U32 R125, RZ, RZ, R225 ;  /* 0x000000ffff7d8224 */ /* 0x000fca00078e00e1 */
[----:B------:R0:W2:Y:S01]  /*be80*/  @!P0 LDG.E.U8 R133, desc[UR14][R124.64] ;  /* 0x0000000e7c858981 */ /* 0x0000a2000c1e1100 */
[----:B------:R-:W-:Y:S01]  /*be90*/  PRMT R135, RZ, 0x7610, R135 ;  /* 0x00007610ff877816 */ /* 0x000fe20000000087 */
[----:B0-----:R-:W-:Y:S02]  /*bea0*/  @!P0 IMAD.MOV.U32 R124, RZ, RZ, R210 ;  /* 0x000000ffff7c8224 */ /* 0x001fe400078e00d2 */
[----:B------:R-:W-:-:S05]  /*beb0*/  @!P0 IMAD.MOV.U32 R125, RZ, RZ, R209 ;  /* 0x000000ffff7d8224 */ /* 0x000fca00078e00d1 */
[----:B------:R3:W2:Y:S01]  /*bec0*/  @!P0 LDG.E.U8 R134, desc[UR14][R124.64] ;  /* 0x0000000e7c868981 */ /* 0x0006a2000c1e1100 */
[----:B------:R-:W-:Y:S02]  /*bed0*/  PRMT R136, RZ, 0x7610, R136 ;  /* 0x00007610ff887816 */ /* 0x000fe40000000088 */
[----:B------:R-:W-:Y:S01]  /*bee0*/  PRMT R137, RZ, 0x7610, R137 ;  /* 0x00007610ff897816 */ /* 0x000fe20000000089 */
[----:B------:R0:W-:Y:S01]  /*bef0*/  STL [R1+0x5d4], R226 ;  /* 0x0005d4e201007387 */ /* 0x0001e20000100800 */
[----:B------:R-:W-:-:S03]  /*bf00*/  PRMT R140, RZ, 0x7610, R140 ;  /* 0x00007610ff8c7816 */ /* 0x000fc6000000008c */
[----:B0-----:R-:W2:Y:S04]  /*bf10*/  LDL.LU R226, [R1+0x34] ;  /* 0x0000340001e27983 */ /* 0x001ea80000300800 */
[----:B------:R0:W-:Y:S01]  /*bf20*/  STL [R1+0x5d0], R225 ;  /* 0x0005d0e101007387 */ /* 0x0001e20000100800 */
[----:B------:R-:W-:-:S03]  /*bf30*/  PRMT R141, RZ, 0x7610, R141 ;  /* 0x00007610ff8d7816 */ /* 0x000fc6000000008d */
[----:B0-----:R-:W2:Y:S04]  /*bf40*/  LDL.LU R225, [R1+0x2c] ;  /* 0x00002c0001e17983 */ /* 0x001ea80000300800 */
[----:B------:R0:W-:Y:S04]  /*bf50*/  STL [R1+0x5dc], R210 ;  /* 0x0005dcd201007387 */ /* 0x0001e80000100800 */
[----:B0-----:R-:W2:Y:S04]  /*bf60*/  LDL.LU R210, [R1+0x3c] ;  /* 0x00003c0001d27983 */ /* 0x001ea80000300800 */
[----:B------:R0:W-:Y:S04]  /*bf70*/  STL [R1+0x5d8], R209 ;  /* 0x0005d8d101007387 */ /* 0x0001e80000100800 */
[----:B0-----:R-:W2:Y:S01]  /*bf80*/  LDL.LU R209, [R1+0x60] ;  /* 0x0000600001d17983 */ /* 0x001ea20000300800 */
[----:B---3--:R-:W-:-:S02]  /*bf90*/  @!P0 IMAD.MOV.U32 R125, RZ, RZ, R113 ;  /* 0x000000ffff7d8224 */ /* 0x008fc400078e0071 */
[----:B----4-:R-:W-:-:S05]  /*bfa0*/  @!P0 IMAD.MOV.U32 R124, RZ, RZ, R112 ;  /* 0x000000ffff7c8224 */ /* 0x010fca00078e0070 */
[----:B------:R2:W3:Y:S02]  /*bfb0*/  @!P0 LDG.E.U8 R135, desc[UR14][R124.64] ;  /* 0x0000000e7c878981 */ /* 0x0004e4000c1e1100 */
[----:B--2---:R-:W-:Y:S02]  /*bfc0*/  @!P0 IMAD.MOV.U32 R124, RZ, RZ, R5 ;  /* 0x000000ffff7c8224 */ /* 0x004fe400078e0005 */
[----:B------:R-:W-:Y:S01]  /*bfd0*/  @!P0 IMAD.MOV.U32 R125, RZ, RZ, R6 ;  /* 0x000000ffff7d8224 */ /* 0x000fe200078e0006 */
[----:B------:R-:W2:Y:S04]  /*bfe0*/  LDL R5, [R1+0x104] ;  /* 0x0001040001057983 */ /* 0x000ea80000100800 */
[----:B------:R0:W4:Y:S04]  /*bff0*/  @!P0 LDG.E.U8 R136, desc[UR14][R124.64] ;  /* 0x0000000e7c888981 */ /* 0x000128000c1e1100 */
[----:B------:R-:W3:Y:S01]  /*c000*/  LDL R6, [R1+0x100] ;  /* 0x0001000001067983 */ /* 0x000ee20000100800 */
[----:B0-----:R-:W-:-:S02]  /*c010*/  @!P0 IMAD.MOV.U32 R124, RZ, RZ, R3 ;  /* 0x000000ffff7c8224 */ /* 0x001fc400078e0003 */
[----:B------:R-:W-:Y:S01]  /*c020*/  @!P0 IMAD.MOV.U32 R125, RZ, RZ, R4 ;  /* 0x000000ffff7d8224 */ /* 0x000fe200078e0004 */
[----:B------:R-:W4:Y:S04]  /*c030*/  LDL R3, [R1+0xc4] ;  /* 0x0000c40001037983 */ /* 0x000f280000100800 */
[----:B------:R0:W4:Y:S04]  /*c040*/  @!P0 LDG.E.U8 R137, desc[UR14][R124.64] ;  /* 0x0000000e7c898981 */ /* 0x000128000c1e1100 */
[----:B------:R-:W4:Y:S01]  /*c050*/  LDL R4, [R1+0xc0] ;  /* 0x0000c00001047983 */ /* 0x000f220000100800 */
[----:B0-----:R-:W-:-:S03]  /*c060*/  @!P0 IMAD.MOV.U32 R124, RZ, RZ, R2 ;  /* 0x000000ffff7c8224 */ /* 0x001fc600078e0002 */
[----:B------:R-:W4:Y:S01]  /*c070*/  LDL R2, [R1+0x84] ;  /* 0x0000840001027983 */ /* 0x000f220000100800 */
[----:B------:R-:W-:-:S03]  /*c080*/  @!P0 IMAD.MOV.U32 R125, RZ, RZ, R241 ;  /* 0x000000ffff7d8224 */ /* 0x000fc600078e00f1 */
[----:B------:R0:W-:Y:S04]  /*c090*/  STL [R1+0x5e0], R241 ;  /* 0x0005e0f101007387 */ /* 0x0001e80000100800 */
[----:B------:R1:W4:Y:S04]  /*c0a0*/  @!P0 LDG.E.U8 R140, desc[UR14][R124.64] ;  /* 0x0000000e7c8c8981 */ /* 0x000328000c1e1100 */
[----:B0-----:R-:W4:Y:S01]  /*c0b0*/  LDL.LU R241, [R1+0x68] ;  /* 0x0000680001f17983 */ /* 0x001f220000300800 */
[----:B-1----:R-:W-:Y:S02]  /*c0c0*/  @!P0 IMAD.MOV.U32 R124, RZ, RZ, R211 ;  /* 0x000000ffff7c8224 */ /* 0x002fe400078e00d3 */
[----:B------:R-:W-:Y:S01]  /*c0d0*/  @!P0 IMAD.MOV.U32 R125, RZ, RZ, R197 ;  /* 0x000000ffff7d8224 */ /* 0x000fe200078e00c5 */
[----:B------:R0:W-:Y:S04]  /*c0e0*/  STL [R1+0x5e8], R211 ;  /* 0x0005e8d301007387 */ /* 0x0001e80000100800 */
[----:B------:R1:W4:Y:S04]  /*c0f0*/  @!P0 LDG.E.U8 R141, desc[UR14][R124.64] ;  /* 0x0000000e7c8d8981 */ /* 0x000328000c1e1100 */
[----:B0-----:R-:W4:Y:S04]  /*c100*/  LDL.LU R211, [R1+0x70] ;  /* 0x0000700001d37983 */ /* 0x001f280000300800 */
[----:B------:R0:W-:Y:S01]  /*c110*/  STL [R1+0x5e4], R197 ;  /* 0x0005e4c501007387 */ /* 0x0001e20000100800 */
[----:B-1----:R-:W-:-:S03]  /*c120*/  @!P0 IMAD.MOV.U32 R124, RZ, RZ, R240 ;  /* 0x000000ffff7c8224 */ /* 0x002fc600078e00f0 */
[----:B0-----:R-:W4:Y:S04]  /*c130*/  LDL.LU R197, [R1+0x44] ;  /* 0x0000440001c57983 */ /* 0x001f280000300800 */
[----:B------:R0:W-:Y:S04]  /*c140*/  STL [R1+0x5f0], R240 ;  /* 0x0005f0f001007387 */ /* 0x0001e80000100800 */
[----:B0-----:R-:W4:Y:S01]  /*c150*/  LDL.LU R240, [R1+0x80] ;  /* 0x0000800001f07983 */ /* 0x001f220000300800 */
[----:B------:R-:W-:Y:S01]  /*c160*/  PRMT R142, RZ, 0x7610, R142 ;  /* 0x00007610ff8e7816 */ /* 0x000fe2000000008e */
[----:B------:R-:W-:Y:S01]  /*c170*/  @!P0 IMAD.MOV.U32 R125, RZ, RZ, R239 ;  /* 0x000000ffff7d8224 */ /* 0x000fe200078e00ef */
[----:B------:R-:W-:-:S04]  /*c180*/  PRMT R143, RZ, 0x7610, R143 ;  /* 0x00007610ff8f7816 */ /* 0x000fc8000000008f */
[----:B------:R0:W4:Y:S01]  /*c190*/  @!P0 LDG.E.U8 R142, desc[UR14][R124.64] ;  /* 0x0000000e7c8e8981 */ /* 0x000122000c1e1100 */
[----:B------:R-:W-:Y:S01]  /*c1a0*/  PRMT R144, RZ, 0x7610, R144 ;  /* 0x00007610ff907816 */ /* 0x000fe20000000090 */
[----:B0-----:R-:W-:Y:S02]  /*c1b0*/  @!P0 IMAD.MOV.U32 R124, RZ, RZ, R224 ;  /* 0x000000ffff7c8224 */ /* 0x001fe400078e00e0 */
[----:B------:R-:W-:-:S05]  /*c1c0*/  @!P0 IMAD.MOV.U32 R125, RZ, RZ, R223 ;  /* 0x000000ffff7d8224 */ /* 0x000fca00078e00df */
[----:B------:R0:W4:Y:S01]  /*c1d0*/  @!P0 LDG.E.U8 R143, desc[UR14][R124.64] ;  /* 0x0000000e7c8f8981 */ /* 0x000122000c1e1100 */
[----:B------:R-:W-:Y:S01]  /*c1e0*/  PRMT R145, RZ, 0x7610, R145 ;  /* 0x00007610ff917816 */ /* 0x000fe20000000091 */
[----:B0-----:R-:W-:Y:S02]  /*c1f0*/  @!P0 IMAD.MOV.U32 R124, RZ, RZ, R208 ;  /* 0x000000ffff7c8224 */ /* 0x001fe400078e00d0 */
[----:B------:R-:W-:-:S05]  /*c200*/  @!P0 IMAD.MOV.U32 R125, RZ, RZ, R207 ;  /* 0x000000ffff7d8224 */ /* 0x000fca00078e00cf */
[----:B------:R2:W4:Y:S01]  /*c210*/  @!P0 LDG.E.U8 R144, desc[UR14][R124.64] ;  /* 0x0000000e7c908981 */ /* 0x000522000c1e1100 */
[----:B------:R-:W-:Y:S02]  /*c220*/  PRMT R146, RZ, 0x7610, R146 ;  /* 0x00007610ff927816 */ /* 0x000fe40000000092 */
[----:B------:R-:W-:Y:S01]  /*c230*/  PRMT R147, RZ, 0x7610, R147 ;  /* 0x00007610ff937816 */ /* 0x000fe20000000093 */
[----:B------:R0:W-:Y:S01]  /*c240*/  STL [R1+0x5ec], R239 ;  /* 0x0005ecef01007387 */ /* 0x0001e20000100800 */
[----:B------:R-:W-:-:S03]  /*c250*/  PRMT R148, RZ, 0x7610, R148 ;  /* 0x00007610ff947816 */ /* 0x000fc60000000094 */
[----:B0-----:R-:W4:Y:S04]  /*c260*/  LDL.LU R239, [R1+0x78] ;  /* 0x0000780001ef7983 */ /* 0x001f280000300800 */
[----:B------:R0:W-:Y:S01]  /*c270*/  STL [R1+0x5f8], R224 ;  /* 0x0005f8e001007387 */ /* 0x0001e20000100800 */
[----:B------:R-:W-:-:S03]  /*c280*/  PRMT R149, RZ, 0x7610, R149 ;  /* 0x00007610ff957816 */ /* 0x000fc60000000095 */
[----:B0-----:R-:W4:Y:S04]  /*c290*/  LDL.LU R224, [R1+0x6c] ;  /* 0x00006c0001e07983 */ /* 0x001f280000300800 */
[----:B------:R0:W-:Y:S04]  /*c2a0*/  STL [R1+0x5f4], R223 ;  /* 0x0005f4df01007387 */ /* 0x0001e80000100800 */
[----:B0-----:R-:W4:Y:S04]  /*c2b0*/  LDL.LU R223, [R1+0x64] ;  /* 0x0000640001df7983 */ /* 0x001f280000300800 */
[----:B------:R0:W-:Y:S04]  /*c2c0*/  STL [R1+0x600], R208 ;  /* 0x000600d001007387 */ /* 0x0001e80000100800 */
[----:B0-----:R-:W4:Y:S04]  /*c2d0*/  LDL.LU R208, [R1+0xa0] ;  /* 0x0000a00001d07983 */ /* 0x001f280000300800 */
[----:B------:R0:W-:Y:S01]  /*c2e0*/  STL [R1+0x5fc], R207 ;  /* 0x0005fccf01007387 */ /* 0x0001e20000100800 */
[----:B------:R-:W-:-:S03]  /*c2f0*/  PRMT R150, RZ, 0x7610, R150 ;  /* 0x00007610ff967816 */ /* 0x000fc60000000096 */
[----:B0-----:R-:W4:Y:S01]  /*c300*/  LDL.LU R207, [R1+0x74] ;  /* 0x0000740001cf7983 */ /* 0x001f220000300800 */
[----:B--2---:R-:W-:Y:S02]  /*c310*/  @!P0 IMAD.MOV.U32 R124, RZ, RZ, R5 ;  /* 0x000000ffff7c8224 */ /* 0x004fe400078e0005 */
[----:B---3--:R-:W-:-:S05]  /*c320*/  @!P0 IMAD.MOV.U32 R125, RZ, RZ, R6 ;  /* 0x000000ffff7d8224 */ /* 0x008fca00078e0006 */
[----:B------:R4:W2:Y:S02]  /*c330*/  @!P0 LDG.E.U8 R145, desc[UR14][R124.64] ;  /* 0x0000000e7c918981 */ /* 0x0008a4000c1e1100 */
[----:B----4-:R-:W-:Y:S02]  /*c340*/  @!P0 IMAD.MOV.U32 R124, RZ, RZ, R3 ;  /* 0x000000ffff7c8224 */ /* 0x010fe400078e0003 */
[----:B------:R-:W-:Y:S01]  /*c350*/  @!P0 IMAD.MOV.U32 R125, RZ, RZ, R4 ;  /* 0x000000ffff7d8224 */ /* 0x000fe200078e0004 */
[----:B------:R-:W3:Y:S04]  /*c360*/  LDL R3, [R1+0xfc] ;  /* 0x0000fc0001037983 */ /* 0x000ee80000100800 */
[----:B------:R0:W4:Y:S04]  /*c370*/  @!P0 LDG.E.U8 R146, desc[UR14][R124.64] ;  /* 0x0000000e7c928981 */ /* 0x000128000c1e1100 */
[----:B------:R-:W2:Y:S01]  /*c380*/  LDL R4, [R1+0xf8] ;  /* 0x0000f80001047983 */ /* 0x000ea20000100800 */
[----:B0-----:R-:W-:-:S03]  /*c390*/  @!P0 IMAD.MOV.U32 R124, RZ, RZ, R2 ;  /* 0x000000ffff7c8224 */ /* 0x001fc600078e0002 */
[----:B------:R-:W4:Y:S01]  /*c3a0*/  LDL R2, [R1+0xf4] ;  /* 0x0000f40001027983 */ /* 0x000f220000100800 */
[----:B------:R-:W-:-:S05]  /*c3b0*/  @!P0 IMAD.MOV.U32 R125, RZ, RZ, R240 ;  /* 0x000000ffff7d8224 */ /* 0x000fca00078e00f0 */
[----:B------:R0:W4:Y:S04]  /*c3c0*/  @!P0 LDG.E.U8 R147, desc[UR14][R124.64] ;  /* 0x0000000e7c938981 */ /* 0x000128000c1e1100 */
[----:B------:R1:W-:Y:S01]  /*c3d0*/  STL [R1+0x604], R240 ;  /* 0x000604f001007387 */ /* 0x0003e20000100800 */
[----:B0-----:R-:W-:Y:S02]  /*c3e0*/  @!P0 IMAD.MOV.U32 R124, RZ, RZ, R197 ;  /* 0x000000ffff7c8224 */ /* 0x001fe400078e00c5 */
[----:B------:R-:W-:Y:S01]  /*c3f0*/  @!P0 IMAD.MOV.U32 R125, RZ, RZ, R198 ;  /* 0x000000ffff7d8224 */ /* 0x000fe200078e00c6 */
[----:B-1----:R-:W4:Y:S04]  /*c400*/  LDL.LU R240, [R1+0x7c] ;  /* 0x00007c0001f07983 */ /* 0x002f280000300800 */
[----:B------:R0:W4:Y:S04]  /*c410*/  @!P0 LDG.E.U8 R148, desc[UR14][R124.64] ;  /* 0x0000000e7c948981 */ /* 0x000128000c1e1100 */
[----:B------:R1:W-:Y:S01]  /*c420*/  STL [R1+0x60c], R197 ;  /* 0x00060cc501007387 */ /* 0x0003e20000100800 */
[----:B0-----:R-:W-:-:S02]  /*c430*/  @!P0 IMAD.MOV.U32 R124, RZ, RZ, R227 ;  /* 0x000000ffff7c8224 */ /* 0x001fc400078e00e3 */
[----:B------:R-:W-:Y:S01]  /*c440*/  @!P0 IMAD.MOV.U32 R125, RZ, RZ, R0 ;  /* 0x000000ffff7d8224 */ /* 0x000fe200078e0000 */
[----:B-1----:R-:W4:Y:S04]  /*c450*/  LDL.LU R197, [R1+0xb0] ;  /* 0x0000b00001c57983 */ /* 0x002f280000300800 */
[----:B------:R0:W-:Y:S04]  /*c460*/  STL [R1+0x608], R198 ;  /* 0x000608c601007387 */ /* 0x0001e80000100800 */
[----:B------:R1:W4:Y:S04]  /*c470*/  @!P0 LDG.E.U8 R149, desc[UR14][R124.64] ;  /* 0x0000000e7c958981 */ /* 0x000328000c1e1100 */
[----:B0-----:R-:W4:Y:S04]  /*c480*/  LDL.LU R198, [R1+0xa8] ;  /* 0x0000a80001c67983 */ /* 0x001f280000300800 */
[----:B------:R0:W-:Y:S01]  /*c490*/  STL [R1+0x614], R227 ;  /* 0x000614e301007387 */ /* 0x0001e20000100800 */
[----:B-1----:R-:W-:-:S02]  /*c4a0*/  @!P0 IMAD.MOV.U32 R124, RZ, RZ, R238 ;  /* 0x000000ffff7c8224 */ /* 0x002fc400078e00ee */
[----:B------:R-:W-:-:S05]  /*c4b0*/  @!P0 IMAD.MOV.U32 R125, RZ, RZ, R237 ;  /* 0x000000ffff7d8224 */ /* 0x000fca00078e00ed */
[----:B------:R1:W4:Y:S04]  /*c4c0*/  @!P0 LDG.E.U8 R150, desc[UR14][R124.64] ;  /* 0x0000000e7c968981 */ /* 0x000328000c1e1100 */
[----:B0-----:R-:W4:Y:S04]  /*c4d0*/  LDL.LU R227, [R1+0xa4] ;  /* 0x0000a40001e37983 */ /* 0x001f280000300800 */
[----:B------:R0:W-:Y:S01]  /*c4e0*/  STL [R1+0x610], R0 ;  /* 0x0006100001007387 */ /* 0x0001e20000100800 */
[----:B-1----:R-:W-:-:S03]  /*c4f0*/  @!P0 IMAD.MOV.U32 R124, RZ, RZ, R222 ;  /* 0x000000ffff7c8224 */ /* 0x002fc600078e00de */
[----:B0-----:R-:W4:Y:S04]  /*c500*/  LDL.LU R0, [R1+0xb8] ;  /* 0x0000b80001007983 */ /* 0x001f280000300800 */
[----:B------:R0:W-:Y:S04]  /*c510*/  STL [R1+0x61c], R238 ;  /* 0x00061cee01007387 */ /* 0x0001e80000100800 */
[----:B0-----:R-:W4:Y:S04]  /*c520*/  LDL.LU R238, [R1+0xb4] ;  /* 0x0000b40001ee7983 */ /* 0x001f280000300800 */
[----:B------:R0:W-:Y:S04]  /*c530*/  STL [R1+0x618], R237 ;  /* 0x000618ed01007387 */ /* 0x0001e80000100800 */
[----:B0-----:R-:W4:Y:S04]  /*c540*/  LDL.LU R237, [R1+0xac] ;  /* 0x0000ac0001ed7983 */ /* 0x001f280000300800 */
[----:B------:R0:W-:Y:S04]  /*c550*/  STL [R1+0x624], R222 ;  /* 0x000624de01007387 */ /* 0x0001e80000100800 */
[----:B0-----:R-:W4:Y:S01]  /*c560*/  LDL.LU R222, [R1+0xbc] ;  /* 0x0000bc0001de7983 */ /* 0x001f220000300800 */
[----:B------:R-:W-:Y:S01]  /*c570*/  PRMT R151, RZ, 0x7610, R151 ;  /* 0x00007610ff977816 */ /* 0x000fe20000000097 */
[----:B------:R-:W-:Y:S01]  /*c580*/  @!P0 IMAD.MOV.U32 R125, RZ, RZ, R221 ;  /* 0x000000ffff7d8224 */ /* 0x000fe200078e00dd */
[----:B------:R-:W-:Y:S01]  /*c590*/  PRMT R152, RZ, 0x7610, R152 ;  /* 0x00007610ff987816 */ /* 0x000fe20000000098 */
[----:B------:R0:W-:Y:S04]  /*c5a0*/  STL [R1+0x620], R221 ;  /* 0x000620dd01007387 */ /* 0x0001e80000100800 */
[----:B------:R1:W4:Y:S01]  /*c5b0*/  @!P0 LDG.E.U8 R151, desc[UR14][R124.64] ;  /* 0x0000000e7c978981 */ /* 0x000322000c1e1100 */
[----:B------:R-:W-:-:S03]  /*c5c0*/  PRMT R153, RZ, 0x7610, R153 ;  /* 0x00007610ff997816 */ /* 0x000fc60000000099 */
[----:B0-----:R-:W4:Y:S01]  /*c5d0*/  LDL.LU R221, [R1+0xe0] ;  /* 0x0000e00001dd7983 */ /* 0x001f220000300800 */
[----:B-1----:R-:W-:-:S03]  /*c5e0*/  @!P0 IMAD.MOV.U32 R124, RZ, RZ, R206 ;  /* 0x000000ffff7c8224 */ /* 0x002fc600078e00ce */
[----:B------:R0:W-:Y:S01]  /*c5f0*/  STL [R1+0x62c], R206 ;  /* 0x00062cce01007387 */ /* 0x0001e20000100800 */
[----:B------:R-:W-:-:S05]  /*c600*/  @!P0 IMAD.MOV.U32 R125, RZ, RZ, R205 ;  /* 0x000000ffff7d8224 */ /* 0x000fca00078e00cd */
[----:B------:R3:W4:Y:S04]  /*c610*/  @!P0 LDG.E.U8 R152, desc[UR14][R124.64] ;  /* 0x0000000e7c988981 */ /* 0x000728000c1e1100 */
[----:B0-----:R-:W4:Y:S04]  /*c620*/  LDL.LU R206, [R1+0xf0] ;  /* 0x0000f00001ce7983 */ /* 0x001f280000300800 */
[----:B------:R0:W-:Y:S04]  /*c630*/  STL [R1+0x628], R205 ;  /* 0x000628cd01007387 */ /* 0x0001e80000100800 */
[----:B0-----:R-:W4:Y:S01]  /*c640*/  LDL.LU R205, [R1+0xe8] ;  /* 0x0000e80001cd7983 */ /* 0x001f220000300800 */
[----:B---3--:R-:W-:-:S02]  /*c650*/  @!P0 IMAD.MOV.U32 R124, RZ, RZ, R3 ;  /* 0x000000ffff7c8224 */ /* 0x008fc400078e0003 */
[----:B--2---:R-:W-:-:S05]  /*c660*/  @!P0 IMAD.MOV.U32 R125, RZ, RZ, R4 ;  /* 0x000000ffff7d8224 */ /* 0x004fca00078e0004 */
[----:B------:R4:W2:Y:S02]  /*c670*/  @!P0 LDG.E.U8 R153, desc[UR14][R124.64] ;  /* 0x0000000e7c998981 */ /* 0x0008a4000c1e1100 */
[----:B----4-:R-:W-:Y:S02]  /*c680*/  @!P0 IMAD.MOV.U32 R125, RZ, RZ, R0 ;  /* 0x000000ffff7d8224 */ /* 0x010fe400078e0000 */
[----:B------:R-:W-:Y:S01]  /*c690*/  @!P0 IMAD.MOV.U32 R124, RZ, RZ, R222 ;  /* 0x000000ffff7c8224 */ /* 0x000fe200078e00de */
[----:B------:R0:W-:Y:S04]  /*c6a0*/  STL [R1+0x634], R222 ;  /* 0x000634de01007387 */ /* 0x0001e80000100800 */
[----:B0-----:R-:W3:Y:S04]  /*c6b0*/  LDL.LU R222, [R1+0xec] ;  /* 0x0000ec0001de7983 */ /* 0x001ee80000300800 */
[----:B------:R0:W-:Y:S04]  /*c6c0*/  STL [R1+0x630], R0 ;  /* 0x0006300001007387 */ /* 0x0001e80000100800 */
[----:B0-----:R-:W4:Y:S01]  /*c6d0*/  LDL.LU R0, [R1+0xe4] ;  /* 0x0000e40001007983 */ /* 0x001f220000300800 */
        /* <DEDUP_REMOVED lines=24> */
[----:B------:R-:W-:Y:S01]  /*c860*/  LOP3.LUT R14, R14, 0xffff, RZ, 0xc0, !PT ;  /* 0x0000ffff0e0e7812 */ /* 0x000fe200078ec0ff */
[----:B0-----:R-:W-:Y:S02]  /*c870*/  @!P0 IMAD.MOV.U32 R124, RZ, RZ, R204 ;  /* 0x000000ffff7c8224 */ /* 0x001fe400078e00cc */
[----:B------:R-:W-:Y:S01]  /*c880*/  @!P0 IMAD.MOV.U32 R125, RZ, RZ, R203 ;  /* 0x000000ffff7d8224 */ /* 0x000fe200078e00cb */
[----:B------:R-:W-:-:S04]  /*c890*/  LOP3.LUT R104, R104, 0xffff, RZ, 0xc0, !PT ;  /* 0x0000ffff68687812 */ /* 0x000fc800078ec0ff */
[----:B------:R0:W2:Y:S01]  /*c8a0*/  @!P0 LDG.E.U8 R162, desc[UR14][R124.64] ;  /* 0x0000000e7ca28981 */ /* 0x0000a2000c1e1100 */
[----:B------:R-:W-:Y:S02]  /*c8b0*/  LOP3.LUT R15, R15, 0xffff, RZ, 0xc0, !PT ;  /* 0x0000ffff0f0f7812 */ /* 0x000fe400078ec0ff */
[----:B------:R-:W-:Y:S02]  /*c8c0*/  LOP3.LUT R97, R97, 0xffff, RZ, 0xc0, !PT ;  /* 0x0000ffff61617812 */ /* 0x000fe400078ec0ff */
[----:B------:R-:W-:Y:S01]  /*c8d0*/  PRMT R166, RZ, 0x7610, R166 ;  /* 0x00007610ffa67816 */ /* 0x000fe200000000a6 */
[----:B0-----:R-:W-:Y:S02]  /*c8e0*/  @!P0 IMAD.MOV.U32 R124, RZ, RZ, R2 ;  /* 0x000000ffff7c8224 */ /* 0x001fe400078e0002 */
[----:B------:R-:W-:Y:S01]  /*c8f0*/  @!P0 IMAD.MOV.U32 R125, RZ, RZ, R206 ;  /* 0x000000ffff7d8224 */ /* 0x000fe200078e00ce */
[----:B------:R-:W-:Y:S01]  /*c900*/  PRMT R4, R14, 0x3340, R104 ;  /* 0x000033400e047816 */ /* 0x000fe20000000068 */
[----:B------:R-:W-:Y:S01]  /*c910*/  @!P0 IMAD.MOV.U32 R14, RZ, RZ, R200 ;  /* 0x000000ffff0e8224 */ /* 0x000fe200078e00c8 */
[----:B------:R-:W-:-:S02]  /*c920*/  LOP3.LUT R16, R16, 0xffff, RZ, 0xc0, !PT ;  /* 0x0000ffff10107812 */ /* 0x000fc400078ec0ff */
[----:B------:R0:W2:Y:S01]  /*c930*/  @!P0 LDG.E.U8 R164, desc[UR14][R124.64] ;  /* 0x0000000e7ca48981 */ /* 0x0000a2000c1e1100 */
[----:B------:R-:W-:Y:S02]  /*c940*/  LOP3.LUT R103, R103, 0xffff, RZ, 0xc0, !PT ;  /* 0x0000ffff67677812 */ /* 0x000fe400078ec0ff */
[----:B------:R-:W-:Y:S01]  /*c950*/  PRMT R2, R15, 0x3340, R97 ;  /* 0x000033400f027816 */ /* 0x000fe20000000061 */
[----:B------:R-:W-:Y:S01]  /*c960*/  @!P0 IMAD.MOV.U32 R15, RZ, RZ, R199 ;  /* 0x000000ffff0f8224 */ /* 0x000fe200078e00c7 */
[----:B------:R-:W-:Y:S02]  /*c970*/  PRMT R104, RZ, 0x7610, R104 ;  /* 0x00007610ff687816 */ /* 0x000fe40000000068 */
[----:B------:R-:W-:Y:S02]  /*c980*/  LOP3.LUT R17, R17, 0xffff, RZ, 0xc0, !PT ;  /* 0x0000ffff11117812 */ /* 0x000fe400078ec0ff */
[----:B------:R-:W-:Y:S01]  /*c990*/  LOP3.LUT R96, R96, 0xffff, RZ, 0xc0, !PT ;  /* 0x0000ffff60607812 */ /* 0x000fe200078ec0ff */
[----:B0-----:R-:W-:Y:S01]  /*c9a0*/  @!P0 IMAD.MOV.U32 R124, RZ, RZ, R238 ;  /* 0x000000ffff7c8224 */ /* 0x001fe200078e00ee */
[----:B------:R-:W-:Y:S01]  /*c9b0*/  LOP3.LUT R13, R13, 0xffff, RZ, 0xc0, !PT ;  /* 0x0000ffff0d0d7812 */ /* 0x000fe200078ec0ff */
[----:B------:R-:W-:Y:S01]  /*c9c0*/  @!P0 IMAD.MOV.U32 R125, RZ, RZ, R197 ;  /* 0x000000ffff7d8224 */ /* 0x000fe200078e00c5 */
[----:B------:R-:W-:Y:S01]  /*c9d0*/  LOP3.LUT R98, R98, 0xffff, RZ, 0xc0, !PT ;  /* 0x0000ffff62627812 */ /* 0x000fe200078ec0ff */
[----:B------:R0:W2:Y:S01]  /*c9e0*/  @!P0 LDG.E.U8 R104, desc[UR14][R14.64] ;  /* 0x0000000e0e688981 */ /* 0x0000a2000c1e1100 */
[----:B------:R-:W-:Y:S01]  /*c9f0*/  PRMT R3, R16, 0x3340, R103 ;  /* 0x0000334010037816 */ /* 0x000fe20000000067 */
[----:B------:R-:W-:Y:S01]  /*ca00*/  @!P0 IMAD.MOV.U32 R16, RZ, RZ, R232 ;  /* 0x000000ffff108224 */ /* 0x000fe200078e00e8 */
[----:B------:R-:W-:Y:S01]  /*ca10*/  PRMT R168, RZ, 0x7610, R168 ;  /* 0x00007610ffa87816 */ /* 0x000fe200000000a8 */
[----:B------:R1:W2:Y:S01]  /*ca20*/  @!P0 LDG.E.U8 R166, desc[UR14][R124.64] ;  /* 0x0000000e7ca68981 */ /* 0x0002a2000c1e1100 */
[----:B------:R-:W-:Y:S01]  /*ca30*/  PRMT R139, R17, 0x3340, R96 ;  /* 0x00003340118b7816 */ /* 0x000fe20000000060 */
[----:B------:R-:W-:Y:S01]  /*ca40*/  @!P0 IMAD.MOV.U32 R17, RZ, RZ, R231 ;  /* 0x000000ffff118224 */ /* 0x000fe200078e00e7 */
[----:B------:R-:W-:-:S02]  /*ca50*/  PRMT R103, RZ, 0x7610, R103 ;  /* 0x00007610ff677816 */ /* 0x000fc40000000067 */
[--C-:B------:R-:W-:Y:S01]  /*ca60*/  PRMT R5, R13, 0x3340, R98.reuse ;  /* 0x000033400d057816 */ /* 0x100fe20000000062 */
[----:B0-----:R-:W-:Y:S01]  /*ca70*/  @!P0 IMAD.MOV.U32 R15, RZ, RZ, R221 ;  /* 0x000000ffff0f8224 */ /* 0x001fe200078e00dd */
[----:B------:R-:W-:Y:S02]  /*ca80*/  PRMT R98, RZ, 0x7610, R98 ;  /* 0x00007610ff627816 */ /* 0x000fe40000000062 */
[----:B------:R-:W-:Y:S01]  /*ca90*/  LOP3.LUT R10, R10, 0xffff, RZ, 0xc0, !PT ;  /* 0x0000ffff0a0a7812 */ /* 0x000fe200078ec0ff */
[----:B-1----:R-:W-:Y:S01]  /*caa0*/  @!P0 IMAD.MOV.U32 R124, RZ, RZ, R207 ;  /* 0x000000ffff7c8224 */ /* 0x002fe200078e00cf */
[----:B------:R-:W-:Y:S01]  /*cab0*/  LOP3.LUT R106, R106, 0xffff, RZ, 0xc0, !PT ;  /* 0x0000ffff6a6a7812 */ /* 0x000fe200078ec0ff */
[----:B------:R-:W-:Y:S01]  /*cac0*/  @!P0 IMAD.MOV.U32 R125, RZ, RZ, R211 ;  /* 0x000000ffff7d8224 */ /* 0x000fe200078e00d3 */
[----:B------:R-:W-:Y:S01]  /*cad0*/  LOP3.LUT R11, R11, 0xffff, RZ, 0xc0, !PT ;  /* 0x0000ffff0b0b7812 */ /* 0x000fe200078ec0ff */
[----:B------:R0:W2:Y:S01]  /*cae0*/  @!P0 LDG.E.U8 R103, desc[UR14][R16.64] ;  /* 0x0000000e10678981 */ /* 0x0000a2000c1e1100 */
[----:B------:R-:W-:-:S02]  /*caf0*/  LOP3.LUT R99, R99, 0xffff, RZ, 0xc0, !PT ;  /* 0x0000ffff63637812 */ /* 0x000fc400078ec0ff */
[----:B------:R-:W-:Y:S01]  /*cb00*/  PRMT R97, RZ, 0x7610, R97 ;  /* 0x00007610ff617816 */ /* 0x000fe20000000061 */
[----:B------:R1:W2:Y:S01]  /*cb10*/  @!P0 LDG.E.U8 R168, desc[UR14][R124.64] ;  /* 0x0000000e7ca88981 */ /* 0x0002a2000c1e1100 */
[----:B------:R-:W-:Y:S02]  /*cb20*/  LOP3.LUT R18, R18, 0xffff, RZ, 0xc0, !PT ;  /* 0x0000ffff12127812 */ /* 0x000fe400078ec0ff */
[----:B------:R-:W-:Y:S02]  /*cb30*/  LOP3.LUT R110, R110, 0xffff, RZ, 0xc0, !PT ;  /* 0x0000ffff6e6e7812 */ /* 0x000fe400078ec0ff */
[----:B------:R-:W-:Y:S01]  /*cb40*/  LOP3.LUT R19, R19, 0xffff, RZ, 0xc0, !PT ;  /* 0x0000ffff13137812 */ /* 0x000fe200078ec0ff */
[----:B0-----:R-:W-:Y:S01]  /*cb50*/  @!P0 IMAD.MOV.U32 R16, RZ, RZ, R216 ;  /* 0x000000ffff108224 */ /* 0x001fe200078e00d8 */
[----:B------:R-:W-:Y:S01]  /*cb60*/  LOP3.LUT R95, R95, 0xffff, RZ, 0xc0, !PT ;  /* 0x0000ffff5f5f7812 */ /* 0x000fe200078ec0ff */
[----:B------:R-:W-:Y:S01]  /*cb70*/  @!P0 IMAD.MOV.U32 R17, RZ, RZ, R215 ;  /* 0x000000ffff118224 */ /* 0x000fe200078e00d7 */
[----:B-1----:R-:W-:Y:S01]  /*cb80*/  PRMT R125, R10, 0x3340, R106 ;  /* 0x000033400a7d7816 */ /* 0x002fe2000000006a */
[----:B------:R-:W-:Y:S01]  /*cb90*/  @!P0 IMAD.MOV.U32 R10, RZ, RZ, R242 ;  /* 0x000000ffff0a8224 */ /* 0x000fe200078e00f2 */
[----:B------:R-:W-:-:S02]  /*cba0*/  PRMT R106, RZ, 0x7610, R106 ;  /* 0x00007610ff6a7816 */ /* 0x000fc4000000006a */
[----:B------:R0:W2:Y:S01]  /*cbb0*/  @!P0 LDG.E.U8 R97, desc[UR14][R16.64] ;  /* 0x0000000e10618981 */ /* 0x0000a2000c1e1100 */
[----:B------:R-:W-:Y:S02]  /*cbc0*/  LOP3.LUT R9, R9, 0xffff, RZ, 0xc0, !PT ;  /* 0x0000ffff09097812 */ /* 0x000fe400078ec0ff */
[----:B------:R-:W-:Y:S02]  /*cbd0*/  LOP3.LUT R100, R100, 0xffff, RZ, 0xc0, !PT ;  /* 0x0000ffff64647812 */ /* 0x000fe400078ec0ff */
[----:B------:R-:W-:Y:S02]  /*cbe0*/  LOP3.LUT R8, R8, 0xffff, RZ, 0xc0, !PT ;  /* 0x0000ffff08087812 */ /* 0x000fe400078ec0ff */
[----:B------:R-:W-:Y:S02]  /*cbf0*/  LOP3.LUT R101, R101, 0xffff, RZ, 0xc0, !PT ;  /* 0x0000ffff65657812 */ /* 0x000fe400078ec0ff */
[----:B------:R-:W-:Y:S01]  /*cc00*/  PRMT R138, R18, 0x3340, R110 ;  /* 0x00003340128a7816 */ /* 0x000fe2000000006e */
[----:B------:R-:W-:Y:S01]  /*cc10*/  @!P0 IMAD.MOV.U32 R18, RZ, RZ, R225 ;  /* 0x000000ffff128224 */ /* 0x000fe200078e00e1 */
[----:B------:R-:W-:-:S02]  /*cc20*/  LOP3.LUT R89, R89, 0xffff, RZ, 0xc0, !PT ;  /* 0x0000ffff59597812 */ /* 0x000fc400078ec0ff */
[----:B------:R-:W-:Y:S02]  /*cc30*/  LOP3.LUT R92, R92, 0xffff, RZ, 0xc0, !PT ;  /* 0x0000ffff5c5c7812 */ /* 0x000fe400078ec0ff */
[----:B------:R-:W-:Y:S01]  /*cc40*/  PRMT R122, R19, 0x3340, R95 ;  /* 0x00003340137a7816 */ /* 0x000fe2000000005f */
[----:B------:R-:W-:Y:S01]  /*cc50*/  @!P0 IMAD.MOV.U32 R19, RZ, RZ, R244 ;  /* 0x000000ffff138224 */ /* 0x000fe200078e00f4 */
[----:B------:R-:W-:Y:S02]  /*cc60*/  PRMT R110, RZ, 0x7610, R110 ;  /* 0x00007610ff6e7816 */ /* 0x000fe4000000006e */
[----:B------:R-:W-:Y:S02]  /*cc70*/  LOP3.LUT R90, R90, 0xffff, RZ, 0xc0, !PT ;  /* 0x0000ffff5a5a7812 */ /* 0x000fe400078ec0ff */
[----:B------:R-:W-:Y:S02]  /*cc80*/  LOP3.LUT R91, R91, 0xffff, RZ, 0xc0, !PT ;  /* 0x0000ffff5b5b7812 */ /* 0x000fe400078ec0ff */
[----:B0-----:R-:W-:-:S02]  /*cc90*/  PRMT R16, R9, 0x3340, R100 ;  /* 0x0000334009107816 */ /* 0x001fc40000000064 */
[----:B------:R-:W-:Y:S01]  /*cca0*/  PRMT R17, R8, 0x3340, R101 ;  /* 0x0000334008117816 */ /* 0x000fe20000000065 */
[----:B------:R-:W-:Y:S01]  /*ccb0*/  @!P0 IMAD.MOV.U32 R8, RZ, RZ, R214 ;  /* 0x000000ffff088224 */ /* 0x000fe200078e00d6 */
[----:B------:R-:W-:Y:S01]  /*ccc0*/  LOP3.LUT R23, R23, 0xffff, RZ, 0xc0, !PT ;  /* 0x0000ffff17177812 */ /* 0x000fe200078ec0ff */
[----:B------:R-:W-:Y:S01]  /*ccd0*/  @!P0 IMAD.MOV.U32 R9, RZ, RZ, R213 ;  /* 0x000000ffff098224 */ /* 0x000fe200078e00d5 */
[----:B------:R-:W-:Y:S01]  /*cce0*/  LOP3.LUT R93, R93, 0xffff, RZ, 0xc0, !PT ;  /* 0x0000ffff5d5d7812 */ /* 0x000fe200078ec0ff */
[----:B------:R0:W2:Y:S01]  /*ccf0*/  @!P0 LDG.E.U8 R110, desc[UR14][R18.64] ;  /* 0x0000000e126e8981 */ /* 0x0000a2000c1e1100 */
[----:B------:R-:W-:Y:S02]  /*cd00*/  PRMT R100, RZ, 0x7610, R100 ;  /* 0x00007610ff647816 */ /* 0x000fe40000000064 */
[----:B------:R-:W-:Y:S02]  /*cd10*/  PRMT R101, RZ, 0x7610, R101 ;  /* 0x00007610ff657816 */ /* 0x000fe40000000065 */
[----:B------:R-:W-:-:S02]  /*cd20*/  LOP3.LUT R88, R88, 0xffff, RZ, 0xc0, !PT ;  /* 0x0000ffff58587812 */ /* 0x000fc400078ec0ff */
[----:B------:R-:W-:Y:S02]  /*cd30*/  LOP3.LUT R102, R102, 0xffff, RZ, 0xc0, !PT ;  /* 0x0000ffff66667812 */ /* 0x000fe400078ec0ff */
[----:B------:R-:W-:Y:S02]  /*cd40*/  LOP3.LUT R196, R196, 0xffff, RZ, 0xc0, !PT ;  /* 0x0000ffffc4c47812 */ /* 0x000fe400078ec0ff */
[----:B------:R-:W-:Y:S02]  /*cd50*/  LOP3.LUT R107, R107, 0xffff, RZ, 0xc0, !PT ;  /* 0x0000ffff6b6b7812 */ /* 0x000fe400078ec0ff */
[----:B------:R-:W-:Y:S02]  /*cd60*/  PRMT R127, R89, 0x3340, R92 ;  /* 0x00003340597f7816 */ /* 0x000fe4000000005c */
[----:B------:R-:W-:Y:S01]  /*cd70*/  PRMT R126, R90, 0x3340, R91 ;  /* 0x000033405a7e7816 */ /* 0x000fe2000000005b */
[----:B0-----:R-:W-:Y:S01]  /*cd80*/  @!P0 IMAD.MOV.U32 R18, RZ, RZ, R248 ;  /* 0x000000ffff128224 */ /* 0x001fe200078e00f8 */
[----:B------:R-:W-:Y:S01]  /*cd90*/  PRMT R112, R23, 0x3340, R93 ;  /* 0x0000334017707816 */ /* 0x000fe2000000005d */
[----:B------:R-:W-:Y:S01]  /*cda0*/  @!P0 IMAD.MOV.U32 R19, RZ, RZ, R247 ;  /* 0x000000ffff138224 */ /* 0x000fe200078e00f7 */
[----:B------:R-:W-:Y:S01]  /*cdb0*/  LOP3.LUT R21, R21, 0xffff, RZ, 0xc0, !PT ;  /* 0x0000ffff15157812 */ /* 0x000fe200078ec0ff */
[----:B------:R0:W2:Y:S01]  /*cdc0*/  @!P0 LDG.E.U8 R101, desc[UR14][R8.64] ;  /* 0x0000000e08658981 */ /* 0x0000a2000c1e1100 */
[----:B------:R-:W-:-:S02]  /*cdd0*/  LOP3.LUT R94, R94, 0xffff, RZ, 0xc0, !PT ;  /* 0x0000ffff5e5e7812 */ /* 0x000fc400078ec0ff */
[----:B------:R-:W-:Y:S02]  /*cde0*/  PRMT R96, RZ, 0x7610, R96 ;  /* 0x00007610ff607816 */ /* 0x000fe40000000060 */
[----:B------:R-:W-:Y:S02]  /*cdf0*/  PRMT R113, R88, 0x3340, R102 ;  /* 0x0000334058717816 */ /* 0x000fe40000000066 */
[----:B------:R-:W-:Y:S02]  /*ce00*/  LOP3.LUT R22, R22, 0xffff, RZ, 0xc0, !PT ;  /* 0x0000ffff16167812 */ /* 0x000fe400078ec0ff */
[----:B------:R-:W-:Y:S01]  /*ce10*/  LOP3.LUT R108, R108, 0xffff, RZ, 0xc0, !PT ;  /* 0x0000ffff6c6c7812 */ /* 0x000fe200078ec0ff */
[----:B------:R1:W2:Y:S01]  /*ce20*/  @!P0 LDG.E.U8 R96, desc[UR14][R18.64] ;  /* 0x0000000e12608981 */ /* 0x0002a2000c1e1100 */
[--C-:B------:R-:W-:Y:S02]  /*ce30*/  PRMT R196, R196, 0x3340, R107.reuse ;  /* 0x00003340c4c47816 */ /* 0x100fe4000000006b */
[----:B------:R-:W-:-:S02]  /*ce40*/  PRMT R107, RZ, 0x7610, R107 ;  /* 0x00007610ff6b7816 */ /* 0x000fc4000000006b */
[----:B------:R-:W-:Y:S02]  /*ce50*/  LOP3.LUT R120, R120, 0xffff, RZ, 0xc0, !PT ;  /* 0x0000ffff78787812 */ /* 0x000fe400078ec0ff */
[----:B------:R-:W-:Y:S02]  /*ce60*/  LOP3.LUT R111, R111, 0xffff, RZ, 0xc0, !PT ;  /* 0x0000ffff6f6f7812 */ /* 0x000fe400078ec0ff */
[----:B------:R-:W-:Y:S02]  /*ce70*/  LOP3.LUT R119, R119, 0xffff, RZ, 0xc0, !PT ;  /* 0x0000ffff77777812 */ /* 0x000fe400078ec0ff */
[----:B------:R-:W-:Y:S02]  /*ce80*/  LOP3.LUT R121, R121, 0xffff, RZ, 0xc0, !PT ;  /* 0x0000ffff79797812 */ /* 0x000fe400078ec0ff */
[----:B0-----:R-:W-:Y:S02]  /*ce90*/  PRMT R8, R126, 0x5410, R127 ;  /* 0x000054107e087816 */ /* 0x001fe4000000007f */
[----:B------:R-:W-:Y:S01]  /*cea0*/  PRMT R114, R21, 0x3340, R94 ;  /* 0x0000334015727816 */ /* 0x000fe2000000005e */
[----:B------:R-:W2:Y:S01]  /*ceb0*/  LDL.LU R127, [R1+0x670] ;  /* 0x00067000017f7983 */ /* 0x000ea20000300800 */
[----:B------:R-:W-:-:S02]  /*cec0*/  LOP3.LUT R7, R7, 0xffff, RZ, 0xc0, !PT ;  /* 0x0000ffff07077812 */ /* 0x000fc400078ec0ff */
[----:B------:R-:W-:Y:S01]  /*ced0*/  LOP3.LUT R118, R118, 0xffff, RZ, 0xc0, !PT ;  /* 0x0000ffff76767812 */ /* 0x000fe200078ec0ff */
[----:B------:R-:W2:Y:S01]  /*cee0*/  LDL.LU R126, [R1+0x66c] ;  /* 0x00066c00017e7983 */ /* 0x000ea20000300800 */
[----:B------:R-:W-:Y:S02]  /*cef0*/  PRMT R115, R22, 0x3340, R108 ;  /* 0x0000334016737816 */ /* 0x000fe4000000006c */
[----:B------:R-:W-:Y:S02]  /*cf00*/  PRMT R9, R113, 0x5410, R112 ;  /* 0x0000541071097816 */ /* 0x000fe40000000070 */
[----:B------:R-:W-:Y:S01]  /*cf10*/  LOP3.LUT R117, R117, 0xffff, RZ, 0xc0, !PT ;  /* 0x0000ffff75757812 */ /* 0x000fe200078ec0ff */
[----:B------:R-:W2:Y:S01]  /*cf20*/  LDL.LU R112, [R1+0x668] ;  /* 0x0006680001707983 */ /* 0x000ea20000300800 */
[----:B------:R-:W-:Y:S02]  /*cf30*/  LOP3.LUT R116, R116, 0xffff, RZ, 0xc0, !PT ;  /* 0x0000ffff74747812 */ /* 0x000fe400078ec0ff */
[----:B-1----:R-:W-:Y:S01]  /*cf40*/  PRMT R19, R120, 0x3340, R121 ;  /* 0x0000334078137816 */ /* 0x002fe20000000079 */
[----:B------:R-:W2:Y:S01]  /*cf50*/  LDL.LU R113, [R1+0x664] ;  /* 0x0006640001717983 */ /* 0x000ea20000300800 */
[----:B------:R-:W-:-:S02]  /*cf60*/  PRMT R7, R7, 0x3340, R111 ;  /* 0x0000334007077816 */ /* 0x000fc4000000006f */
[----:B------:R-:W-:Y:S01]  /*cf70*/  PRMT R118, R118, 0x3340, R119 ;  /* 0x0000334076767816 */ /* 0x000fe20000000077 */
[----:B------:R-:W2:Y:S01]  /*cf80*/  LDL R120, [R1+0x56c] ;  /* 0x00056c0001787983 */ /* 0x000ea20000100800 */
[----:B------:R-:W-:-:S03]  /*cf90*/  PRMT R18, R116, 0x3340, R117 ;  /* 0x0000334074127816 */ /* 0x000fc60000000075 */
[----:B------:R-:W2:Y:S04]  /*cfa0*/  LDL R111, [R1+0x568] ;  /* 0x00056800016f7983 */ /* 0x000ea80000100800 */
[----:B------:R-:W2:Y:S01]  /*cfb0*/  LDL R119, [R1+0x564] ;  /* 0x0005640001777983 */ /* 0x000ea20000100800 */
[----:B----4-:R-:W-:-:S05]  /*cfc0*/  @!P0 IMAD.MOV.U32 R14, RZ, RZ, R0 ;  /* 0x000000ffff0e8224 */ /* 0x010fca00078e0000 */
[----:B------:R0:W4:Y:S02]  /*cfd0*/  @!P0 LDG.E.U8 R98, desc[UR14][R14.64] ;  /* 0x0000000e0e628981 */ /* 0x000124000c1e1100 */
[----:B0-----:R-:W-:Y:S01]  /*cfe0*/  PRMT R15, R11, 0x3340, R99 ;  /* 0x000033400b0f7816 */ /* 0x001fe20000000063 */
[----:B------:R-:W-:-:S05]  /*cff0*/  @!P0 IMAD.MOV.U32 R11, RZ, RZ, R243 ;  /* 0x000000ffff0b8224 */ /* 0x000fca00078e00f3 */
[----:B------:R0:W4:Y:S02]  /*d000*/  @!P0 LDG.E.U8 R106, desc[UR14][R10.64] ;  /* 0x0000000e0a6a8981 */ /* 0x000124000c1e1100 */
[----:B0-----:R-:W-:Y:S02]  /*d010*/  @!P0 IMAD.MOV.U32 R10, RZ, RZ, R246 ;  /* 0x000000ffff0a8224 */ /* 0x001fe400078e00f6 */
[----:B------:R-:W-:-:S05]  /*d020*/  @!P0 IMAD.MOV.U32 R11, RZ, RZ, R245 ;  /* 0x000000ffff0b8224 */ /* 0x000fca00078e00f5 */
[----:B------:R0:W4:Y:S02]  /*d030*/  @!P0 LDG.E.U8 R100, desc[UR14][R10.64] ;  /* 0x0000000e0a648981 */ /* 0x000124000c1e1100 */
[----:B0-----:R-:W-:Y:S02]  /*d040*/  @!P0 IMAD.MOV.U32 R10, RZ, RZ, R230 ;  /* 0x000000ffff0a8224 */ /* 0x001fe400078e00e6 */
[----:B------:R-:W-:-:S05]  /*d050*/  @!P0 IMAD.MOV.U32 R11, RZ, RZ, R229 ;  /* 0x000000ffff0b8224 */ /* 0x000fca00078e00e5 */
[----:B------:R0:W4:Y:S02]  /*d060*/  @!P0 LDG.E.U8 R107, desc[UR14][R10.64] ;  /* 0x0000000e0a6b8981 */ /* 0x000124000c1e1100 */
[----:B0-----:R-:W-:Y:S02]  /*d070*/  PRMT R10, R115, 0x5410, R114 ;  /* 0x00005410730a7816 */ /* 0x001fe40000000072 */
[----:B------:R-:W4:Y:S04]  /*d080*/  LDL.LU R114, [R1+0x660] ;  /* 0x0006600001727983 */ /* 0x000f280000300800 */
[----:B------:R-:W4:Y:S04]  /*d090*/  LDL.LU R115, [R1+0x65c] ;  /* 0x00065c0001737983 */ /* 0x000f280000300800 */
[----:B------:R-:W4:Y:S04]  /*d0a0*/  LDL R117, [R1+0x560] ;  /* 0x0005600001757983 */ /* 0x000f280000100800 */
[----:B------:R-:W4:Y:S01]  /*d0b0*/  LDL R116, [R1+0x55c] ;  /* 0x00055c0001747983 */ /* 0x000f220000100800 */
[----:B------:R-:W-:-:S02]  /*d0c0*/  LOP3.LUT R12, R12, 0xffff, RZ, 0xc0, !PT ;  /* 0x0000ffff0c0c7812 */ /* 0x000fc400078ec0ff */
[----:B------:R-:W-:Y:S01]  /*d0d0*/  LOP3.LUT R105, R105, 0xffff, RZ, 0xc0, !PT ;  /* 0x0000ffff69697812 */ /* 0x000fe200078ec0ff */
[----:B------:R-:W-:-:S03]  /*d0e0*/  @!P0 IMAD.MOV.U32 R13, RZ, RZ, R208 ;  /* 0x000000ffff0d8224 */ /* 0x000fc600078e00d0 */
[----:B------:R-:W-:Y:S01]  /*d0f0*/  PRMT R6, R12, 0x3340, R105 ;  /* 0x000033400c067816 */ /* 0x000fe20000000069 */
[----:B------:R-:W-:Y:S01]  /*d100*/  @!P0 IMAD.MOV.U32 R12, RZ, RZ, R227 ;  /* 0x000000ffff0c8224 */ /* 0x000fe200078e00e3 */
[----:B------:R-:W-:Y:S02]  /*d110*/  PRMT R105, RZ, 0x7610, R105 ;  /* 0x00007610ff697816 */ /* 0x000fe40000000069 */
[----:B------:R-:W-:Y:S02]  /*d120*/  LOP3.LUT R20, R20, 0xffff, RZ, 0xc0, !PT ;  /* 0x0000ffff14147812 */ /* 0x000fe400078ec0ff */
[----:B------:R-:W-:Y:S02]  /*d130*/  LOP3.LUT R109, R109, 0xffff, RZ, 0xc0, !PT ;  /* 0x0000ffff6d6d7812 */ /* 0x000fe400078ec0ff */
[----:B------:R0:W4:Y:S01]  /*d140*/  @!P0 LDG.E.U8 R105, desc[UR14][R12.64] ;  /* 0x0000000e0c698981 */ /* 0x000122000c1e1100 */
[----:B------:R-:W-:Y:S02]  /*d150*/  PRMT R99, RZ, 0x7610, R99 ;  /* 0x00007610ff637816 */ /* 0x000fe40000000063 */
[----:B------:R-:W-:Y:S01]  /*d160*/  PRMT R123, R20, 0x3340, R109 ;  /* 0x00003340147b7816 */ /* 0x000fe2000000006d */
[----:B0-----:R-:W-:-:S02]  /*d170*/  @!P0 IMAD.MOV.U32 R12, RZ, RZ, R223 ;  /* 0x000000ffff0c8224 */ /* 0x001fc400078e00df */
[----:B------:R-:W-:Y:S01]  /*d180*/  @!P0 IMAD.MOV.U32 R13, RZ, RZ, R209 ;  /* 0x000000ffff0d8224 */ /* 0x000fe200078e00d1 */
[----:B------:R-:W-:Y:S02]  /*d190*/  PRMT R11, R123, 0x5410, R122 ;  /* 0x000054107b0b7816 */ /* 0x000fe4000000007a */
[----:B------:R-:W4:Y:S04]  /*d1a0*/  LDL.LU R122, [R1+0x658] ;  /* 0x00065800017a7983 */ /* 0x000f280000300800 */
[----:B------:R0:W4:Y:S04]  /*d1b0*/  @!P0 LDG.E.U8 R99, desc[UR14][R12.64] ;  /* 0x0000000e0c638981 */ /* 0x000128000c1e1100 */
[----:B------:R-:W4:Y:S01]  /*d1c0*/  LDL.LU R123, [R1+0x654] ;  /* 0x00065400017b7983 */ /* 0x000f220000300800 */
[----:B0-----:R-:W-:-:S03]  /*d1d0*/  PRMT R12, R138, 0x5410, R139 ;  /* 0x000054108a0c7816 */ /* 0x001fc6000000008b */
[----:B------:R-:W4:Y:S01]  /*d1e0*/  LDL.LU R139, [R1+0x650] ;  /* 0x00065000018b7983 */ /* 0x000f220000300800 */
[----:B------:R-:W-:Y:S01]  /*d1f0*/  PRMT R124, RZ, 0x7610, R124 ;  /* 0x00007610ff7c7816 */ /* 0x000fe2000000007c */
[----:B------:R-:W-:Y:S01]  /*d200*/  @!P0 IMAD.MOV.U32 R90, RZ, RZ, R226 ;  /* 0x000000ffff5a8224 */ /* 0x000fe200078e00e2 */
[----:B------:R-:W-:Y:S01]  /*d210*/  PRMT R102, RZ, 0x7610, R102 ;  /* 0x00007610ff667816 */ /* 0x000fe20000000066 */
[----:B------:R-:W-:Y:S01]  /*d220*/  @!P0 IMAD.MOV.U32 R91, RZ, RZ, R228 ;  /* 0x000000ffff5b8224 */ /* 0x000fe200078e00e4 */
[----:B------:R-:W-:Y:S01]  /*d230*/  PRMT R108, RZ, 0x7610, R108 ;  /* 0x00007610ff6c7816 */ /* 0x000fe2000000006c */
[----:B------:R-:W-:Y:S02]  /*d240*/  @!P0 IMAD.MOV.U32 R88, RZ, RZ, R234 ;  /* 0x000000ffff588224 */ /* 0x000fe400078e00ea */
[----:B------:R-:W-:Y:S01]  /*d250*/  @!P0 IMAD.MOV.U32 R89, RZ, RZ, R233 ;  /* 0x000000ffff598224 */ /* 0x000fe200078e00e9 */
[----:B------:R0:W4:Y:S01]  /*d260*/  @!P0 LDG.E.U8 R124, desc[UR14][R90.64] ;  /* 0x0000000e5a7c8981 */ /* 0x000122000c1e1100 */
[----:B------:R-:W-:Y:S01]  /*d270*/  @!P0 IMAD.MOV.U32 R22, RZ, RZ, R202 ;  /* 0x000000ffff168224 */ /* 0x000fe200078e00ca */
[----:B------:R-:W-:Y:S01]  /*d280*/  PRMT R92, RZ, 0x7610, R92 ;  /* 0x00007610ff5c7816 */ /* 0x000fe2000000005c */
[----:B------:R-:W-:Y:S01]  /*d290*/  @!P0 IMAD.MOV.U32 R23, RZ, RZ, R201 ;  /* 0x000000ffff178224 */ /* 0x000fe200078e00c9 */
[----:B------:R-:W-:Y:S01]  /*d2a0*/  PRMT R109, RZ, 0x7610, R109 ;  /* 0x00007610ff6d7816 */ /* 0x000fe2000000006d */
[----:B------:R-:W-:Y:S01]  /*d2b0*/  @!P0 IMAD.MOV.U32 R20, RZ, RZ, R237 ;  /* 0x000000ffff148224 */ /* 0x000fe200078e00ed */
[----:B------:R1:W4:Y:S01]  /*d2c0*/  @!P0 LDG.E.U8 R102, desc[UR14][R88.64] ;  /* 0x0000000e58668981 */ /* 0x000322000c1e1100 */
[----:B------:R-:W-:Y:S01]  /*d2d0*/  @!P0 IMAD.MOV.U32 R21, RZ, RZ, R198 ;  /* 0x000000ffff158224 */ /* 0x000fe200078e00c6 */
[----:B------:R-:W-:Y:S01]  /*d2e0*/  PRMT R93, RZ, 0x7610, R93 ;  /* 0x00007610ff5d7816 */ /* 0x000fe2000000005d */
[----:B0-----:R-:W-:Y:S01]  /*d2f0*/  @!P0 IMAD.MOV.U32 R90, RZ, RZ, R250 ;  /* 0x000000ffff5a8224 */ /* 0x001fe200078e00fa */
[----:B------:R3:W4:Y:S01]  /*d300*/  @!P0 LDG.E.U8 R108, desc[UR14][R22.64] ;  /* 0x0000000e166c8981 */ /* 0x000722000c1e1100 */
[----:B------:R-:W-:Y:S01]  /*d310*/  @!P0 IMAD.MOV.U32 R91, RZ, RZ, R249 ;  /* 0x000000ffff5b8224 */ /* 0x000fe200078e00f9 */
[----:B------:R-:W-:-:S02]  /*d320*/  PRMT R94, RZ, 0x7610, R94 ;  /* 0x00007610ff5e7816 */ /* 0x000fc4000000005e */
[----:B------:R0:W4:Y:S01]  /*d330*/  @!P0 LDG.E.U8 R109, desc[UR14][R20.64] ;  /* 0x0000000e146d8981 */ /* 0x000122000c1e1100 */
[----:B-1----:R-:W-:Y:S02]  /*d340*/  @!P0 IMAD.MOV.U32 R88, RZ, RZ, R218 ;  /* 0x000000ffff588224 */ /* 0x002fe400078e00da */
[----:B------:R-:W-:Y:S01]  /*d350*/  @!P0 IMAD.MOV.U32 R89, RZ, RZ, R217 ;  /* 0x000000ffff598224 */ /* 0x000fe200078e00d9 */
[----:B------:R-:W4:Y:S01]  /*d360*/  @!P0 LDG.E.U8 R92, desc[UR14][R90.64] ;  /* 0x0000000e5a5c8981 */ /* 0x000f22000c1e1100 */
[----:B------:R-:W-:Y:S01]  /*d370*/  PRMT R95, RZ, 0x7610, R95 ;  /* 0x00007610ff5f7816 */ /* 0x000fe2000000005f */
[----:B---3--:R-:W-:Y:S02]  /*d380*/  @!P0 IMAD.MOV.U32 R22, RZ, RZ, R222 ;  /* 0x000000ffff168224 */ /* 0x008fe400078e00de */
[----:B------:R-:W-:Y:S01]  /*d390*/  @!P0 IMAD.MOV.U32 R23, RZ, RZ, R205 ;  /* 0x000000ffff178224 */ /* 0x000fe200078e00cd */
[----:B------:R-:W3:Y:S01]  /*d3a0*/  @!P0 LDG.E.U8 R93, desc[UR14][R88.64] ;  /* 0x0000000e585d8981 */ /* 0x000ee2000c1e1100 */
[----:B0-----:R-:W-:-:S02]  /*d3b0*/  @!P0 IMAD.MOV.U32 R20, RZ, RZ, R224 ;  /* 0x000000ffff148224 */ /* 0x001fc400078e00e0 */
[----:B------:R-:W-:Y:S01]  /*d3c0*/  @!P0 IMAD.MOV.U32 R21, RZ, RZ, R241 ;  /* 0x000000ffff158224 */ /* 0x000fe200078e00f1 */
[----:B------:R-:W3:Y:S04]  /*d3d0*/  @!P0 LDG.E.U8 R94, desc[UR14][R22.64] ;  /* 0x0000000e165e8981 */ /* 0x000ee8000c1e1100 */
[----:B------:R0:W3:Y:S01]  /*d3e0*/  @!P0 LDG.E.U8 R95, desc[UR14][R20.64] ;  /* 0x0000000e145f8981 */ /* 0x0000e2000c1e1100 */
[----:B------:R-:W-:-:S03]  /*d3f0*/  PRMT R13, R3, 0x5410, R2 ;  /* 0x00005410030d7816 */ /* 0x000fc60000000002 */
[----:B------:R-:W3:Y:S04]  /*d400*/  LDL.LU R138, [R1+0x64c] ;  /* 0x00064c00018a7983 */ /* 0x000ee80000300800 */
[----:B------:R-:W3:Y:S04]  /*d410*/  LDL.LU R2, [R1+0x648] ;  /* 0x0006480001027983 */ /* 0x000ee80000300800 */
[----:B------:R-:W3:Y:S01]  /*d420*/  LDL.LU R3, [R1+0x644] ;  /* 0x0006440001037983 */ /* 0x000ee20000300800 */
        /* <DEDUP_REMOVED lines=32> */
[----:B------:R-:W-:Y:S02]  /*d630*/  PRMT R169, R169, 0x3340, R170 ;  /* 0x00003340a9a97816 */ /* 0x000fe400000000aa */
[----:B0-----:R-:W-:Y:S02]  /*d640*/  PRMT R20, R171, 0x3340, R172 ;  /* 0x00003340ab147816 */ /* 0x001fe400000000ac */
        /* <DEDUP_REMOVED lines=19> */
[----:B------:R-:W-:Y:S01]  /*d780*/  PRMT R19, R118, 0x5410, R19 ;  /* 0x0000541076137816 */ /* 0x000fe20000000013 */
[----:B--2---:R-:W-:Y:S01]  /*d790*/  STS.128 [R120+UR12], R8 ;  /* 0x0000000878007988 */ /* 0x004fe20008000c0c */
[----:B------:R-:W-:Y:S01]  /*d7a0*/  PRMT R20, R169, 0x5410, R20 ;  /* 0x00005410a9147816 */ /* 0x000fe20000000014 */
[----:B------:R-:W0:Y:S01]  /*d7b0*/  LDC R6, c[0x0][0x238] ;  /* 0x00008e00ff067b82 */ /* 0x000e220000000800 */
[----:B------:R-:W-:-:S02]  /*d7c0*/  PRMT R21, R173, 0x5410, R21 ;  /* 0x00005410ad157816 */ /* 0x000fc40000000015 */
[----:B------:R-:W-:Y:S02]  /*d7d0*/  PRMT R22, R177, 0x5410, R22 ;  /* 0x00005410b1167816 */ /* 0x000fe40000000016 */
[----:B------:R-:W-:Y:S01]  /*d7e0*/  PRMT R23, R181, 0x5410, R23 ;  /* 0x00005410b5177816 */ /* 0x000fe20000000017 */
[----:B------:R1:W-:Y:S01]  /*d7f0*/  STS.128 [R111+UR12], R12 ;  /* 0x0000000c6f007988 */ /* 0x0003e20008000c0c */
[----:B------:R-:W-:Y:S02]  /*d800*/  PRMT R88, R185, 0x5410, R88 ;  /* 0x00005410b9587816 */ /* 0x000fe40000000058 */
[----:B------:R-:W-:Y:S02]  /*d810*/  PRMT R89, R189, 0x5410, R89 ;  /* 0x00005410bd597816 */ /* 0x000fe40000000059 */
[----:B------:R-:W-:Y:S02]  /*d820*/  PRMT R90, R193, 0x5410, R90 ;  /* 0x00005410c15a7816 */ /* 0x000fe4000000005a */
[----:B------:R-:W-:Y:S01]  /*d830*/  PRMT R91, R163, 0x5410, R91 ;  /* 0x00005410a35b7816 */ /* 0x000fe2000000005b */
[----:B------:R-:W-:Y:S04]  /*d840*/  STS.128 [R119+UR12], R16 ;  /* 0x0000001077007988 */ /* 0x000fe80008000c0c */
[----:B------:R-:W2:Y:S01]  /*d850*/  LDL.LU R5, [R1+0x640] ;  /* 0x0006400001057983 */ /* 0x000ea20000300800 */
[----:B-1----:R-:W1:Y:S03]  /*d860*/  S2R R111, SR_TID.X ;  /* 0x00000000006f7919 */ /* 0x002e660000002100 */
[----:B------:R-:W2:Y:S01]  /*d870*/  LDL.LU R4, [R1+0x63c] ;  /* 0x00063c0001047983 */ /* 0x000ea20000300800 */
[----:B-1----:R-:W-:-:S03]  /*d880*/  LOP3.LUT R111, R111, 0x7f, RZ, 0xc0, !PT ;  /* 0x0000007f6f6f7812 */ /* 0x002fc600078ec0ff */
[----:B----4-:R-:W-:Y:S04]  /*d890*/  STS.128 [R117+UR12], R20 ;  /* 0x0000001475007988 */ /* 0x010fe80008000c0c */
[----:B------:R1:W-:Y:S02]  /*d8a0*/  STS.128 [R116+UR12], R88 ;  /* 0x0000005874007988 */ /* 0x0003e40008000c0c */
[----:B-1----:R-:W1:Y:S02]  /*d8b0*/  S2R R116, SR_TID.X ;  /* 0x0000000000747919 */ /* 0x002e640000002100 */
[----:B------:R-:W-:Y:S01]  /*d8c0*/  STS.U8 [R111+UR12+0x4000], R139 ;  /* 0x0040008b6f007988 */ /* 0x000fe2000800000c */
[----:B-1----:R-:W-:-:S03]  /*d8d0*/  LOP3.LUT R116, R116, 0x7f, RZ, 0xc0, !PT ;  /* 0x0000007f74747812 */ /* 0x002fc600078ec0ff */
[----:B------:R-:W-:Y:S01]  /*d8e0*/  STS.U8 [R111+UR12+0x4400], R123 ;  /* 0x0044007b6f007988 */ /* 0x000fe2000800000c */
[----:B------:R-:W-:-:S03]  /*d8f0*/  LOP3.LUT R117, R116, 0x10, RZ, 0x3c, !PT ;  /* 0x0000001074757812 */ /* 0x000fc600078e3cff */
[----:B------:R-:W-:Y:S04]  /*d900*/  STS.U8 [R111+UR12+0x4800], R122 ;  /* 0x0048007a6f007988 */ /* 0x000fe8000800000c */
        /* <DEDUP_REMOVED lines=12> */
[----:B------:R1:W-:Y:S02]  /*d9d0*/  STS.U8 [R117+UR12+0x5c80], R134 ;  /* 0x005c808675007988 */ /* 0x0003e4000800000c */
[----:B-1----:R-:W1:Y:S01]  /*d9e0*/  S2R R117, SR_TID.X ;  /* 0x0000000000757919 */ /* 0x002e620000002100 */
[----:B------:R-:W-:-:S05]  /*d9f0*/  LOP3.LUT R116, R116, 0x20, RZ, 0x3c, !PT ;  /* 0x0000002074747812 */ /* 0x000fca00078e3cff */
[----:B------:R-:W-:Y:S01]  /*da00*/  STS.U8 [R116+UR12+0x4100], R135 ;  /* 0x0041008774007988 */ /* 0x000fe2000800000c */
[----:B-1----:R-:W-:-:S04]  /*da10*/  LOP3.LUT R117, R117, 0x7f, RZ, 0xc0, !PT ;  /* 0x0000007f75757812 */ /* 0x002fc800078ec0ff */
[C---:B------:R-:W-:Y:S02]  /*da20*/  LOP3.LUT R8, R117.reuse, 0x30, RZ, 0x3c, !PT ;  /* 0x0000003075087812 */ /* 0x040fe400078e3cff */
[----:B------:R-:W-:Y:S02]  /*da30*/  LOP3.LUT R7, R117, 0x40, RZ, 0x3c, !PT ;  /* 0x0000004075077812 */ /* 0x000fe400078e3cff */
[----:B------:R-:W1:Y:S01]  /*da40*/  S2R R117, SR_TID.X ;  /* 0x0000000000757919 */ /* 0x000e620000002100 */
        /* <DEDUP_REMOVED lines=10> */
[----:B------:R-:W-:Y:S01]  /*daf0*/  STS.U8 [R8+UR12+0x4d80], R148 ;  /* 0x004d809408007988 */ /* 0x000fe2000800000c */
[----:B-1----:R-:W-:-:S03]  /*db00*/  LOP3.LUT R117, R117, 0x7f, RZ, 0xc0, !PT ;  /* 0x0000007f75757812 */ /* 0x002fc600078ec0ff */
[----:B------:R-:W-:Y:S04]  /*db10*/  STS.U8 [R8+UR12+0x5180], R149 ;  /* 0x0051809508007988 */ /* 0x000fe8000800000c */
[----:B------:R-:W-:Y:S04]  /*db20*/  STS.U8 [R8+UR12+0x5580], R150 ;  /* 0x0055809608007988 */ /* 0x000fe8000800000c */
[----:B------:R-:W-:Y:S04]  /*db30*/  STS.U8 [R8+UR12+0x5980], R151 ;  /* 0x0059809708007988 */ /* 0x000fe8000800000c */
[----:B------:R1:W-:Y:S04]  /*db40*/  STS.U8 [R8+UR12+0x5d80], R152 ;  /* 0x005d809808007988 */ /* 0x0003e8000800000c */
[----:B------:R-:W-:Y:S04]  /*db50*/  STS.U8 [R7+UR12+0x4200], R153 ;  /* 0x0042009907007988 */ /* 0x000fe8000800000c */
[----:B------:R-:W-:Y:S01]  /*db60*/  STS.U8 [R7+UR12+0x4600], R154 ;  /* 0x0046009a07007988 */ /* 0x000fe2000800000c */
[----:B-1----:R-:W-:-:S03]  /*db70*/  LOP3.LUT R8, R117, 0x50, RZ, 0x3c, !PT ;  /* 0x0000005075087812 */ /* 0x002fc600078e3cff */
[----:B------:R-:W-:Y:S04]  /*db80*/  STS.U8 [R7+UR12+0x4a00], R156 ;  /* 0x004a009c07007988 */ /* 0x000fe8000800000c */
[----:B------:R-:W-:Y:S04]  /*db90*/  STS.U8 [R7+UR12+0x4e00], R157 ;  /* 0x004e009d07007988 */ /* 0x000fe8000800000c */
        /* <DEDUP_REMOVED lines=11> */
[----:B---3--:R-:W-:Y:S04]  /*dc50*/  STS.U8 [R8+UR12+0x5a80], R93 ;  /* 0x005a805d08007988 */ /* 0x008fe8000800000c */
[----:B------:R1:W-:Y:S04]  /*dc60*/  STS.U8 [R8+UR12+0x5e80], R108 ;  /* 0x005e806c08007988 */ /* 0x0003e8000800000c */
        /* <DEDUP_REMOVED lines=8> */
[----:B------:R1:W-:Y:S01]  /*dcf0*/  STS.U8 [R7+UR12+0x5f00], R104 ;  /* 0x005f006807007988 */ /* 0x0003e2000800000c */
[----:B0-----:R-:W-:-:S03]  /*dd00*/  IMAD.SHL.U32 R6, R6, 0x80, RZ ;  /* 0x0000008006067824 */ /* 0x001fc600078e00ff */
[----:B-1----:R-:W3:Y:S04]  /*dd10*/  LDL R7, [R1+0x558] ;  /* 0x0005580001077983 */ /* 0x002ee80000100800 */
[----:B------:R-:W4:Y:S04]  /*dd20*/  LDL.LU R120, [R1+0x514] ;  /* 0x0005140001787983 */ /* 0x000f280000300800 */
[----:B------:R-:W3:Y:S04]  /*dd30*/  LDL.LU R121, [R1+0x504] ;  /* 0x0005040001797983 */ /* 0x000ee80000300800 */
[----:B------:R-:W3:Y:S04]  /*dd40*/  LDL.LU R111, [R1+0x4fc] ;  /* 0x0004fc00016f7983 */ /* 0x000ee80000300800 */
[----:B------:R-:W3:Y:S04]  /*dd50*/  LDL.LU R184, [R1+0x4ec] ;  /* 0x0004ec0001b87983 */ /* 0x000ee80000300800 */
[----:B------:R-:W3:Y:S04]  /*dd60*/  LDL.LU R182, [R1+0x510] ;  /* 0x0005100001b67983 */ /* 0x000ee80000300800 */
[----:B------:R-:W3:Y:S04]  /*dd70*/  LDL.LU R179, [R1+0x4e4] ;  /* 0x0004e40001b37983 */ /* 0x000ee80000300800 */
[----:B------:R-:W3:Y:S01]  /*dd80*/  LDL.LU R180, [R1+0x508] ;  /* 0x0005080001b47983 */ /* 0x000ee20000300800 */
[----:B------:R-:W-:-:S03]  /*dd90*/  IADD3 R3, P6, R6, R3, RZ ;  /* 0x0000000306037210 */ /* 0x000fc60007fde0ff */
[----:B------:R-:W3:Y:S04]  /*dda0*/  LDL.LU R178, [R1+0x4dc] ;  /* 0x0004dc0001b27983 */ /* 0x000ee80000300800 */
[----:B------:R-:W3:Y:S04]  /*ddb0*/  LDL.LU R175, [R1+0x500] ;  /* 0x0005000001af7983 */ /* 0x000ee80000300800 */
[----:B------:R-:W3:Y:S04]  /*ddc0*/  LDL.LU R176, [R1+0x4d4] ;  /* 0x0004d40001b07983 */ /* 0x000ee80000300800 */
[----:B------:R-:W3:Y:S04]  /*ddd0*/  LDL.LU R172, [R1+0x4f8] ;  /* 0x0004f80001ac7983 */ /* 0x000ee80000300800 */
[----:B------:R-:W3:Y:S04]  /*dde0*/  LDL.LU R119, [R1+0x4cc] ;  /* 0x0004cc0001777983 */ /* 0x000ee80000300800 */
[----:B------:R-:W3:Y:S04]  /*ddf0*/  LDL.LU R116, [R1+0x4f0] ;  /* 0x0004f00001747983 */ /* 0x000ee80000300800 */
[----:B------:R-:W3:Y:S04]  /*de00*/  LDL.LU R117, [R1+0x4c4] ;  /* 0x0004c40001757983 */ /* 0x000ee80000300800 */
[----:B------:R-:W3:Y:S04]  /*de10*/  LDL.LU R170, [R1+0x4e8] ;  /* 0x0004e80001aa7983 */ /* 0x000ee80000300800 */
[----:B------:R0:W-:Y:S04]  /*de20*/  STL [R1+0x50c], R3 ;  /* 0x00050c0301007387 */ /* 0x0001e80000100800 */
[----:B0-----:R-:W3:Y:S01]  /*de30*/  LDL.LU R3, [R1+0x638] ;  /* 0x0006380001037983 */ /* 0x001ee20000300800 */
[----:B------:R-:W-:-:S02]  /*de40*/  IADD3 R2, P3, R6, R2, RZ ;  /* 0x0000000206027210 */ /* 0x000fc40007f7e0ff */
[C---:B--2---:R-:W-:Y:S02]  /*de50*/  IADD3 R5, P4, R6.reuse, R5, RZ ;  /* 0x0000000506057210 */ /* 0x044fe40007f9e0ff */
[C---:B----4-:R-:W-:Y:S02]  /*de60*/  IADD3 R120, P5, R6.reuse, R120, RZ ;  /* 0x0000007806787210 */ /* 0x050fe40007fbe0ff */
[----:B---3--:R-:W-:-:S03]  /*de70*/  IADD3 R121, P1, R6, R121, RZ ;  /* 0x0000007906797210 */ /* 0x008fc60007f3e0ff */
[----:B------:R0:W-:Y:S01]  /*de80*/  STL [R1+0x514], R120 ;  /* 0x0005147801007387 */ /* 0x0001e20000100800 */
[----:B------:R-:W-:-:S03]  /*de90*/  IADD3 R111, P2, R6, R111, RZ ;  /* 0x0000006f066f7210 */ /* 0x000fc60007f5e0ff */
[----:B0-----:R-:W2:Y:S04]  /*dea0*/  LDL.LU R120, [R1+0x4bc] ;  /* 0x0004bc0001787983 */ /* 0x001ea80000300800 */
[----:B------:R0:W-:Y:S04]  /*deb0*/  STL [R1+0x4f4], R2 ;  /* 0x0004f40201007387 */ /* 0x0001e80000100800 */
[----:B------:R1:W-:Y:S04]  /*dec0*/  STL [R1+0x504], R121 ;  /* 0x0005047901007387 */ /* 0x0003e80000100800 */
[----:B------:R3:W-:Y:S01]  /*ded0*/  STL [R1+0x4fc], R111 ;  /* 0x0004fc6f01007387 */ /* 0x0007e20000100800 */
[----:B0-----:R-:W-:-:S03]  /*dee0*/  SHF.R.S32.HI R2, RZ, 0x1f, R6 ;  /* 0x0000001fff027819 */ /* 0x001fc60000011406 */
[----:B------:R-:W4:Y:S04]  /*def0*/  LDL.LU R174, [R1+0x4e0] ;  /* 0x0004e00001ae7983 */ /* 0x000f280000300800 */
[----:B------:R-:W4:Y:S04]  /*df00*/  LDL.LU R171, [R1+0x4b4] ;  /* 0x0004b40001ab7983 */ /* 0x000f280000300800 */
[----:B-1----:R-:W4:Y:S01]  /*df10*/  LDL.LU R121, [R1+0x4d8] ;  /* 0x0004d80001797983 */ /* 0x002f220000300800 */
[----:B------:R-:W-:Y:S01]  /*df20*/  IMAD.X R182, R2, 0x1, R182, P5 ;  /* 0x0000000102b67824 */ /* 0x000fe200028e06b6 */
[----:B------:R-:W-:-:S02]  /*df30*/  IADD3 R179, P5, R6, R179, RZ ;  /* 0x000000b306b37210 */ /* 0x000fc40007fbe0ff */
[----:B---3--:R-:W3:Y:S01]  /*df40*/  LDL.LU R111, [R1+0x4ac] ;  /* 0x0004ac00016f7983 */ /* 0x008ee20000300800 */
[----:B------:R-:W-:Y:S01]  /*df50*/  IMAD.X R180, R2, 0x1, R180, P6 ;  /* 0x0000000102b47824 */ /* 0x000fe200030e06b4 */
[----:B------:R-:W-:Y:S01]  /*df60*/  IADD3 R178, P6, R6, R178, RZ ;  /* 0x000000b206b27210 */ /* 0x000fe20007fde0ff */
[C---:B------:R-:W-:Y:S02]  /*df70*/  IMAD.X R175, R2.reuse, 0x1, R175, P1 ;  /* 0x0000000102af7824 */ /* 0x040fe400008e06af */
[----:B------:R-:W-:Y:S01]  /*df80*/  IMAD.X R172, R2, 0x1, R172, P2 ;  /* 0x0000000102ac7824 */ /* 0x000fe200010e06ac */
[C---:B------:R-:W-:Y:S02]  /*df90*/  IADD3 R119, P2, R6.reuse, R119, RZ ;  /* 0x0000007706777210 */ /* 0x040fe40007f5e0ff */
[----:B------:R-:W-:Y:S01]  /*dfa0*/  IADD3 R176, P1, R6, R176, RZ ;  /* 0x000000b006b07210 */ /* 0x000fe20007f3e0ff */
[C---:B------:R-:W-:Y:S02]  /*dfb0*/  IMAD.X R116, R2.reuse, 0x1, R116, P3 ;  /* 0x0000000102747824 */ /* 0x040fe400018e0674 */
[----:B------:R-:W-:Y:S01]  /*dfc0*/  IMAD.X R3, R2, 0x1, R3, P4 ;  /* 0x0000000102037824 */ /* 0x000fe200020e0603 */
[----:B------:R-:W-:-:S05]  /*dfd0*/  IADD3 R184, P4, R6, R184, RZ ;  /* 0x000000b806b87210 */ /* 0x000fca0007f9e0ff */
[----:B------:R-:W-:Y:S04]  /*dfe0*/  STL [R1+0x4ec], R184 ;  /* 0x0004ecb801007387 */ /* 0x000fe80000100800 */
[----:B------:R-:W-:Y:S04]  /*dff0*/  STL [R1+0x510], R182 ;  /* 0x000510b601007387 */ /* 0x000fe80000100800 */
[----:B------:R-:W-:Y:S04]  /*e000*/  STL [R1+0x4e4], R179 ;  /* 0x0004e4b301007387 */ /* 0x000fe80000100800 */
[----:B------:R-:W-:Y:S04]  /*e010*/  STL [R1+0x508], R180 ;  /* 0x000508b401007387 */ /* 0x000fe80000100800 */
[----:B------:R-:W-:Y:S04]  /*e020*/  STL [R1+0x4dc], R178 ;  /* 0x0004dcb201007387 */ /* 0x000fe80000100800 */
[----:B------:R-:W-:Y:S04]  /*e030*/  STL [R1+0x500], R175 ;  /* 0x000500af01007387 */ /* 0x000fe80000100800 */
[----:B------:R0:W-:Y:S04]  /*e040*/  STL [R1+0x4cc], R119 ;  /* 0x0004cc7701007387 */ /* 0x0001e80000100800 */
[----:B------:R-:W-:Y:S04]  /*e050*/  STL [R1+0x4d4], R176 ;  /* 0x0004d4b001007387 */ /* 0x000fe80000100800 */
[----:B0-----:R-:W3:Y:S04]  /*e060*/  LDL.LU R119, [R1+0x4d0] ;  /* 0x0004d00001777983 */ /* 0x001ee80000300800 */
[----:B------:R-:W-:Y:S04]  /*e070*/  STL [R1+0x4f8], R172 ;  /* 0x0004f8ac01007387 */ /* 0x000fe80000100800 */
[----:B------:R0:W-:Y:S04]  /*e080*/  STL [R1+0x4f0], R116 ;  /* 0x0004f07401007387 */ /* 0x0001e80000100800 */
[----:B0-----:R-:W3:Y:S01]  /*e090*/  LDL.LU R116, [R1+0x4a4] ;  /* 0x0004a40001747983 */ /* 0x001ee20000300800 */
[----:B------:R-:W-:-:S03]  /*e0a0*/  IADD3 R117, P3, R6, R117, RZ ;  /* 0x0000007506757210 */ /* 0x000fc60007f7e0ff */
[----:B------:R-:W3:Y:S04]  /*e0b0*/  LDL.LU R192, [R1+0x4c8] ;  /* 0x0004c80001c07983 */ /* 0x000ee80000300800 */
[----:B------:R-:W3:Y:S04]  /*e0c0*/  LDL.LU R190, [R1+0x49c] ;  /* 0x00049c0001be7983 */ /* 0x000ee80000300800 */
[----:B------:R-:W3:Y:S04]  /*e0d0*/  LDL.LU R187, [R1+0x4c0] ;  /* 0x0004c00001bb7983 */ /* 0x000ee80000300800 */
[----:B------:R0:W-:Y:S04]  /*e0e0*/  STL [R1+0x4c4], R117 ;  /* 0x0004c47501007387 */ /* 0x0001e80000100800 */
[----:B------:R-:W3:Y:S04]  /*e0f0*/  LDL.LU R188, [R1+0x494] ;  /* 0x0004940001bc7983 */ /* 0x000ee80000300800 */
[----:B0-----:R-:W3:Y:S01]  /*e100*/  LDL.LU R117, [R1+0x4b8] ;  /* 0x0004b80001757983 */ /* 0x001ee20000300800 */
[----:B------:R-:W-:-:S03]  /*e110*/  IMAD.X R170, R2, 0x1, R170, P4 ;  /* 0x0000000102aa7824 */ /* 0x000fc600020e06aa */
[----:B------:R-:W3:Y:S04]  /*e120*/  LDL.LU R186, [R1+0x48c] ;  /* 0x00048c0001ba7983 */ /* 0x000ee80000300800 */
[----:B------:R0:W-:Y:S04]  /*e130*/  STL [R1+0x4e8], R170 ;  /* 0x0004e8aa01007387 */ /* 0x0001e80000100800 */
[----:B0-----:R-:W3:Y:S04]  /*e140*/  LDL.LU R170, [R1+0x4b0] ;  /* 0x0004b00001aa7983 */ /* 0x001ee80000300800 */
[----:B------:R-:W3:Y:S04]  /*e150*/  LDL.LU R176, [R1+0x484] ;  /* 0x0004840001b07983 */ /* 0x000ee80000300800 */
[----:B------:R-:W3:Y:S01]  /*e160*/  LDL.LU R172, [R1+0x4a8] ;  /* 0x0004a80001ac7983 */ /* 0x000ee20000300800 */
[----:B--2---:R-:W-:-:S05]  /*e170*/  IADD3 R120, P4, R6, R120, RZ ;  /* 0x0000007806787210 */ /* 0x004fca0007f9e0ff */
[----:B------:R0:W-:Y:S04]  /*e180*/  STL [R1+0x4bc], R120 ;  /* 0x0004bc7801007387 */ /* 0x0001e80000100800 */
[----:B0-----:R-:W2:Y:S01]  /*e190*/  LDL.LU R120, [R1+0x47c] ;  /* 0x00047c0001787983 */ /* 0x001ea20000300800 */
[----:B----4-:R-:W-:-:S03]  /*e1a0*/  IMAD.X R174, R2, 0x1, R174, P5 ;  /* 0x0000000102ae7824 */ /* 0x010fc600028e06ae */
[----:B------:R-:W4:Y:S01]  /*e1b0*/  LDL.LU R183, [R1+0x4a0] ;  /* 0x0004a00001b77983 */ /* 0x000f220000300800 */
[----:B------:R-:W-:Y:S01]  /*e1c0*/  IADD3 R171, P5, R6, R171, RZ ;  /* 0x000000ab06ab7210 */ /* 0x000fe20007fbe0ff */
[----:B------:R-:W-:Y:S02]  /*e1d0*/  IMAD.X R121, R2, 0x1, R121, P6 ;  /* 0x0000000102797824 */ /* 0x000fe400030e0679 */
[----:B------:R-:W-:Y:S01]  /*e1e0*/  STL [R1+0x4e0], R174 ;  /* 0x0004e0ae01007387 */ /* 0x000fe20000100800 */
[----:B---3--:R-:W-:-:S03]  /*e1f0*/  IADD3 R111, P6, R6, R111, RZ ;  /* 0x0000006f066f7210 */ /* 0x008fc60007fde0ff */
[----:B------:R0:W-:Y:S04]  /*e200*/  STL [R1+0x4d8], R121 ;  /* 0x0004d87901007387 */ /* 0x0001e80000100800 */
[----:B------:R1:W-:Y:S04]  /*e210*/  STL [R1+0x4b4], R171 ;  /* 0x0004b4ab01007387 */ /* 0x0003e80000100800 */
[----:B0-----:R-:W3:Y:S04]  /*e220*/  LDL.LU R121, [R1+0x474] ;  /* 0x0004740001797983 */ /* 0x001ee80000300800 */
[----:B------:R-:W3:Y:S04]  /*e230*/  LDL.LU R184, [R1+0x498] ;  /* 0x0004980001b87983 */ /* 0x000ee80000300800 */
[----:B------:R-:W3:Y:S04]  /*e240*/  LDL.LU R182, [R1+0x46c] ;  /* 0x00046c0001b67983 */ /* 0x000ee80000300800 */
[----:B------:R-:W3:Y:S04]  /*e250*/  LDL.LU R179, [R1+0x490] ;  /* 0x0004900001b37983 */ /* 0x000ee80000300800 */
[----:B------:R0:W-:Y:S04]  /*e260*/  STL [R1+0x4ac], R111 ;  /* 0x0004ac6f01007387 */ /* 0x0001e80000100800 */
[----:B------:R-:W3:Y:S04]  /*e270*/  LDL.LU R180, [R1+0x464] ;  /* 0x0004640001b47983 */ /* 0x000ee80000300800 */
[----:B------:R-:W3:Y:S04]  /*e280*/  LDL.LU R178, [R1+0x488] ;  /* 0x0004880001b27983 */ /* 0x000ee80000300800 */
[----:B------:R-:W3:Y:S04]  /*e290*/  LDL.LU R175, [R1+0x45c] ;  /* 0x00045c0001af7983 */ /* 0x000ee80000300800 */
[----:B------:R-:W3:Y:S04]  /*e2a0*/  LDL.LU R174, [R1+0x480] ;  /* 0x0004800001ae7983 */ /* 0x000ee80000300800 */
[----:B-1----:R-:W3:Y:S04]  /*e2b0*/  LDL.LU R171, [R1+0x454] ;  /* 0x0004540001ab7983 */ /* 0x002ee80000300800 */
[----:B0-----:R-:W3:Y:S01]  /*e2c0*/  LDL.LU R111, [R1+0x478] ;  /* 0x00047800016f7983 */ /* 0x001ee20000300800 */
[----:B------:R-:W-:-:S05]  /*e2d0*/  IMAD.X R119, R2, 0x1, R119, P1 ;  /* 0x0000000102777824 */ /* 0x000fca00008e0677 */
[----:B------:R0:W-:Y:S04]  /*e2e0*/  STL [R1+0x4d0], R119 ;  /* 0x0004d07701007387 */ /* 0x0001e80000100800 */
[----:B0-----:R-:W3:Y:S01]  /*e2f0*/  LDL.LU R119, [R1+0x44c] ;  /* 0x00044c0001777983 */ /* 0x001ee20000300800 */
[----:B------:R-:W-:-:S05]  /*e300*/  IADD3 R116, P1, R6, R116, RZ ;  /* 0x0000007406747210 */ /* 0x000fca0007f3e0ff */
[----:B------:R0:W-:Y:S04]  /*e310*/  STL [R1+0x4a4], R116 ;  /* 0x0004a47401007387 */ /* 0x0001e80000100800 */
[----:B0-----:R-:W3:Y:S01]  /*e320*/  LDL.LU R116, [R1+0x470] ;  /* 0x0004700001747983 */ /* 0x001ee20000300800 */
[----:B------:R-:W-:Y:S01]  /*e330*/  IMAD.X R192, R2, 0x1, R192, P2 ;  /* 0x0000000102c07824 */ /* 0x000fe200010e06c0 */
[----:B------:R-:W-:Y:S01]  /*e340*/  IADD3 R190, P2, R6, R190, RZ ;  /* 0x000000be06be7210 */ /* 0x000fe20007f5e0ff */
[----:B------:R-:W-:-:S03]  /*e350*/  IMAD.X R187, R2, 0x1, R187, P3 ;  /* 0x0000000102bb7824 */ /* 0x000fc600018e06bb */
[----:B------:R-:W-:Y:S01]  /*e360*/  STL [R1+0x4c8], R192 ;  /* 0x0004c8c001007387 */ /* 0x000fe20000100800 */
[----:B------:R-:W-:-:S03]  /*e370*/  IMAD.X R117, R2, 0x1, R117, P4 ;  /* 0x0000000102757824 */ /* 0x000fc600020e0675 */
[----:B------:R-:W-:Y:S04]  /*e380*/  STL [R1+0x49c], R190 ;  /* 0x00049cbe01007387 */ /* 0x000fe80000100800 */
[----:B------:R0:W-:Y:S04]  /*e390*/  STL [R1+0x4b8], R117 ;  /* 0x0004b87501007387 */ /* 0x0001e80000100800 */
[----:B------:R-:W-:Y:S04]  /*e3a0*/  STL [R1+0x4c0], R187 ;  /* 0x0004c0bb01007387 */ /* 0x000fe80000100800 */
[----:B0-----:R-:W3:Y:S01]  /*e3b0*/  LDL.LU R117, [R1+0x444] ;  /* 0x0004440001757983 */ /* 0x001ee20000300800 */
[----:B------:R-:W-:Y:S01]  /*e3c0*/  IADD3 R188, P3, R6, R188, RZ ;  /* 0x000000bc06bc7210 */ /* 0x000fe20007f7e0ff */
[----:B------:R-:W-:Y:S01]  /*e3d0*/  IMAD.X R170, R2, 0x1, R170, P5 ;  /* 0x0000000102aa7824 */ /* 0x000fe200028e06aa */
[----:B------:R-:W-:-:S03]  /*e3e0*/  IADD3 R186, P4, R6, R186, RZ ;  /* 0x000000ba06ba7210 */ /* 0x000fc60007f9e0ff */
[----:B------:R-:W-:Y:S01]  /*e3f0*/  STL [R1+0x494], R188 ;  /* 0x000494bc01007387 */ /* 0x000fe20000100800 */
[----:B------:R-:W-:-:S03]  /*e400*/  IADD3 R176, P5, R6, R176, RZ ;  /* 0x000000b006b07210 */ /* 0x000fc60007fbe0ff */
[----:B------:R0:W-:Y:S01]  /*e410*/  STL [R1+0x4b0], R170 ;  /* 0x0004b0aa01007387 */ /* 0x0001e20000100800 */
[----:B------:R-:W-:-:S03]  /*e420*/  IMAD.X R172, R2, 0x1, R172, P6 ;  /* 0x0000000102ac7824 */ /* 0x000fc600030e06ac */
[----:B0-----:R-:W3:Y:S04]  /*e430*/  LDL.LU R170, [R1+0x468] ;  /* 0x0004680001aa7983 */ /* 0x001ee80000300800 */
[----:B------:R-:W-:Y:S04]  /*e440*/  STL [R1+0x48c], R186 ;  /* 0x00048cba01007387 */ /* 0x000fe80000100800 */
[----:B------:R0:W-:Y:S04]  /*e450*/  STL [R1+0x484], R176 ;  /* 0x000484b001007387 */ /* 0x0001e80000100800 */
[----:B0-----:R-:W3:Y:S04]  /*e460*/  LDL.LU R176, [R1+0x43c] ;  /* 0x00043c0001b07983 */ /* 0x001ee80000300800 */
[----:B------:R0:W-:Y:S04]  /*e470*/  STL [R1+0x4a8], R172 ;  /* 0x0004a8ac01007387 */ /* 0x0001e80000100800 */
[----:B0-----:R-:W3:Y:S01]  /*e480*/  LDL.LU R172, [R1+0x460] ;  /* 0x0004600001ac7983 */ /* 0x001ee20000300800 */
[----:B--2---:R-:W-:Y:S01]  /*e490*/  IADD3 R120, P6, R6, R120, RZ ;  /* 0x0000007806787210 */ /* 0x004fe20007fde0ff */
[----:B----4-:R-:W-:-:S04]  /*e4a0*/  IMAD.X R183, R2, 0x1, R183, P1 ;  /* 0x0000000102b77824 */ /* 0x010fc800008e06b7 */
[----:B------:R0:W-:Y:S04]  /*e4b0*/  STL [R1+0x47c], R120 ;  /* 0x00047c7801007387 */ /* 0x0001e80000100800 */
[----:B0-----:R-:W2:Y:S01]  /*e4c0*/  LDL.LU R120, [R1+0x434] ;  /* 0x0004340001787983 */ /* 0x001ea20000300800 */
[----:B---3--:R-:W-:Y:S01]  /*e4d0*/  IADD3 R121, P1, R6, R121, RZ ;  /* 0x0000007906797210 */ /* 0x008fe20007f3e0ff */
[----:B------:R-:W-:-:S04]  /*e4e0*/  IMAD.X R184, R2, 0x1, R184, P2 ;  /* 0x0000000102b87824 */ /* 0x000fc800010e06b8 */
[----:B------:R0:W-:Y:S01]  /*e4f0*/  STL [R1+0x474], R121 ;  /* 0x0004747901007387 */ /* 0x0001e20000100800 */
[----:B------:R-:W-:Y:S01]  /*e500*/  IADD3 R182, P2, R6, R182, RZ ;  /* 0x000000b606b67210 */ /* 0x000fe20007f5e0ff */
[----:B------:R-:W-:Y:S02]  /*e510*/  IMAD.X R179, R2, 0x1, R179, P3 ;  /* 0x0000000102b37824 */ /* 0x000fe400018e06b3 */
[----:B0-----:R-:W3:Y:S04]  /*e520*/  LDL.LU R121, [R1+0x458] ;  /* 0x0004580001797983 */ /* 0x001ee80000300800 */
[----:B------:R-:W-:Y:S01]  /*e530*/  STL [R1+0x4a0], R183 ;  /* 0x0004a0b701007387 */ /* 0x000fe20000100800 */
[----:B------:R-:W-:-:S03]  /*e540*/  IADD3 R180, P3, R6, R180, RZ ;  /* 0x000000b406b47210 */ /* 0x000fc60007f7e0ff */
[----:B------:R-:W-:Y:S01]  /*e550*/  STL [R1+0x498], R184 ;  /* 0x000498b801007387 */ /* 0x000fe20000100800 */
[----:B------:R-:W-:-:S03]  /*e560*/  IMAD.X R178, R2, 0x1, R178, P4 ;  /* 0x0000000102b27824 */ /* 0x000fc600020e06b2 */
[----:B------:R-:W-:Y:S01]  /*e570*/  STL [R1+0x46c], R182 ;  /* 0x00046cb601007387 */ /* 0x000fe20000100800 */
[----:B------:R-:W-:-:S03]  /*e580*/  IADD3 R175, P4, R6, R175, RZ ;  /* 0x000000af06af7210 */ /* 0x000fc60007f9e0ff */
[----:B------:R-:W-:Y:S01]  /*e590*/  STL [R1+0x490], R179 ;  /* 0x000490b301007387 */ /* 0x000fe20000100800 */
[----:B------:R-:W-:-:S03]  /*e5a0*/  IMAD.X R174, R2, 0x1, R174, P5 ;  /* 0x0000000102ae7824 */ /* 0x000fc600028e06ae */
[----:B------:R-:W-:Y:S01]  /*e5b0*/  STL [R1+0x464], R180 ;  /* 0x000464b401007387 */ /* 0x000fe20000100800 */
[----:B------:R-:W-:-:S03]  /*e5c0*/  IMAD.X R111, R2, 0x1, R111, P6 ;  /* 0x00000001026f7824 */ /* 0x000fc600030e066f */
[----:B------:R-:W-:Y:S01]  /*e5d0*/  STL [R1+0x488], R178 ;  /* 0x000488b201007387 */ /* 0x000fe20000100800 */
[----:B------:R-:W-:-:S03]  /*e5e0*/  IADD3 R171, P5, R6, R171, RZ ;  /* 0x000000ab06ab7210 */ /* 0x000fc60007fbe0ff */
[----:B------:R-:W-:Y:S04]  /*e5f0*/  STL [R1+0x45c], R175 ;  /* 0x00045caf01007387 */ /* 0x000fe80000100800 */
[----:B------:R0:W-:Y:S04]  /*e600*/  STL [R1+0x478], R111 ;  /* 0x0004786f01007387 */ /* 0x0001e80000100800 */
[----:B------:R-:W-:Y:S04]  /*e610*/  STL [R1+0x480], R174 ;  /* 0x000480ae01007387 */ /* 0x000fe80000100800 */
[----:B0-----:R-:W4:Y:S04]  /*e620*/  LDL.LU R111, [R1+0x42c] ;  /* 0x00042c00016f7983 */ /* 0x001f280000300800 */
[----:B------:R-:W-:Y:S01]  /*e630*/  STL [R1+0x454], R171 ;  /* 0x000454ab01007387 */ /* 0x000fe20000100800 */
[----:B------:R-:W-:-:S05]  /*e640*/  IADD3 R119, P6, R6, R119, RZ ;  /* 0x0000007706777210 */ /* 0x000fca0007fde0ff */
[----:B------:R0:W-:Y:S04]  /*e650*/  STL [R1+0x44c], R119 ;  /* 0x00044c7701007387 */ /* 0x0001e80000100800 */
[----:B0-----:R-:W4:Y:S01]  /*e660*/  LDL.LU R119, [R1+0x450] ;  /* 0x0004500001777983 */ /* 0x001f220000300800 */
[----:B------:R-:W-:-:S03]  /*e670*/  IMAD.X R116, R2, 0x1, R116, P1 ;  /* 0x0000000102747824 */ /* 0x000fc600008e0674 */
[----:B------:R-:W4:Y:S04]  /*e680*/  LDL.LU R192, [R1+0x424] ;  /* 0x0004240001c07983 */ /* 0x000f280000300800 */
[----:B------:R-:W4:Y:S04]  /*e690*/  LDL.LU R190, [R1+0x448] ;  /* 0x0004480001be7983 */ /* 0x000f280000300800 */
[----:B------:R-:W4:Y:S04]  /*e6a0*/  LDL.LU R187, [R1+0x41c] ;  /* 0x00041c0001bb7983 */ /* 0x000f280000300800 */
[----:B------:R0:W-:Y:S04]  /*e6b0*/  STL [R1+0x470], R116 ;  /* 0x0004707401007387 */ /* 0x0001e80000100800 */
[----:B------:R-:W4:Y:S04]  /*e6c0*/  LDL.LU R188, [R1+0x440] ;  /* 0x0004400001bc7983 */ /* 0x000f280000300800 */
[----:B0-----:R-:W4:Y:S01]  /*e6d0*/  LDL.LU R116, [R1+0x414] ;  /* 0x0004140001747983 */ /* 0x001f220000300800 */
[----:B------:R-:W-:-:S03]  /*e6e0*/  IADD3 R117, P1, R6, R117, RZ ;  /* 0x0000007506757210 */ /* 0x000fc60007f3e0ff */
[----:B------:R-:W4:Y:S04]  /*e6f0*/  LDL.LU R186, [R1+0x438] ;  /* 0x0004380001ba7983 */ /* 0x000f280000300800 */
[----:B------:R0:W-:Y:S04]  /*e700*/  STL [R1+0x444], R117 ;  /* 0x0004447501007387 */ /* 0x0001e80000100800 */
[----:B0-----:R-:W4:Y:S04]  /*e710*/  LDL.LU R117, [R1+0x40c] ;  /* 0x00040c0001757983 */ /* 0x001f280000300800 */
[----:B------:R-:W4:Y:S01]  /*e720*/  LDL.LU R174, [R1+0x430] ;  /* 0x0004300001ae7983 */ /* 0x000f220000300800 */
[----:B------:R-:W-:-:S03]  /*e730*/  IMAD.X R170, R2, 0x1, R170, P2 ;  /* 0x0000000102aa7824 */ /* 0x000fc600010e06aa */
[----:B------:R-:W4:Y:S04]  /*e740*/  LDL.LU R171, [R1+0x404] ;  /* 0x0004040001ab7983 */ /* 0x000f280000300800 */
[----:B------:R0:W-:Y:S04]  /*e750*/  STL [R1+0x468], R170 ;  /* 0x000468aa01007387 */ /* 0x0001e80000100800 */
[----:B0-----:R-:W4:Y:S01]  /*e760*/  LDL.LU R170, [R1+0x428] ;  /* 0x0004280001aa7983 */ /* 0x001f220000300800 */
[----:B------:R-:W-:-:S03]  /*e770*/  IADD3 R176, P2, R6, R176, RZ ;  /* 0x000000b006b07210 */ /* 0x000fc60007f5e0ff */
[----:B------:R-:W4:Y:S04]  /*e780*/  LDL.LU R183, [R1+0x3fc] ;  /* 0x0003fc0001b77983 */ /* 0x000f280000300800 */
[----:B------:R-:W-:Y:S01]  /*e790*/  STL [R1+0x43c], R176 ;  /* 0x00043cb001007387 */ /* 0x000fe20000100800 */
[----:B------:R-:W-:-:S05]  /*e7a0*/  IMAD.X R172, R2, 0x1, R172, P3 ;  /* 0x0000000102ac7824 */ /* 0x000fca00018e06ac */
[----:B------:R0:W-:Y:S04]  /*e7b0*/  STL [R1+0x460], R172 ;  /* 0x000460ac01007387 */ /* 0x0001e80000100800 */
[----:B0-----:R-:W4:Y:S01]  /*e7c0*/  LDL.LU R172, [R1+0x420] ;  /* 0x0004200001ac7983 */ /* 0x001f220000300800 */
[----:B--2---:R-:W-:-:S05]  /*e7d0*/  IADD3 R120, P3, R6, R120, RZ ;  /* 0x0000007806787210 */ /* 0x004fca0007f7e0ff */
[----:B------:R0:W-:Y:S04]  /*e7e0*/  STL [R1+0x434], R120 ;  /* 0x0004347801007387 */ /* 0x0001e80000100800 */
[----:B------:R-:W2:Y:S04]  /*e7f0*/  LDL.LU R184, [R1+0x3f4] ;  /* 0x0003f40001b87983 */ /* 0x000ea80000300800 */
[----:B------:R-:W2:Y:S04]  /*e800*/  LDL.LU R182, [R1+0x418] ;  /* 0x0004180001b67983 */ /* 0x000ea80000300800 */
[----:B------:R-:W2:Y:S01]  /*e810*/  LDL.LU R179, [R1+0x3ec] ;  /* 0x0003ec0001b37983 */ /* 0x000ea20000300800 */
[----:B---3--:R-:W-:-:S05]  /*e820*/  IMAD.X R121, R2, 0x1, R121, P4 ;  /* 0x0000000102797824 */ /* 0x008fca00020e0679 */
[----:B------:R1:W-:Y:S04]  /*e830*/  STL [R1+0x458], R121 ;  /* 0x0004587901007387 */ /* 0x0003e80000100800 */
[----:B------:R-:W3:Y:S04]  /*e840*/  LDL.LU R180, [R1+0x410] ;  /* 0x0004100001b47983 */ /* 0x000ee80000300800 */
[----:B------:R-:W3:Y:S04]  /*e850*/  LDL.LU R178, [R1+0x3e4] ;  /* 0x0003e40001b27983 */ /* 0x000ee80000300800 */
[----:B------:R-:W3:Y:S04]  /*e860*/  LDL.LU R175, [R1+0x408] ;  /* 0x0004080001af7983 */ /* 0x000ee80000300800 */
[----:B------:R-:W3:Y:S04]  /*e870*/  LDL.LU R176, [R1+0x3dc] ;  /* 0x0003dc0001b07983 */ /* 0x000ee80000300800 */
[----:B0-----:R-:W3:Y:S04]  /*e880*/  LDL.LU R120, [R1+0x400] ;  /* 0x0004000001787983 */ /* 0x001ee80000300800 */
[----:B-1----:R-:W3:Y:S01]  /*e890*/  LDL.LU R121, [R1+0x3d4] ;  /* 0x0003d40001797983 */ /* 0x002ee20000300800 */
[----:B----4-:R-:W-:-:S05]  /*e8a0*/  IADD3 R111, P4, R6, R111, RZ ;  /* 0x0000006f066f7210 */ /* 0x010fca0007f9e0ff */
[----:B------:R0:W-:Y:S04]  /*e8b0*/  STL [R1+0x42c], R111 ;  /* 0x00042c6f01007387 */ /* 0x0001e80000100800 */
[----:B0-----:R-:W4:Y:S01]  /*e8c0*/  LDL.LU R111, [R1+0x3f8] ;  /* 0x0003f800016f7983 */ /* 0x001f220000300800 */
[----:B------:R-:W-:-:S05]  /*e8d0*/  IMAD.X R119, R2, 0x1, R119, P5 ;  /* 0x0000000102777824 */ /* 0x000fca00028e0677 */
[----:B------:R0:W-:Y:S01]  /*e8e0*/  STL [R1+0x450], R119 ;  /* 0x0004507701007387 */ /* 0x0001e20000100800 */
[----:B------:R-:W-:Y:S01]  /*e8f0*/  IADD3 R192, P5, R6, R192, RZ ;  /* 0x000000c006c07210 */ /* 0x000fe20007fbe0ff */
[----:B------:R-:W-:Y:S02]  /*e900*/  IMAD.X R190, R2, 0x1, R190, P6 ;  /* 0x0000000102be7824 */ /* 0x000fe400030e06be */
[----:B0-----:R-:W4:Y:S01]  /*e910*/  LDL.LU R119, [R1+0x3cc] ;  /* 0x0003cc0001777983 */ /* 0x001f220000300800 */
[----:B------:R-:W-:Y:S01]  /*e920*/  IADD3 R187, P6, R6, R187, RZ ;  /* 0x000000bb06bb7210 */ /* 0x000fe20007fde0ff */
[----:B------:R-:W-:Y:S02]  /*e930*/  IMAD.X R188, R2, 0x1, R188, P1 ;  /* 0x0000000102bc7824 */ /* 0x000fe400008e06bc */
[----:B------:R-:W-:Y:S01]  /*e940*/  STL [R1+0x424], R192 ;  /* 0x000424c001007387 */ /* 0x000fe20000100800 */
[----:B------:R-:W-:-:S03]  /*e950*/  IADD3 R116, P1, R6, R116, RZ ;  /* 0x0000007406747210 */ /* 0x000fc60007f3e0ff */
[----:B------:R-:W-:Y:S04]  /*e960*/  STL [R1+0x448], R190 ;  /* 0x000448be01007387 */ /* 0x000fe80000100800 */
[----:B------:R0:W-:Y:S04]  /*e970*/  STL [R1+0x414], R116 ;  /* 0x0004147401007387 */ /* 0x0001e80000100800 */
[----:B------:R-:W-:Y:S04]  /*e980*/  STL [R1+0x41c], R187 ;  /* 0x00041cbb01007387 */ /* 0x000fe80000100800 */
[----:B0-----:R-:W4:Y:S01]  /*e990*/  LDL.LU R116, [R1+0x3f0] ;  /* 0x0003f00001747983 */ /* 0x001f220000300800 */
[----:B------:R-:W-:Y:S01]  /*e9a0*/  IMAD.X R186, R2, 0x1, R186, P2 ;  /* 0x0000000102ba7824 */ /* 0x000fe200010e06ba */
[----:B------:R-:W-:-:S02]  /*e9b0*/  IADD3 R117, P2, R6, R117, RZ ;  /* 0x0000007506757210 */ /* 0x000fc40007f5e0ff */
[----:B------:R-:W-:Y:S04]  /*e9c0*/  STL [R1+0x440], R188 ;  /* 0x000440bc01007387 */ /* 0x000fe80000100800 */
[----:B------:R0:W-:Y:S04]  /*e9d0*/  STL [R1+0x40c], R117 ;  /* 0x00040c7501007387 */ /* 0x0001e80000100800 */
[----:B0-----:R-:W4:Y:S01]  /*e9e0*/  LDL.LU R117, [R1+0x3c4] ;  /* 0x0003c40001757983 */ /* 0x001f220000300800 */
[----:B------:R-:W-:Y:S01]  /*e9f0*/  IMAD.X R174, R2, 0x1, R174, P3 ;  /* 0x0000000102ae7824 */ /* 0x000fe200018e06ae */
[----:B------:R-:W-:-:S02]  /*ea00*/  IADD3 R171, P3, R6, R171, RZ ;  /* 0x000000ab06ab7210 */ /* 0x000fc40007f7e0ff */
[----:B------:R-:W-:Y:S01]  /*ea10*/  STL [R1+0x438], R186 ;  /* 0x000438ba01007387 */ /* 0x000fe20000100800 */
[----:B------:R-:W-:-:S03]  /*ea20*/  IMAD.X R170, R2, 0x1, R170, P4 ;  /* 0x0000000102aa7824 */ /* 0x000fc600020e06aa */
[----:B------:R0:W-:Y:S04]  /*ea30*/  STL [R1+0x430], R174 ;  /* 0x000430ae01007387 */ /* 0x0001e80000100800 */
[----:B0-----:R-:W4:Y:S04]  /*ea40*/  LDL.LU R174, [R1+0x3e8] ;  /* 0x0003e80001ae7983 */ /* 0x001f280000300800 */
[----:B------:R0:W-:Y:S01]  /*ea50*/  STL [R1+0x404], R171 ;  /* 0x000404ab01007387 */ /* 0x0001e20000100800 */
[----:B------:R-:W-:-:S03]  /*ea60*/  IADD3 R183, P4, R6, R183, RZ ;  /* 0x000000b706b77210 */ /* 0x000fc60007f9e0ff */
[----:B0-----:R-:W4:Y:S04]  /*ea70*/  LDL.LU R171, [R1+0x3bc] ;  /* 0x0003bc0001ab7983 */ /* 0x001f280000300800 */
[----:B------:R0:W-:Y:S01]  /*ea80*/  STL [R1+0x428], R170 ;  /* 0x000428aa01007387 */ /* 0x0001e20000100800 */
[----:B------:R-:W-:-:S03]  /*ea90*/  IMAD.X R172, R2, 0x1, R172, P5 ;  /* 0x0000000102ac7824 */ /* 0x000fc600028e06ac */
[----:B0-----:R-:W4:Y:S04]  /*eaa0*/  LDL.LU R170, [R1+0x3e0] ;  /* 0x0003e00001aa7983 */ /* 0x001f280000300800 */
[----:B------:R0:W-:Y:S04]  /*eab0*/  STL [R1+0x420], R172 ;  /* 0x000420ac01007387 */ /* 0x0001e80000100800 */
[----:B0-----:R-:W4:Y:S04]  /*eac0*/  LDL.LU R172, [R1+0x3b4] ;  /* 0x0003b40001ac7983 */ /* 0x001f280000300800 */
[----:B------:R-:W-:Y:S01]  /*ead0*/  STL [R1+0x3fc], R183 ;  /* 0x0003fcb701007387 */ /* 0x000fe20000100800 */
[----:B--2---:R-:W-:Y:S01]  /*eae0*/  IADD3 R184, P5, R6, R184, RZ ;  /* 0x000000b806b87210 */ /* 0x004fe20007fbe0ff */
[----:B------:R-:W-:-:S04]  /*eaf0*/  IMAD.X R182, R2, 0x1, R182, P6 ;  /* 0x0000000102b67824 */ /* 0x000fc800030e06b6 */
[----:B------:R-:W-:Y:S01]  /*eb00*/  STL [R1+0x3f4], R184 ;  /* 0x0003f4b801007387 */ /* 0x000fe20000100800 */
[----:B------:R-:W-:-:S03]  /*eb10*/  IADD3 R179, P6, R6, R179, RZ ;  /* 0x000000b306b37210 */ /* 0x000fc60007fde0ff */
[----:B------:R-:W-:Y:S04]  /*eb20*/  STL [R1+0x418], R182 ;  /* 0x000418b601007387 */ /* 0x000fe80000100800 */
[----:B------:R-:W-:Y:S01]  /*eb30*/  STL [R1+0x3ec], R179 ;  /* 0x0003ecb301007387 */ /* 0x000fe20000100800 */
[----:B---3--:R-:W-:Y:S01]  /*eb40*/  IMAD.X R180, R2, 0x1, R180, P1 ;  /* 0x0000000102b47824 */ /* 0x008fe200008e06b4 */
[----:B------:R-:W-:-:S04]  /*eb50*/  IADD3 R178, P1, R6, R178, RZ ;  /* 0x000000b206b27210 */ /* 0x000fc80007f3e0ff */
[----:B------:R-:W-:Y:S01]  /*eb60*/  STL [R1+0x410], R180 ;  /* 0x000410b401007387 */ /* 0x000fe20000100800 */
[----:B------:R-:W-:-:S03]  /*eb70*/  IMAD.X R175, R2, 0x1, R175, P2 ;  /* 0x0000000102af7824 */ /* 0x000fc600010e06af */
[----:B------:R-:W-:Y:S01]  /*eb80*/  STL [R1+0x3e4], R178 ;  /* 0x0003e4b201007387 */ /* 0x000fe20000100800 */
[----:B------:R-:W-:Y:S01]  /*eb90*/  IADD3 R176, P2, R6, R176, RZ ;  /* 0x000000b006b07210 */ /* 0x000fe20007f5e0ff */
[----:B------:R-:W-:Y:S02]  /*eba0*/  IMAD.X R120, R2, 0x1, R120, P3 ;  /* 0x0000000102787824 */ /* 0x000fe400018e0678 */
[----:B------:R-:W-:Y:S01]  /*ebb0*/  STL [R1+0x408], R175 ;  /* 0x000408af01007387 */ /* 0x000fe20000100800 */
[----:B------:R-:W-:-:S03]  /*ebc0*/  IADD3 R121, P3, R6, R121, RZ ;  /* 0x0000007906797210 */ /* 0x000fc60007f7e0ff */
[----:B------:R0:W-:Y:S04]  /*ebd0*/  STL [R1+0x400], R120 ;  /* 0x0004007801007387 */ /* 0x0001e80000100800 */
[----:B------:R-:W-:Y:S04]  /*ebe0*/  STL [R1+0x3dc], R176 ;  /* 0x0003dcb001007387 */ /* 0x000fe80000100800 */
[----:B0-----:R-:W2:Y:S01]  /*ebf0*/  LDL.LU R120, [R1+0x3d8] ;  /* 0x0003d80001787983 */ /* 0x001ea20000300800 */
[----:B----4-:R-:W-:-:S05]  /*ec00*/  IMAD.X R111, R2, 0x1, R111, P4 ;  /* 0x00000001026f7824 */ /* 0x010fca00020e066f */
[----:B------:R0:W-:Y:S04]  /*ec10*/  STL [R1+0x3f8], R111 ;  /* 0x0003f86f01007387 */ /* 0x0001e80000100800 */
[----:B------:R1:W-:Y:S04]  /*ec20*/  STL [R1+0x3d4], R121 ;  /* 0x0003d47901007387 */ /* 0x0003e80000100800 */
[----:B0-----:R-:W3:Y:S04]  /*ec30*/  LDL.LU R111, [R1+0x3ac] ;  /* 0x0003ac00016f7983 */ /* 0x001ee80000300800 */
[----:B------:R-:W4:Y:S04]  /*ec40*/  LDL.LU R187, [R1+0x3d0] ;  /* 0x0003d00001bb7983 */ /* 0x000f280000300800 */
[----:B------:R-:W4:Y:S01]  /*ec50*/  LDL.LU R188, [R1+0x3a4] ;  /* 0x0003a40001bc7983 */ /* 0x000f220000300800 */
[----:B------:R-:W-:-:S03]  /*ec60*/  IADD3 R119, P4, R6, R119, RZ ;  /* 0x0000007706777210 */ /* 0x000fc60007f9e0ff */
[----:B------:R-:W4:Y:S04]  /*ec70*/  LDL.LU R180, [R1+0x3c8] ;  /* 0x0003c80001b47983 */ /* 0x000f280000300800 */
[----:B------:R0:W-:Y:S04]  /*ec80*/  STL [R1+0x3cc], R119 ;  /* 0x0003cc7701007387 */ /* 0x0001e80000100800 */
[----:B------:R-:W4:Y:S04]  /*ec90*/  LDL.LU R175, [R1+0x39c] ;  /* 0x00039c0001af7983 */ /* 0x000f280000300800 */
[----:B-1----:R-:W4:Y:S04]  /*eca0*/  LDL.LU R121, [R1+0x3c0] ;  /* 0x0003c00001797983 */ /* 0x002f280000300800 */
[----:B------:R-:W4:Y:S04]  /*ecb0*/  LDL.LU R176, [R1+0x394] ;  /* 0x0003940001b07983 */ /* 0x000f280000300800 */
[----:B0-----:R-:W4:Y:S01]  /*ecc0*/  LDL.LU R119, [R1+0x3b8] ;  /* 0x0003b80001777983 */ /* 0x001f220000300800 */
[----:B------:R-:W-:-:S05]  /*ecd0*/  IMAD.X R116, R2, 0x1, R116, P5 ;  /* 0x0000000102747824 */ /* 0x000fca00028e0674 */
[----:B------:R0:W-:Y:S04]  /*ece0*/  STL [R1+0x3f0], R116 ;  /* 0x0003f07401007387 */ /* 0x0001e80000100800 */
[----:B0-----:R-:W4:Y:S01]  /*ecf0*/  LDL.LU R116, [R1+0x38c] ;  /* 0x00038c0001747983 */ /* 0x001f220000300800 */
[----:B------:R-:W-:-:S05]  /*ed00*/  IADD3 R117, P5, R6, R117, RZ ;  /* 0x0000007506757210 */ /* 0x000fca0007fbe0ff */
[----:B------:R0:W-:Y:S04]  /*ed10*/  STL [R1+0x3c4], R117 ;  /* 0x0003c47501007387 */ /* 0x0001e80000100800 */
[----:B0-----:R-:W4:Y:S01]  /*ed20*/  LDL.LU R117, [R1+0x3b0] ;  /* 0x0003b00001757983 */ /* 0x001f220000300800 */
[----:B------:R-:W-:Y:S01]  /*ed30*/  IMAD.X R174, R2, 0x1, R174, P6 ;  /* 0x0000000102ae7824 */ /* 0x000fe200030e06ae */
[----:B------:R-:W-:Y:S01]  /*ed40*/  IADD3 R171, P6, R6, R171, RZ ;  /* 0x000000ab06ab7210 */ /* 0x000fe20007fde0ff */
[----:B------:R-:W-:-:S05]  /*ed50*/  IMAD.X R170, R2, 0x1, R170, P1 ;  /* 0x0000000102aa7824 */ /* 0x000fca00008e06aa */
[----:B------:R0:W-:Y:S04]  /*ed60*/  STL [R1+0x3e0], R170 ;  /* 0x0003e0aa01007387 */ /* 0x0001e80000100800 */
[----:B------:R1:W-:Y:S01]  /*ed70*/  STL [R1+0x3e8], R174 ;  /* 0x0003e8ae01007387 */ /* 0x0003e20000100800 */
[----:B------:R-:W-:-:S03]  /*ed80*/  IADD3 R172, P1, R6, R172, RZ ;  /* 0x000000ac06ac7210 */ /* 0x000fc60007f3e0ff */
[----:B0-----:R-:W4:Y:S04]  /*ed90*/  LDL.LU R170, [R1+0x384] ;  /* 0x0003840001aa7983 */ /* 0x001f280000300800 */
[----:B------:R0:W-:Y:S04]  /*eda0*/  STL [R1+0x3bc], R171 ;  /* 0x0003bcab01007387 */ /* 0x0001e80000100800 */
[----:B------:R-:W4:Y:S04]  /*edb0*/  LDL.LU R186, [R1+0x3a8] ;  /* 0x0003a80001ba7983 */ /* 0x000f280000300800 */
[----:B------:R-:W4:Y:S04]  /*edc0*/  LDL.LU R183, [R1+0x37c] ;  /* 0x00037c0001b77983 */ /* 0x000f280000300800 */
[----:B------:R-:W4:Y:S04]  /*edd0*/  LDL.LU R184, [R1+0x3a0] ;  /* 0x0003a00001b87983 */ /* 0x000f280000300800 */
[----:B------:R0:W-:Y:S04]  /*ede0*/  STL [R1+0x3b4], R172 ;  /* 0x0003b4ac01007387 */ /* 0x0001e80000100800 */
[----:B------:R-:W4:Y:S04]  /*edf0*/  LDL.LU R182, [R1+0x374] ;  /* 0x0003740001b67983 */ /* 0x000f280000300800 */
[----:B------:R-:W4:Y:S04]  /*ee00*/  LDL.LU R179, [R1+0x398] ;  /* 0x0003980001b37983 */ /* 0x000f280000300800 */
[----:B------:R-:W4:Y:S04]  /*ee10*/  LDL.LU R178, [R1+0x36c] ;  /* 0x00036c0001b27983 */ /* 0x000f280000300800 */
[----:B-1----:R-:W4:Y:S04]  /*ee20*/  LDL.LU R174, [R1+0x390] ;  /* 0x0003900001ae7983 */ /* 0x002f280000300800 */
[----:B0-----:R-:W4:Y:S04]  /*ee30*/  LDL.LU R171, [R1+0x364] ;  /* 0x0003640001ab7983 */ /* 0x001f280000300800 */
[----:B------:R-:W4:Y:S01]  /*ee40*/  LDL.LU R172, [R1+0x388] ;  /* 0x0003880001ac7983 */ /* 0x000f220000300800 */
[----:B--2---:R-:W-:-:S05]  /*ee50*/  IMAD.X R120, R2, 0x1, R120, P2 ;  /* 0x0000000102787824 */ /* 0x004fca00010e0678 */
[----:B------:R0:W-:Y:S04]  /*ee60*/  STL [R1+0x3d8], R120 ;  /* 0x0003d87801007387 */ /* 0x0001e80000100800 */
[----:B0-----:R-:W2:Y:S01]  /*ee70*/  LDL.LU R120, [R1+0x35c] ;  /* 0x00035c0001787983 */ /* 0x001ea20000300800 */
[----:B---3--:R-:W-:Y:S01]  /*ee80*/  IADD3 R111, P2, R6, R111, RZ ;  /* 0x0000006f066f7210 */ /* 0x008fe20007f5e0ff */
[----:B----4-:R-:W-:-:S04]  /*ee90*/  IMAD.X R187, R2, 0x1, R187, P3 ;  /* 0x0000000102bb7824 */ /* 0x010fc800018e06bb */
[----:B------:R0:W-:Y:S01]  /*eea0*/  STL [R1+0x3ac], R111 ;  /* 0x0003ac6f01007387 */ /* 0x0001e20000100800 */
[----:B------:R-:W-:Y:S01]  /*eeb0*/  IADD3 R188, P3, R6, R188, RZ ;  /* 0x000000bc06bc7210 */ /* 0x000fe20007f7e0ff */
[----:B------:R-:W-:Y:S02]  /*eec0*/  IMAD.X R180, R2, 0x1, R180, P4 ;  /* 0x0000000102b47824 */ /* 0x000fe400020e06b4 */
[----:B0-----:R-:W3:Y:S04]  /*eed0*/  LDL.LU R111, [R1+0x380] ;  /* 0x00038000016f7983 */ /* 0x001ee80000300800 */
[----:B------:R-:W-:Y:S01]  /*eee0*/  STL [R1+0x3d0], R187 ;  /* 0x0003d0bb01007387 */ /* 0x000fe20000100800 */
[----:B------:R-:W-:Y:S01]  /*eef0*/  IADD3 R175, P4, R6, R175, RZ ;  /* 0x000000af06af7210 */ /* 0x000fe20007f9e0ff */
[----:B------:R-:W-:-:S02]  /*ef00*/  IMAD.X R121, R2, 0x1, R121, P5 ;  /* 0x0000000102797824 */ /* 0x000fc400028e0679 */
[----:B------:R-:W-:Y:S04]  /*ef10*/  STL [R1+0x3a4], R188 ;  /* 0x0003a4bc01007387 */ /* 0x000fe80000100800 */
[----:B------:R0:W-:Y:S01]  /*ef20*/  STL [R1+0x3c0], R121 ;  /* 0x0003c07901007387 */ /* 0x0001e20000100800 */
[----:B------:R-:W-:-:S03]  /*ef30*/  IMAD.X R119, R2, 0x1, R119, P6 ;  /* 0x0000000102777824 */ /* 0x000fc600030e0677 */
[----:B------:R-:W-:Y:S01]  /*ef40*/  STL [R1+0x3c8], R180 ;  /* 0x0003c8b401007387 */ /* 0x000fe20000100800 */
[----:B------:R-:W-:-:S03]  /*ef50*/  IADD3 R176, P5, R6, R176, RZ ;  /* 0x000000b006b07210 */ /* 0x000fc60007fbe0ff */
[----:B0-----:R-:W4:Y:S04]  /*ef60*/  LDL.LU R121, [R1+0x354] ;  /* 0x0003540001797983 */ /* 0x001f280000300800 */
[----:B------:R-:W-:Y:S04]  /*ef70*/  STL [R1+0x39c], R175 ;  /* 0x00039caf01007387 */ /* 0x000fe80000100800 */
[----:B------:R0:W-:Y:S01]  /*ef80*/  STL [R1+0x3b8], R119 ;  /* 0x0003b87701007387 */ /* 0x0001e20000100800 */
[----:B------:R-:W-:-:S03]  /*ef90*/  IADD3 R116, P6, R6, R116, RZ ;  /* 0x0000007406747210 */ /* 0x000fc60007fde0ff */
[----:B0-----:R-:W4:Y:S04]  /*efa0*/  LDL.LU R119, [R1+0x378] ;  /* 0x0003780001777983 */ /* 0x001f280000300800 */
[----:B------:R-:W-:Y:S04]  /*efb0*/  STL [R1+0x394], R176 ;  /* 0x000394b001007387 */ /* 0x000fe80000100800 */
[----:B------:R0:W-:Y:S04]  /*efc0*/  STL [R1+0x38c], R116 ;  /* 0x00038c7401007387 */ /* 0x0001e80000100800 */
[----:B0-----:R-:W4:Y:S01]  /*efd0*/  LDL.LU R116, [R1+0x34c] ;  /* 0x00034c0001747983 */ /* 0x001f220000300800 */
[----:B------:R-:W-:-:S03]  /*efe0*/  IMAD.X R117, R2, 0x1, R117, P1 ;  /* 0x0000000102757824 */ /* 0x000fc600008e0675 */
[----:B------:R-:W4:Y:S04]  /*eff0*/  LDL.LU R180, [R1+0x370] ;  /* 0x0003700001b47983 */ /* 0x000f280000300800 */
[----:B------:R-:W4:Y:S04]  /*f000*/  LDL.LU R175, [R1+0x344] ;  /* 0x0003440001af7983 */ /* 0x000f280000300800 */
[----:B------:R0:W-:Y:S04]  /*f010*/  STL [R1+0x3b0], R117 ;  /* 0x0003b07501007387 */ /* 0x0001e80000100800 */
[----:B0-----:R-:W4:Y:S04]  /*f020*/  LDL.LU R117, [R1+0x368] ;  /* 0x0003680001757983 */ /* 0x001f280000300800 */
[----:B------:R-:W4:Y:S01]  /*f030*/  LDL.LU R176, [R1+0x33c] ;  /* 0x00033c0001b07983 */ /* 0x000f220000300800 */
[----:B------:R-:W-:-:S05]  /*f040*/  IADD3 R170, P1, R6, R170, RZ ;  /* 0x000000aa06aa7210 */ /* 0x000fca0007f3e0ff */
[----:B------:R0:W-:Y:S01]  /*f050*/  STL [R1+0x384], R170 ;  /* 0x000384aa01007387 */ /* 0x0001e20000100800 */
[----:B------:R-:W-:Y:S01]  /*f060*/  IMAD.X R186, R2, 0x1, R186, P2 ;  /* 0x0000000102ba7824 */ /* 0x000fe200010e06ba */
[----:B------:R-:W-:Y:S02]  /*f070*/  IADD3 R183, P2, R6, R183, RZ ;  /* 0x000000b706b77210 */ /* 0x000fe40007f5e0ff */
[----:B0-----:R-:W4:Y:S01]  /*f080*/  LDL.LU R170, [R1+0x360] ;  /* 0x0003600001aa7983 */ /* 0x001f220000300800 */
[----:B------:R-:W-:-:S03]  /*f090*/  IMAD.X R184, R2, 0x1, R184, P3 ;  /* 0x0000000102b87824 */ /* 0x000fc600018e06b8 */
        /* <DEDUP_REMOVED lines=12> */
[----:B------:R0:W-:Y:S04]  /*f160*/  STL [R1+0x388], R172 ;  /* 0x000388ac01007387 */ /* 0x0001e80000100800 */
[----:B------:R-:W-:Y:S04]  /*f170*/  STL [R1+0x390], R174 ;  /* 0x000390ae01007387 */ /* 0x000fe80000100800 */
[----:B0-----:R-:W4:Y:S04]  /*f180*/  LDL.LU R172, [R1+0x334] ;  /* 0x0003340001ac7983 */ /* 0x001f280000300800 */
[----:B------:R-:W-:Y:S01]  /*f190*/  STL [R1+0x364], R171 ;  /* 0x000364ab01007387 */ /* 0x000fe20000100800 */
[----:B--2---:R-:W-:-:S05]  /*f1a0*/  IADD3 R120, P6, R6, R120, RZ ;  /* 0x0000007806787210 */ /* 0x004fca0007fde0ff */
[----:B------:R0:W-:Y:S04]  /*f1b0*/  STL [R1+0x35c], R120 ;  /* 0x00035c7801007387 */ /* 0x0001e80000100800 */
[----:B0-----:R-:W2:Y:S04]  /*f1c0*/  LDL.LU R120, [R1+0x358] ;  /* 0x0003580001787983 */ /* 0x001ea80000300800 */
[----:B------:R-:W2:Y:S04]  /*f1d0*/  LDL.LU R187, [R1+0x32c] ;  /* 0x00032c0001bb7983 */ /* 0x000ea80000300800 */
[----:B------:R-:W2:Y:S04]  /*f1e0*/  LDL.LU R188, [R1+0x350] ;  /* 0x0003500001bc7983 */ /* 0x000ea80000300800 */
[----:B------:R-:W2:Y:S01]  /*f1f0*/  LDL.LU R178, [R1+0x324] ;  /* 0x0003240001b27983 */ /* 0x000ea20000300800 */
[----:B---3--:R-:W-:-:S05]  /*f200*/  IMAD.X R111, R2, 0x1, R111, P1 ;  /* 0x00000001026f7824 */ /* 0x008fca00008e066f */
[----:B------:R0:W-:Y:S04]  /*f210*/  STL [R1+0x380], R111 ;  /* 0x0003806f01007387 */ /* 0x0001e80000100800 */
[----:B------:R-:W3:Y:S04]  /*f220*/  LDL.LU R174, [R1+0x348] ;  /* 0x0003480001ae7983 */ /* 0x000ee80000300800 */
[----:B0-----:R-:W3:Y:S04]  /*f230*/  LDL.LU R111, [R1+0x31c] ;  /* 0x00031c00016f7983 */ /* 0x001ee80000300800 */
[----:B------:R-:W3:Y:S01]  /*f240*/  LDL.LU R171, [R1+0x340] ;  /* 0x0003400001ab7983 */ /* 0x000ee20000300800 */
[----:B----4-:R-:W-:-:S05]  /*f250*/  IADD3 R121, P1, R6, R121, RZ ;  /* 0x0000007906797210 */ /* 0x010fca0007f3e0ff */
[----:B------:R0:W-:Y:S04]  /*f260*/  STL [R1+0x354], R121 ;  /* 0x0003547901007387 */ /* 0x0001e80000100800 */
[----:B0-----:R-:W4:Y:S01]  /*f270*/  LDL.LU R121, [R1+0x314] ;  /* 0x0003140001797983 */ /* 0x001f220000300800 */
[----:B------:R-:W-:-:S05]  /*f280*/  IMAD.X R119, R2, 0x1, R119, P2 ;  /* 0x0000000102777824 */ /* 0x000fca00010e0677 */
[----:B------:R0:W-:Y:S04]  /*f290*/  STL [R1+0x378], R119 ;  /* 0x0003787701007387 */ /* 0x0001e80000100800 */
[----:B0-----:R-:W4:Y:S01]  /*f2a0*/  LDL.LU R119, [R1+0x338] ;  /* 0x0003380001777983 */ /* 0x001f220000300800 */
[----:B------:R-:W-:-:S05]  /*f2b0*/  IADD3 R116, P2, R6, R116, RZ ;  /* 0x0000007406747210 */ /* 0x000fca0007f5e0ff */
[----:B------:R0:W-:Y:S04]  /*f2c0*/  STL [R1+0x34c], R116 ;  /* 0x00034c7401007387 */ /* 0x0001e80000100800 */
[----:B0-----:R-:W4:Y:S01]  /*f2d0*/  LDL.LU R116, [R1+0x30c] ;  /* 0x00030c0001747983 */ /* 0x001f220000300800 */
[C---:B------:R-:W-:Y:S02]  /*f2e0*/  IMAD.X R180, R2.reuse, 0x1, R180, P3 ;  /* 0x0000000102b47824 */ /* 0x040fe400018e06b4 */
[----:B------:R-:W-:-:S05]  /*f2f0*/  IMAD.X R117, R2, 0x1, R117, P4 ;  /* 0x0000000102757824 */ /* 0x000fca00020e0675 */
[----:B------:R0:W-:Y:S04]  /*f300*/  STL [R1+0x368], R117 ;  /* 0x0003687501007387 */ /* 0x0001e80000100800 */
[----:B------:R1:W-:Y:S04]  /*f310*/  STL [R1+0x370], R180 ;  /* 0x000370b401007387 */ /* 0x0003e80000100800 */
[----:B0-----:R-:W4:Y:S01]  /*f320*/  LDL.LU R117, [R1+0x330] ;  /* 0x0003300001757983 */ /* 0x001f220000300800 */
[C---:B------:R-:W-:Y:S02]  /*f330*/  IADD3 R175, P3, R6.reuse, R175, RZ ;  /* 0x000000af06af7210 */ /* 0x040fe40007f7e0ff */
[----:B------:R-:W-:-:S03]  /*f340*/  IADD3 R176, P4, R6, R176, RZ ;  /* 0x000000b006b07210 */ /* 0x000fc60007f9e0ff */
[----:B------:R0:W-:Y:S04]  /*f350*/  STL [R1+0x344], R175 ;  /* 0x000344af01007387 */ /* 0x0001e80000100800 */
[----:B------:R-:W4:Y:S04]  /*f360*/  LDL.LU R186, [R1+0x304] ;  /* 0x0003040001ba7983 */ /* 0x000f280000300800 */
[----:B------:R-:W4:Y:S01]  /*f370*/  LDL.LU R183, [R1+0x328] ;  /* 0x0003280001b77983 */ /* 0x000f220000300800 */
[----:B------:R-:W-:-:S03]  /*f380*/  IMAD.X R170, R2, 0x1, R170, P5 ;  /* 0x0000000102aa7824 */ /* 0x000fc600028e06aa */
[----:B------:R0:W-:Y:S04]  /*f390*/  STL [R1+0x33c], R176 ;  /* 0x00033cb001007387 */ /* 0x0001e80000100800 */
[----:B------:R-:W4:Y:S04]  /*f3a0*/  LDL.LU R184, [R1+0x2fc] ;  /* 0x0002fc0001b87983 */ /* 0x000f280000300800 */
[----:B------:R0:W-:Y:S04]  /*f3b0*/  STL [R1+0x360], R170 ;  /* 0x000360aa01007387 */ /* 0x0001e80000100800 */
[----:B------:R-:W4:Y:S04]  /*f3c0*/  LDL.LU R182, [R1+0x320] ;  /* 0x0003200001b67983 */ /* 0x000f280000300800 */
[----:B------:R-:W4:Y:S04]  /*f3d0*/  LDL.LU R179, [R1+0x2f4] ;  /* 0x0002f40001b37983 */ /* 0x000f280000300800 */
[----:B-1----:R-:W4:Y:S04]  /*f3e0*/  LDL.LU R180, [R1+0x318] ;  /* 0x0003180001b47983 */ /* 0x002f280000300800 */
[----:B0-----:R-:W4:Y:S04]  /*f3f0*/  LDL.LU R175, [R1+0x2ec] ;  /* 0x0002ec0001af7983 */ /* 0x001f280000300800 */
[----:B------:R-:W4:Y:S04]  /*f400*/  LDL.LU R176, [R1+0x310] ;  /* 0x0003100001b07983 */ /* 0x000f280000300800 */
[----:B------:R-:W4:Y:S01]  /*f410*/  LDL.LU R170, [R1+0x2e4] ;  /* 0x0002e40001aa7983 */ /* 0x000f220000300800 */
[----:B------:R-:W-:-:S05]  /*f420*/  IADD3 R172, P5, R6, R172, RZ ;  /* 0x000000ac06ac7210 */ /* 0x000fca0007fbe0ff */
[----:B------:R0:W-:Y:S04]  /*f430*/  STL [R1+0x334], R172 ;  /* 0x000334ac01007387 */ /* 0x0001e80000100800 */
[----:B0-----:R-:W4:Y:S01]  /*f440*/  LDL.LU R172, [R1+0x308] ;  /* 0x0003080001ac7983 */ /* 0x001f220000300800 */
[----:B--2---:R-:W-:Y:S01]  /*f450*/  IMAD.X R120, R2, 0x1, R120, P6 ;  /* 0x0000000102787824 */ /* 0x004fe200030e0678 */
[----:B------:R-:W-:-:S04]  /*f460*/  IADD3 R187, P6, R6, R187, RZ ;  /* 0x000000bb06bb7210 */ /* 0x000fc80007fde0ff */
[----:B------:R0:W-:Y:S01]  /*f470*/  STL [R1+0x358], R120 ;  /* 0x0003587801007387 */ /* 0x0001e20000100800 */
[----:B------:R-:W-:Y:S01]  /*f480*/  IMAD.X R188, R2, 0x1, R188, P1 ;  /* 0x0000000102bc7824 */ /* 0x000fe200008e06bc */
[----:B------:R-:W-:Y:S02]  /*f490*/  IADD3 R178, P1, R6, R178, RZ ;  /* 0x000000b206b27210 */ /* 0x000fe40007f3e0ff */
[----:B0-----:R-:W2:Y:S04]  /*f4a0*/  LDL.LU R120, [R1+0x2dc] ;  /* 0x0002dc0001787983 */ /* 0x001ea80000300800 */
[----:B------:R-:W-:Y:S04]  /*f4b0*/  STL [R1+0x32c], R187 ;  /* 0x00032cbb01007387 */ /* 0x000fe80000100800 */
[----:B------:R-:W-:Y:S01]  /*f4c0*/  STL [R1+0x350], R188 ;  /* 0x000350bc01007387 */ /* 0x000fe20000100800 */
[----:B---3--:R-:W-:Y:S01]  /*f4d0*/  IMAD.X R174, R2, 0x1, R174, P2 ;  /* 0x0000000102ae7824 */ /* 0x008fe200010e06ae */
[----:B------:R-:W-:Y:S01]  /*f4e0*/  IADD3 R111, P2, R6, R111, RZ ;  /* 0x0000006f066f7210 */ /* 0x000fe20007f5e0ff */
[----:B------:R-:W-:-:S04]  /*f4f0*/  IMAD.X R171, R2, 0x1, R171, P3 ;  /* 0x0000000102ab7824 */ /* 0x000fc800018e06ab */
[----:B------:R0:W-:Y:S04]  /*f500*/  STL [R1+0x31c], R111 ;  /* 0x00031c6f01007387 */ /* 0x0001e80000100800 */
[----:B------:R-:W-:Y:S04]  /*f510*/  STL [R1+0x324], R178 ;  /* 0x000324b201007387 */ /* 0x000fe80000100800 */
[----:B0-----:R-:W3:Y:S04]  /*f520*/  LDL.LU R111, [R1+0x300] ;  /* 0x00030000016f7983 */ /* 0x001ee80000300800 */
[----:B------:R-:W-:Y:S01]  /*f530*/  STL [R1+0x348], R174 ;  /* 0x000348ae01007387 */ /* 0x000fe20000100800 */
[----:B----4-:R-:W-:-:S05]  /*f540*/  IADD3 R121, P3, R6, R121, RZ ;  /* 0x0000007906797210 */ /* 0x010fca0007f7e0ff */
[----:B------:R0:W-:Y:S04]  /*f550*/  STL [R1+0x314], R121 ;  /* 0x0003147901007387 */ /* 0x0001e80000100800 */
[----:B0-----:R-:W4:Y:S01]  /*f560*/  LDL.LU R121, [R1+0x2d4] ;  /* 0x0002d40001797983 */ /* 0x001f220000300800 */
[----:B------:R-:W-:-:S03]  /*f570*/  IMAD.X R119, R2, 0x1, R119, P4 ;  /* 0x0000000102777824 */ /* 0x000fc600020e0677 */
[----:B------:R-:W-:Y:S04]  /*f580*/  STL [R1+0x340], R171 ;  /* 0x000340ab01007387 */ /* 0x000fe80000100800 */
[----:B------:R0:W-:Y:S04]  /*f590*/  STL [R1+0x338], R119 ;  /* 0x0003387701007387 */ /* 0x0001e80000100800 */
[----:B0-----:R-:W4:Y:S01]  /*f5a0*/  LDL.LU R119, [R1+0x2f8] ;  /* 0x0002f80001777983 */ /* 0x001f220000300800 */
[----:B------:R-:W-:-:S03]  /*f5b0*/  IADD3 R116, P4, R6, R116, RZ ;  /* 0x0000007406747210 */ /* 0x000fc60007f9e0ff */
[----:B------:R-:W4:Y:S04]  /*f5c0*/  LDL.LU R178, [R1+0x2cc] ;  /* 0x0002cc0001b27983 */ /* 0x000f280000300800 */
[----:B------:R-:W4:Y:S04]  /*f5d0*/  LDL.LU R174, [R1+0x2f0] ;  /* 0x0002f00001ae7983 */ /* 0x000f280000300800 */
[----:B------:R0:W-:Y:S04]  /*f5e0*/  STL [R1+0x30c], R116 ;  /* 0x00030c7401007387 */ /* 0x0001e80000100800 */
[----:B0-----:R-:W4:Y:S01]  /*f5f0*/  LDL.LU R116, [R1+0x2c4] ;  /* 0x0002c40001747983 */ /* 0x001f220000300800 */
[----:B------:R-:W-:-:S03]  /*f600*/  IMAD.X R117, R2, 0x1, R117, P5 ;  /* 0x0000000102757824 */ /* 0x000fc600028e0675 */
[----:B------:R-:W4:Y:S04]  /*f610*/  LDL.LU R171, [R1+0x2e8] ;  /* 0x0002e80001ab7983 */ /* 0x000f280000300800 */
[----:B------:R0:W-:Y:S04]  /*f620*/  STL [R1+0x330], R117 ;  /* 0x0003307501007387 */ /* 0x0001e80000100800 */
[----:B0-----:R-:W4:Y:S01]  /*f630*/  LDL.LU R117, [R1+0x2bc] ;  /* 0x0002bc0001757983 */ /* 0x001f220000300800 */
[----:B------:R-:W-:Y:S01]  /*f640*/  IADD3 R186, P5, R6, R186, RZ ;  /* 0x000000ba06ba7210 */ /* 0x000fe20007fbe0ff */
[----:B------:R-:W-:-:S04]  /*f650*/  IMAD.X R183, R2, 0x1, R183, P6 ;  /* 0x0000000102b77824 */ /* 0x000fc800030e06b7 */
        /* <DEDUP_REMOVED lines=9> */
[----:B------:R-:W-:Y:S01]  /*f6f0*/  IADD3 R175, P2, R6, R175, RZ ;  /* 0x000000af06af7210 */ /* 0x000fe20007f5e0ff */
[----:B------:R-:W-:Y:S01]  /*f700*/  IMAD.X R176, R2, 0x1, R176, P3 ;  /* 0x0000000102b07824 */ /* 0x000fe200018e06b0 */
[----:B------:R-:W-:Y:S01]  /*f710*/  IADD3 R170, P3, R6, R170, RZ ;  /* 0x000000aa06aa7210 */ /* 0x000fe20007f7e0ff */
[----:B------:R-:W-:Y:S04]  /*f720*/  STL [R1+0x318], R180 ;  /* 0x000318b401007387 */ /* 0x000fe80000100800 */
[----:B------:R0:W-:Y:S04]  /*f730*/  STL [R1+0x2e4], R170 ;  /* 0x0002e4aa01007387 */ /* 0x0001e80000100800 */
[----:B------:R-:W-:Y:S04]  /*f740*/  STL [R1+0x2ec], R175 ;  /* 0x0002ecaf01007387 */ /* 0x000fe80000100800 */
[----:B0-----:R-:W4:Y:S04]  /*f750*/  LDL.LU R170, [R1+0x2e0] ;  /* 0x0002e00001aa7983 */ /* 0x001f280000300800 */
[----:B------:R-:W-:Y:S01]  /*f760*/  STL [R1+0x310], R176 ;  /* 0x000310b001007387 */ /* 0x000fe20000100800 */
[----:B------:R-:W-:-:S05]  /*f770*/  IMAD.X R172, R2, 0x1, R172, P4 ;  /* 0x0000000102ac7824 */ /* 0x000fca00020e06ac */
[----:B------:R0:W-:Y:S04]  /*f780*/  STL [R1+0x308], R172 ;  /* 0x000308ac01007387 */ /* 0x0001e80000100800 */
[----:B0-----:R-:W4:Y:S04]  /*f790*/  LDL.LU R172, [R1+0x2b4] ;  /* 0x0002b40001ac7983 */ /* 0x001f280000300800 */
[----:B------:R-:W4:Y:S04]  /*f7a0*/  LDL.LU R187, [R1+0x2d8] ;  /* 0x0002d80001bb7983 */ /* 0x000f280000300800 */
[----:B------:R-:W4:Y:S04]  /*f7b0*/  LDL.LU R188, [R1+0x2ac] ;  /* 0x0002ac0001bc7983 */ /* 0x000f280000300800 */
[----:B------:R-:W4:Y:S01]  /*f7c0*/  LDL.LU R186, [R1+0x2d0] ;  /* 0x0002d00001ba7983 */ /* 0x000f220000300800 */
[----:B--2---:R-:W-:-:S05]  /*f7d0*/  IADD3 R120, P4, R6, R120, RZ ;  /* 0x0000007806787210 */ /* 0x004fca0007f9e0ff */
[----:B------:R0:W-:Y:S04]  /*f7e0*/  STL [R1+0x2dc], R120 ;  /* 0x0002dc7801007387 */ /* 0x0001e80000100800 */
[----:B------:R-:W2:Y:S04]  /*f7f0*/  LDL.LU R175, [R1+0x2a4] ;  /* 0x0002a40001af7983 */ /* 0x000ea80000300800 */
[----:B0-----:R-:W2:Y:S04]  /*f800*/  LDL.LU R120, [R1+0x2c8] ;  /* 0x0002c80001787983 */ /* 0x001ea80000300800 */
[----:B------:R-:W2:Y:S01]  /*f810*/  LDL.LU R176, [R1+0x29c] ;  /* 0x00029c0001b07983 */ /* 0x000ea20000300800 */
[----:B---3--:R-:W-:-:S05]  /*f820*/  IMAD.X R111, R2, 0x1, R111, P5 ;  /* 0x00000001026f7824 */ /* 0x008fca00028e066f */
[----:B------:R0:W-:Y:S04]  /*f830*/  STL [R1+0x300], R111 ;  /* 0x0003006f01007387 */ /* 0x0001e80000100800 */
[----:B0-----:R-:W3:Y:S01]  /*f840*/  LDL.LU R111, [R1+0x2c0] ;  /* 0x0002c000016f7983 */ /* 0x001ee20000300800 */
[----:B----4-:R-:W-:-:S05]  /*f850*/  IADD3 R121, P5, R6, R121, RZ ;  /* 0x0000007906797210 */ /* 0x010fca0007fbe0ff */
[----:B------:R0:W-:Y:S04]  /*f860*/  STL [R1+0x2d4], R121 ;  /* 0x0002d47901007387 */ /* 0x0001e80000100800 */
[----:B0-----:R-:W4:Y:S01]  /*f870*/  LDL.LU R121, [R1+0x294] ;  /* 0x0002940001797983 */ /* 0x001f220000300800 */
[----:B------:R-:W-:Y:S01]  /*f880*/  IMAD.X R119, R2, 0x1, R119, P6 ;  /* 0x0000000102777824 */ /* 0x000fe200030e0677 */
[----:B------:R-:W-:-:S04]  /*f890*/  IADD3 R178, P6, R6, R178, RZ ;  /* 0x000000b206b27210 */ /* 0x000fc80007fde0ff */
[----:B------:R0:W-:Y:S01]  /*f8a0*/  STL [R1+0x2f8], R119 ;  /* 0x0002f87701007387 */ /* 0x0001e20000100800 */
[----:B------:R-:W-:-:S03]  /*f8b0*/  IMAD.X R174, R2, 0x1, R174, P1 ;  /* 0x0000000102ae7824 */ /* 0x000fc600008e06ae */
[----:B0-----:R-:W4:Y:S01]  /*f8c0*/  LDL.LU R119, [R1+0x2b8] ;  /* 0x0002b80001777983 */ /* 0x001f220000300800 */
[----:B------:R-:W-:-:S05]  /*f8d0*/  IADD3 R116, P1, R6, R116, RZ ;  /* 0x0000007406747210 */ /* 0x000fca0007f3e0ff */
[----:B------:R0:W-:Y:S04]  /*f8e0*/  STL [R1+0x2c4], R116 ;  /* 0x0002c47401007387 */ /* 0x0001e80000100800 */
[----:B------:R1:W-:Y:S04]  /*f8f0*/  STL [R1+0x2cc], R178 ;  /* 0x0002ccb201007387 */ /* 0x0003e80000100800 */
[----:B0-----:R-:W4:Y:S01]  /*f900*/  LDL.LU R116, [R1+0x28c] ;  /* 0x00028c0001747983 */ /* 0x001f220000300800 */
[----:B------:R-:W-:Y:S01]  /*f910*/  IMAD.X R171, R2, 0x1, R171, P2 ;  /* 0x0000000102ab7824 */ /* 0x000fe200010e06ab */
[----:B------:R-:W-:-:S02]  /*f920*/  IADD3 R117, P2, R6, R117, RZ ;  /* 0x0000007506757210 */ /* 0x000fc40007f5e0ff */
[----:B------:R0:W-:Y:S04]  /*f930*/  STL [R1+0x2f0], R174 ;  /* 0x0002f0ae01007387 */ /* 0x0001e80000100800 */
[----:B------:R-:W4:Y:S04]  /*f940*/  LDL.LU R183, [R1+0x2b0] ;  /* 0x0002b00001b77983 */ /* 0x000f280000300800 */
[----:B------:R-:W4:Y:S04]  /*f950*/  LDL.LU R184, [R1+0x284] ;  /* 0x0002840001b87983 */ /* 0x000f280000300800 */
        /* <DEDUP_REMOVED lines=9> */
[----:B------:R-:W-:-:S05]  /*f9f0*/  IMAD.X R170, R2, 0x1, R170, P3 ;  /* 0x0000000102aa7824 */ /* 0x000fca00018e06aa */
[----:B------:R0:W-:Y:S04]  /*fa00*/  STL [R1+0x2e0], R170 ;  /* 0x0002e0aa01007387 */ /* 0x0001e80000100800 */
[----:B0-----:R-:W4:Y:S01]  /*fa10*/  LDL.LU R170, [R1+0x264] ;  /* 0x0002640001aa7983 */ /* 0x001f220000300800 */
[----:B------:R-:W-:Y:S01]  /*fa20*/  IADD3 R172, P3, R6, R172, RZ ;  /* 0x000000ac06ac7210 */ /* 0x000fe20007f7e0ff */
[----:B------:R-:W-:-:S04]  /*fa30*/  IMAD.X R187, R2, 0x1, R187, P4 ;  /* 0x0000000102bb7824 */ /* 0x000fc800020e06bb */
[----:B------:R0:W-:Y:S01]  /*fa40*/  STL [R1+0x2b4], R172 ;  /* 0x0002b4ac01007387 */ /* 0x0001e20000100800 */
[----:B------:R-:W-:Y:S01]  /*fa50*/  IADD3 R188, P4, R6, R188, RZ ;  /* 0x000000bc06bc7210 */ /* 0x000fe20007f9e0ff */
[----:B------:R-:W-:Y:S02]  /*fa60*/  IMAD.X R186, R2, 0x1, R186, P5 ;  /* 0x0000000102ba7824 */ /* 0x000fe400028e06ba */
[----:B0-----:R-:W4:Y:S04]  /*fa70*/  LDL.LU R172, [R1+0x288] ;  /* 0x0002880001ac7983 */ /* 0x001f280000300800 */
[----:B------:R-:W-:Y:S04]  /*fa80*/  STL [R1+0x2d8], R187 ;  /* 0x0002d8bb01007387 */ /* 0x000fe80000100800 */
[----:B------:R-:W-:Y:S01]  /*fa90*/  STL [R1+0x2ac], R188 ;  /* 0x0002acbc01007387 */ /* 0x000fe20000100800 */
[----:B--2---:R-:W-:Y:S01]  /*faa0*/  IADD3 R175, P5, R6, R175, RZ ;  /* 0x000000af06af7210 */ /* 0x004fe20007fbe0ff */
[----:B------:R-:W-:-:S05]  /*fab0*/  IMAD.X R120, R2, 0x1, R120, P6 ;  /* 0x0000000102787824 */ /* 0x000fca00030e0678 */
[----:B------:R0:W-:Y:S01]  /*fac0*/  STL [R1+0x2c8], R120 ;  /* 0x0002c87801007387 */ /* 0x0001e20000100800 */
[----:B------:R-:W-:-:S03]  /*fad0*/  IADD3 R176, P6, R6, R176, RZ ;  /* 0x000000b006b07210 */ /* 0x000fc60007fde0ff */
[----:B------:R-:W-:Y:S04]  /*fae0*/  STL [R1+0x2d0], R186 ;  /* 0x0002d0ba01007387 */ /* 0x000fe80000100800 */
[----:B0-----:R-:W2:Y:S04]  /*faf0*/  LDL.LU R120, [R1+0x25c] ;  /* 0x00025c0001787983 */ /* 0x001ea80000300800 */
[----:B------:R-:W-:Y:S01]  /*fb00*/  STL [R1+0x2a4], R175 ;  /* 0x0002a4af01007387 */ /* 0x000fe20000100800 */
[----:B---3--:R-:W-:-:S05]  /*fb10*/  IMAD.X R111, R2, 0x1, R111, P1 ;  /* 0x00000001026f7824 */ /* 0x008fca00008e066f */
[----:B------:R0:W-:Y:S04]  /*fb20*/  STL [R1+0x2c0], R111 ;  /* 0x0002c06f01007387 */ /* 0x0001e80000100800 */
[----:B0-----:R-:W3:Y:S04]  /*fb30*/  LDL.LU R111, [R1+0x280] ;  /* 0x00028000016f7983 */ /* 0x001ee80000300800 */
[----:B------:R-:W-:Y:S01]  /*fb40*/  STL [R1+0x29c], R176 ;  /* 0x00029cb001007387 */ /* 0x000fe20000100800 */
[----:B----4-:R-:W-:-:S05]  /*fb50*/  IADD3 R121, P1, R6, R121, RZ ;  /* 0x0000007906797210 */ /* 0x010fca0007f3e0ff */
[----:B------:R0:W-:Y:S04]  /*fb60*/  STL [R1+0x294], R121 ;  /* 0x0002947901007387 */ /* 0x0001e80000100800 */
[----:B0-----:R-:W4:Y:S01]  /*fb70*/  LDL.LU R121, [R1+0x254] ;  /* 0x0002540001797983 */ /* 0x001f220000300800 */
[----:B------:R-:W-:-:S03]  /*fb80*/  IMAD.X R119, R2, 0x1, R119, P2 ;  /* 0x0000000102777824 */ /* 0x000fc600010e0677 */
[----:B------:R-:W4:Y:S04]  /*fb90*/  LDL.LU R175, [R1+0x278] ;  /* 0x0002780001af7983 */ /* 0x000f280000300800 */
[----:B------:R-:W4:Y:S04]  /*fba0*/  LDL.LU R176, [R1+0x24c] ;  /* 0x00024c0001b07983 */ /* 0x000f280000300800 */
[----:B------:R0:W-:Y:S04]  /*fbb0*/  STL [R1+0x2b8], R119 ;  /* 0x0002b87701007387 */ /* 0x0001e80000100800 */
[----:B0-----:R-:W4:Y:S01]  /*fbc0*/  LDL.LU R119, [R1+0x270] ;  /* 0x0002700001777983 */ /* 0x001f220000300800 */
[----:B------:R-:W-:-:S05]  /*fbd0*/  IADD3 R116, P2, R6, R116, RZ ;  /* 0x0000007406747210 */ /* 0x000fca0007f5e0ff */
[----:B------:R0:W-:Y:S04]  /*fbe0*/  STL [R1+0x28c], R116 ;  /* 0x00028c7401007387 */ /* 0x0001e80000100800 */
[----:B0-----:R-:W4:Y:S01]  /*fbf0*/  LDL.LU R116, [R1+0x244] ;  /* 0x0002440001747983 */ /* 0x001f220000300800 */
[----:B------:R-:W-:Y:S01]  /*fc00*/  IMAD.X R183, R2, 0x1, R183, P3 ;  /* 0x0000000102b77824 */ /* 0x000fe200018e06b7 */
[----:B------:R-:W-:Y:S01]  /*fc10*/  IADD3 R184, P3, R6, R184, RZ ;  /* 0x000000b806b87210 */ /* 0x000fe20007f7e0ff */
[----:B------:R-:W-:-:S03]  /*fc20*/  IMAD.X R182, R2, 0x1, R182, P4 ;  /* 0x0000000102b67824 */ /* 0x000fc600020e06b6 */
[----:B------:R-:W-:Y:S04]  /*fc30*/  STL [R1+0x2b0], R183 ;  /* 0x0002b0b701007387 */ /* 0x000fe80000100800 */
        /* <DEDUP_REMOVED lines=9> */
[----:B------:R-:W-:-:S05]  /*fcd0*/  IMAD.X R117, R2, 0x1, R117, P1 ;  /* 0x0000000102757824 */ /* 0x000fca00008e0675 */
[----:B------:R0:W-:Y:S04]  /*fce0*/  STL [R1+0x290], R117 ;  /* 0x0002907501007387 */ /* 0x0001e80000100800 */
[----:B------:R-:W-:Y:S04]  /*fcf0*/  STL [R1+0x298], R174 ;  /* 0x000298ae01007387 */ /* 0x000fe80000100800 */
[----:B0-----:R-:W4:Y:S01]  /*fd00*/  LDL.LU R117, [R1+0x268] ;  /* 0x0002680001757983 */ /* 0x001f220000300800 */
[C---:B------:R-:W-:Y:S02]  /*fd10*/  IADD3 R171, P6, R6.reuse, R171, RZ ;  /* 0x000000ab06ab7210 */ /* 0x040fe40007fde0ff */
[----:B------:R-:W-:-:S03]  /*fd20*/  IADD3 R170, P1, R6, R170, RZ ;  /* 0x000000aa06aa7210 */ /* 0x000fc60007f3e0ff */
[----:B------:R-:W-:Y:S04]  /*fd30*/  STL [R1+0x26c], R171 ;  /* 0x00026cab01007387 */ /* 0x000fe80000100800 */
[----:B------:R0:W-:Y:S04]  /*fd40*/  STL [R1+0x264], R170 ;  /* 0x000264aa01007387 */ /* 0x0001e80000100800 */
[----:B0-----:R-:W4:Y:S04]  /*fd50*/  LDL.LU R170, [R1+0x23c] ;  /* 0x00023c0001aa7983 */ /* 0x001f280000300800 */
[----:B------:R-:W4:Y:S04]  /*fd60*/  LDL.LU R190, [R1+0x260] ;  /* 0x0002600001be7983 */ /* 0x000f280000300800 */
[----:B------:R-:W4:Y:S01]  /*fd70*/  LDL.LU R187, [R1+0x234] ;  /* 0x0002340001bb7983 */ /* 0x000f220000300800 */
[----:B------:R-:W-:-:S03]  /*fd80*/  IMAD.X R172, R2, 0x1, R172, P2 ;  /* 0x0000000102ac7824 */ /* 0x000fc600010e06ac */
[----:B------:R-:W4:Y:S04]  /*fd90*/  LDL.LU R188, [R1+0x258] ;  /* 0x0002580001bc7983 */ /* 0x000f280000300800 */
[----:B------:R0:W-:Y:S04]  /*fda0*/  STL [R1+0x288], R172 ;  /* 0x000288ac01007387 */ /* 0x0001e80000100800 */
[----:B------:R-:W4:Y:S04]  /*fdb0*/  LDL.LU R174, [R1+0x22c] ;  /* 0x00022c0001ae7983 */ /* 0x000f280000300800 */
[----:B------:R-:W4:Y:S04]  /*fdc0*/  LDL.LU R171, [R1+0x250] ;  /* 0x0002500001ab7983 */ /* 0x000f280000300800 */
[----:B0-----:R-:W4:Y:S01]  /*fdd0*/  LDL.LU R172, [R1+0x224] ;  /* 0x0002240001ac7983 */ /* 0x001f220000300800 */
[----:B--2---:R-:W-:-:S05]  /*fde0*/  IADD3 R120, P2, R6, R120, RZ ;  /* 0x0000007806787210 */ /* 0x004fca0007f5e0ff */
[----:B------:R0:W-:Y:S04]  /*fdf0*/  STL [R1+0x25c], R120 ;  /* 0x00025c7801007387 */ /* 0x0001e80000100800 */
[----:B0-----:R-:W2:Y:S01]  /*fe00*/  LDL.LU R120, [R1+0x248] ;  /* 0x0002480001787983 */ /* 0x001ea20000300800 */
[----:B---3--:R-:W-:-:S05]  /*fe10*/  IMAD.X R111, R2, 0x1, R111, P3 ;  /* 0x00000001026f7824 */ /* 0x008fca00018e066f */
[----:B------:R0:W-:Y:S04]  /*fe20*/  STL [R1+0x280], R111 ;  /* 0x0002806f01007387 */ /* 0x0001e80000100800 */
[----:B0-----:R-:W3:Y:S01]  /*fe30*/  LDL.LU R111, [R1+0x21c] ;  /* 0x00021c00016f7983 */ /* 0x001ee20000300800 */
[----:B----4-:R-:W-:Y:S01]  /*fe40*/  IADD3 R121, P3, R6, R121, RZ ;  /* 0x0000007906797210 */ /* 0x010fe20007f7e0ff */
[----:B------:R-:W-:-:S04]  /*fe50*/  IMAD.X R175, R2, 0x1, R175, P4 ;  /* 0x0000000102af7824 */ /* 0x000fc800020e06af */
[----:B------:R0:W-:Y:S01]  /*fe60*/  STL [R1+0x254], R121 ;  /* 0x0002547901007387 */ /* 0x0001e20000100800 */
[----:B------:R-:W-:-:S03]  /*fe70*/  IADD3 R176, P4, R6, R176, RZ ;  /* 0x000000b006b07210 */ /* 0x000fc60007f9e0ff */
[----:B0-----:R-:W4:Y:S04]  /*fe80*/  LDL.LU R121, [R1+0x240] ;  /* 0x0002400001797983 */ /* 0x001f280000300800 */
[----:B------:R-:W4:Y:S01]  /*fe90*/  LDL.LU R186, [R1+0x214] ;  /* 0x0002140001ba7983 */ /* 0x000f220000300800 */
[----:B------:R-:W-:-:S03]  /*fea0*/  IMAD.X R119, R2, 0x1, R119, P5 ;  /* 0x0000000102777824 */ /* 0x000fc600028e0677 */
[----:B------:R-:W-:Y:S04]  /*feb0*/  STL [R1+0x278], R175 ;  /* 0x000278af01007387 */ /* 0x000fe80000100800 */
[----:B------:R0:W-:Y:S04]  /*fec0*/  STL [R1+0x270], R119 ;  /* 0x0002707701007387 */ /* 0x0001e80000100800 */
[----:B------:R1:W-:Y:S04]  /*fed0*/  STL [R1+0x24c], R176 ;  /* 0x00024cb001007387 */ /* 0x0003e80000100800 */
[----:B0-----:R-:W4:Y:S01]  /*fee0*/  LDL.LU R119, [R1+0x238] ;  /* 0x0002380001777983 */ /* 0x001f220000300800 */
[----:B------:R-:W-:-:S03]  /*fef0*/  IADD3 R116, P5, R6, R116, RZ ;  /* 0x0000007406747210 */ /* 0x000fc60007fbe0ff */
[----:B------:R-:W4:Y:S04]  /*ff00*/  LDL.LU R183, [R1+0x20c] ;  /* 0x00020c0001b77983 */ /* 0x000f280000300800 */
[----:B------:R-:W4:Y:S04]  /*ff10*/  LDL.LU R184, [R1+0x230] ;  /* 0x0002300001b87983 */ /* 0x000f280000300800 */
[----:B------:R-:W4:Y:S04]  /*ff20*/  LDL.LU R182, [R1+0x204] ;  /* 0x0002040001b67983 */ /* 0x000f280000300800 */
[----:B------:R0:W-:Y:S04]  /*ff30*/  STL [R1+0x244], R116 ;  /* 0x0002447401007387 */ /* 0x0001e80000100800 */
[----:B------:R-:W4:Y:S04]  /*ff40*/  LDL.LU R179, [R1+0x228] ;  /* 0x0002280001b37983 */ /* 0x000f280000300800 */
[----:B------:R-:W4:Y:S04]  /*ff50*/  LDL.LU R180, [R1+0x1fc] ;  /* 0x0001fc0001b47983 */ /* 0x000f280000300800 */
[----:B------:R-:W4:Y:S04]  /*ff60*/  LDL.LU R178, [R1+0x220] ;  /* 0x0002200001b27983 */ /* 0x000f280000300800 */
[----:B------:R-:W4:Y:S04]  /*ff70*/  LDL.LU R175, [R1+0x1f4] ;  /* 0x0001f40001af7983 */ /* 0x000f280000300800 */
[----:B-1----:R-:W4:Y:S04]  /*ff80*/  LDL.LU R176, [R1+0x218] ;  /* 0x0002180001b07983 */ /* 0x002f280000300800 */
[----:B0-----:R-:W4:Y:S01]  /*ff90*/  LDL.LU R116, [R1+0x1ec] ;  /* 0x0001ec0001747983 */ /* 0x001f220000300800 */
        /* <DEDUP_REMOVED lines=8> */
[----:B0-----:R-:W4:Y:S01]  /*10020*/  LDL.LU R170, [R1+0x1e4] ;  /* 0x0001e40001aa7983 */ /* 0x001f220000300800 */
[----:B------:R-:W-:-:S03]  /*10030*/  IADD3 R174, P2, R6, R174, RZ ;  /* 0x000000ae06ae7210 */ /* 0x000fc60007f5e0ff */
[----:B------:R-:W-:Y:S01]  /*10040*/  STL [R1+0x260], R190 ;  /* 0x000260be01007387 */ /* 0x000fe20000100800 */
[----:B------:R-:W-:-:S03]  /*10050*/  IMAD.X R171, R2, 0x1, R171, P3 ;  /* 0x0000000102ab7824 */ /* 0x000fc600018e06ab */
[----:B------:R-:W-:Y:S04]  /*10060*/  STL [R1+0x234], R187 ;  /* 0x000234bb01007387 */ /* 0x000fe80000100800 */
[----:B------:R0:W-:Y:S01]  /*10070*/  STL [R1+0x22c], R174 ;  /* 0x00022cae01007387 */ /* 0x0001e20000100800 */
[----:B------:R-:W-:-:S03]  /*10080*/  IADD3 R172, P3, R6, R172, RZ ;  /* 0x000000ac06ac7210 */ /* 0x000fc60007f7e0ff */
[----:B------:R-:W-:Y:S04]  /*10090*/  STL [R1+0x258], R188 ;  /* 0x000258bc01007387 */ /* 0x000fe80000100800 */
[----:B0-----:R-:W4:Y:S04]  /*100a0*/  LDL.LU R174, [R1+0x208] ;  /* 0x0002080001ae7983 */ /* 0x001f280000300800 */
[----:B------:R-:W-:Y:S01]  /*100b0*/  STL [R1+0x250], R171 ;  /* 0x000250ab01007387 */ /* 0x000fe20000100800 */
[----:B--2---:R-:W-:-:S05]  /*100c0*/  IMAD.X R120, R2, 0x1, R120, P4 ;  /* 0x0000000102787824 */ /* 0x004fca00020e0678 */
[----:B------:R0:W-:Y:S04]  /*100d0*/  STL [R1+0x248], R120 ;  /* 0x0002487801007387 */ /* 0x0001e80000100800 */
[----:B0-----:R-:W2:Y:S04]  /*100e0*/  LDL.LU R120, [R1+0x1dc] ;  /* 0x0001dc0001787983 */ /* 0x001ea80000300800 */
[----:B------:R-:W-:Y:S01]  /*100f0*/  STL [R1+0x224], R172 ;  /* 0x000224ac01007387 */ /* 0x000fe20000100800 */
[----:B---3--:R-:W-:-:S05]  /*10100*/  IADD3 R111, P4, R6, R111, RZ ;  /* 0x0000006f066f7210 */ /* 0x008fca0007f9e0ff */
[----:B------:R0:W-:Y:S04]  /*10110*/  STL [R1+0x21c], R111 ;  /* 0x00021c6f01007387 */ /* 0x0001e80000100800 */
[----:B0-----:R-:W3:Y:S04]  /*10120*/  LDL.LU R111, [R1+0x200] ;  /* 0x00020000016f7983 */ /* 0x001ee80000300800 */
[----:B------:R-:W3:Y:S04]  /*10130*/  LDL.LU R171, [R1+0x1d4] ;  /* 0x0001d40001ab7983 */ /* 0x000ee80000300800 */
[----:B------:R-:W3:Y:S01]  /*10140*/  LDL.LU R172, [R1+0x1f8] ;  /* 0x0001f80001ac7983 */ /* 0x000ee20000300800 */
[----:B----4-:R-:W-:-:S05]  /*10150*/  IMAD.X R121, R2, 0x1, R121, P5 ;  /* 0x0000000102797824 */ /* 0x010fca00028e0679 */
[----:B------:R0:W-:Y:S01]  /*10160*/  STL [R1+0x240], R121 ;  /* 0x0002407901007387 */ /* 0x0001e20000100800 */
[----:B------:R-:W-:-:S03]  /*10170*/  IADD3 R186, P5, R6, R186, RZ ;  /* 0x000000ba06ba7210 */ /* 0x000fc60007fbe0ff */
[----:B0-----:R-:W4:Y:S01]  /*10180*/  LDL.LU R121, [R1+0x1cc] ;  /* 0x0001cc0001797983 */ /* 0x001f220000300800 */
[----:B------:R-:W-:Y:S01]  /*10190*/  IMAD.X R119, R2, 0x1, R119, P6 ;  /* 0x0000000102777824 */ /* 0x000fe200030e0677 */
[----:B------:R-:W-:-:S04]  /*101a0*/  IADD3 R183, P6, R6, R183, RZ ;  /* 0x000000b706b77210 */ /* 0x000fc80007fde0ff */
[----:B------:R0:W-:Y:S01]  /*101b0*/  STL [R1+0x238], R119 ;  /* 0x0002387701007387 */ /* 0x0001e20000100800 */
[----:B------:R-:W-:Y:S01]  /*101c0*/  IMAD.X R184, R2, 0x1, R184, P1 ;  /* 0x0000000102b87824 */ /* 0x000fe200008e06b8 */
[----:B------:R-:W-:Y:S02]  /*101d0*/  IADD3 R182, P1, R6, R182, RZ ;  /* 0x000000b606b67210 */ /* 0x000fe40007f3e0ff */
[----:B0-----:R-:W4:Y:S04]  /*101e0*/  LDL.LU R119, [R1+0x1f0] ;  /* 0x0001f00001777983 */ /* 0x001f280000300800 */
        /* <DEDUP_REMOVED lines=8> */
[----:B------:R-:W-:Y:S02]  /*10270*/  IMAD.X R176, R2, 0x1, R176, P4 ;  /* 0x0000000102b07824 */ /* 0x000fe400020e06b0 */
[----:B------:R-:W-:Y:S01]  /*10280*/  STL [R1+0x228], R179 ;  /* 0x000228b301007387 */ /* 0x000fe20000100800 */
[----:B------:R-:W-:-:S03]  /*10290*/  IADD3 R116, P4, R6, R116, RZ ;  /* 0x0000007406747210 */ /* 0x000fc60007f9e0ff */
[----:B------:R-:W-:Y:S04]  /*102a0*/  STL [R1+0x1fc], R180 ;  /* 0x0001fcb401007387 */ /* 0x000fe80000100800 */
[----:B------:R-:W-:Y:S04]  /*102b0*/  STL [R1+0x220], R178 ;  /* 0x000220b201007387 */ /* 0x000fe80000100800 */
[----:B------:R0:W-:Y:S04]  /*102c0*/  STL [R1+0x1ec], R116 ;  /* 0x0001ec7401007387 */ /* 0x0001e80000100800 */
[----:B------:R-:W-:Y:S04]  /*102d0*/  STL [R1+0x1f4], R175 ;  /* 0x0001f4af01007387 */ /* 0x000fe80000100800 */
[----:B0-----:R-:W4:Y:S01]  /*102e0*/  LDL.LU R116, [R1+0x1c4] ;  /* 0x0001c40001747983 */ /* 0x001f220000300800 */
[----:B------:R-:W-:-:S03]  /*102f0*/  IMAD.X R117, R2, 0x1, R117, P5 ;  /* 0x0000000102757824 */ /* 0x000fc600028e0675 */
[----:B------:R-:W-:Y:S04]  /*10300*/  STL [R1+0x218], R176 ;  /* 0x000218b001007387 */ /* 0x000fe80000100800 */
[----:B------:R0:W-:Y:S04]  /*10310*/  STL [R1+0x210], R117 ;  /* 0x0002107501007387 */ /* 0x0001e80000100800 */
[----:B0-----:R-:W4:Y:S04]  /*10320*/  LDL.LU R117, [R1+0x1e8] ;  /* 0x0001e80001757983 */ /* 0x001f280000300800 */
[----:B------:R-:W4:Y:S01]  /*10330*/  LDL.LU R190, [R1+0x1bc] ;  /* 0x0001bc0001be7983 */ /* 0x000f220000300800 */
[----:B------:R-:W-:-:S03]  /*10340*/  IADD3 R170, P5, R6, R170, RZ ;  /* 0x000000aa06aa7210 */ /* 0x000fc60007fbe0ff */
[----:B------:R-:W4:Y:S04]  /*10350*/  LDL.LU R187, [R1+0x1e0] ;  /* 0x0001e00001bb7983 */ /* 0x000f280000300800 */
[----:B------:R-:W4:Y:S04]  /*10360*/  LDL.LU R188, [R1+0x1b4] ;  /* 0x0001b40001bc7983 */ /* 0x000f280000300800 */
[----:B------:R0:W-:Y:S04]  /*10370*/  STL [R1+0x1e4], R170 ;  /* 0x0001e4aa01007387 */ /* 0x0001e80000100800 */
[----:B------:R-:W4:Y:S04]  /*10380*/  LDL.LU R180, [R1+0x1d8] ;  /* 0x0001d80001b47983 */ /* 0x000f280000300800 */
[----:B0-----:R-:W4:Y:S04]  /*10390*/  LDL.LU R170, [R1+0x1ac] ;  /* 0x0001ac0001aa7983 */ /* 0x001f280000300800 */
[----:B------:R-:W4:Y:S01]  /*103a0*/  LDL.LU R178, [R1+0x1d0] ;  /* 0x0001d00001b27983 */ /* 0x000f220000300800 */
[----:B------:R-:W-:-:S03]  /*103b0*/  IMAD.X R174, R2, 0x1, R174, P6 ;  /* 0x0000000102ae7824 */ /* 0x000fc600030e06ae */
[----:B------:R-:W4:Y:S04]  /*103c0*/  LDL.LU R175, [R1+0x1a4] ;  /* 0x0001a40001af7983 */ /* 0x000f280000300800 */
[----:B------:R-:W-:Y:S01]  /*103d0*/  STL [R1+0x208], R174 ;  /* 0x000208ae01007387 */ /* 0x000fe20000100800 */
[----:B--2---:R-:W-:-:S05]  /*103e0*/  IADD3 R120, P6, R6, R120, RZ ;  /* 0x0000007806787210 */ /* 0x004fca0007fde0ff */
[----:B------:R0:W-:Y:S04]  /*103f0*/  STL [R1+0x1dc], R120 ;  /* 0x0001dc7801007387 */ /* 0x0001e80000100800 */
[----:B0-----:R-:W2:Y:S01]  /*10400*/  LDL.LU R120, [R1+0x1c8] ;  /* 0x0001c80001787983 */ /* 0x001ea20000300800 */
[----:B---3--:R-:W-:Y:S01]  /*10410*/  IMAD.X R111, R2, 0x1, R111, P1 ;  /* 0x00000001026f7824 */ /* 0x008fe200008e066f */
[----:B------:R-:W-:-:S04]  /*10420*/  IADD3 R171, P1, R6, R171, RZ ;  /* 0x000000ab06ab7210 */ /* 0x000fc80007f3e0ff */
[----:B------:R0:W-:Y:S01]  /*10430*/  STL [R1+0x200], R111 ;  /* 0x0002006f01007387 */ /* 0x0001e20000100800 */
[----:B------:R-:W-:-:S03]  /*10440*/  IMAD.X R172, R2, 0x1, R172, P2 ;  /* 0x0000000102ac7824 */ /* 0x000fc600010e06ac */
[----:B0-----:R-:W3:Y:S04]  /*10450*/  LDL.LU R111, [R1+0x19c] ;  /* 0x00019c00016f7983 */ /* 0x001ee80000300800 */
[----:B------:R-:W3:Y:S01]  /*10460*/  LDL.LU R186, [R1+0x1c0] ;  /* 0x0001c00001ba7983 */ /* 0x000ee20000300800 */
[----:B----4-:R-:W-:-:S03]  /*10470*/  IADD3 R121, P2, R6, R121, RZ ;  /* 0x0000007906797210 */ /* 0x010fc60007f5e0ff */
[----:B------:R-:W-:Y:S04]  /*10480*/  STL [R1+0x1d4], R171 ;  /* 0x0001d4ab01007387 */ /* 0x000fe80000100800 */
[----:B------:R0:W-:Y:S04]  /*10490*/  STL [R1+0x1cc], R121 ;  /* 0x0001cc7901007387 */ /* 0x0001e80000100800 */
[----:B------:R1:W-:Y:S04]  /*104a0*/  STL [R1+0x1f8], R172 ;  /* 0x0001f8ac01007387 */ /* 0x0003e80000100800 */
[----:B0-----:R-:W4:Y:S04]  /*104b0*/  LDL.LU R121, [R1+0x194] ;  /* 0x0001940001797983 */ /* 0x001f280000300800 */
[----:B------:R-:W4:Y:S01]  /*104c0*/  LDL.LU R183, [R1+0x1b8] ;  /* 0x0001b80001b77983 */ /* 0x000f220000300800 */
[----:B------:R-:W-:-:S03]  /*104d0*/  IMAD.X R119, R2, 0x1, R119, P3 ;  /* 0x0000000102777824 */ /* 0x000fc600018e0677 */
        /* <DEDUP_REMOVED lines=9> */
[----:B------:R-:W-:-:S05]  /*10570*/  IADD3 R116, P3, R6, R116, RZ ;  /* 0x0000007406747210 */ /* 0x000fca0007f7e0ff */
[----:B------:R0:W-:Y:S04]  /*10580*/  STL [R1+0x1c4], R116 ;  /* 0x0001c47401007387 */ /* 0x0001e80000100800 */
[----:B0-----:R-:W4:Y:S01]  /*10590*/  LDL.LU R116, [R1+0x16c] ;  /* 0x00016c0001747983 */ /* 0x001f220000300800 */
[----:B------:R-:W-:-:S05]  /*105a0*/  IMAD.X R117, R2, 0x1, R117, P4 ;  /* 0x0000000102757824 */ /* 0x000fca00020e0675 */
[----:B------:R0:W-:Y:S04]  /*105b0*/  STL [R1+0x1e8], R117 ;  /* 0x0001e87501007387 */ /* 0x0001e80000100800 */
[----:B0-----:R-:W4:Y:S01]  /*105c0*/  LDL.LU R117, [R1+0x190] ;  /* 0x0001900001757983 */ /* 0x001f220000300800 */
[----:B------:R-:W-:Y:S01]  /*105d0*/  IADD3 R190, P4, R6, R190, RZ ;  /* 0x000000be06be7210 */ /* 0x000fe20007f9e0ff */
[----:B------:R-:W-:Y:S01]  /*105e0*/  IMAD.X R187, R2, 0x1, R187, P5 ;  /* 0x0000000102bb7824 */ /* 0x000fe200028e06bb */
[----:B------:R-:W-:Y:S01]  /*105f0*/  IADD3 R188, P5, R6, R188, RZ ;  /* 0x000000bc06bc7210 */ /* 0x000fe20007fbe0ff */
[----:B------:R-:W-:Y:S02]  /*10600*/  IMAD.X R180, R2, 0x1, R180, P6 ;  /* 0x0000000102b47824 */ /* 0x000fe400030e06b4 */
[----:B------:R-:W-:Y:S01]  /*10610*/  STL [R1+0x1bc], R190 ;  /* 0x0001bcbe01007387 */ /* 0x000fe20000100800 */
[----:B------:R-:W-:-:S03]  /*10620*/  IADD3 R170, P6, R6, R170, RZ ;  /* 0x000000aa06aa7210 */ /* 0x000fc60007fde0ff */
[----:B------:R-:W-:Y:S01]  /*10630*/  STL [R1+0x1e0], R187 ;  /* 0x0001e0bb01007387 */ /* 0x000fe20000100800 */
[----:B------:R-:W-:-:S03]  /*10640*/  IMAD.X R178, R2, 0x1, R178, P1 ;  /* 0x0000000102b27824 */ /* 0x000fc600008e06b2 */
[----:B------:R0:W-:Y:S01]  /*10650*/  STL [R1+0x1ac], R170 ;  /* 0x0001acaa01007387 */ /* 0x0001e20000100800 */
[----:B------:R-:W-:-:S03]  /*10660*/  IADD3 R175, P1, R6, R175, RZ ;  /* 0x000000af06af7210 */ /* 0x000fc60007f3e0ff */
[----:B------:R-:W-:Y:S04]  /*10670*/  STL [R1+0x1b4], R188 ;  /* 0x0001b4bc01007387 */ /* 0x000fe80000100800 */
[----:B0-----:R-:W4:Y:S04]  /*10680*/  LDL.LU R170, [R1+0x164] ;  /* 0x0001640001aa7983 */ /* 0x001f280000300800 */
[----:B------:R0:W-:Y:S04]  /*10690*/  STL [R1+0x1d8], R180 ;  /* 0x0001d8b401007387 */ /* 0x0001e80000100800 */
[----:B0-----:R-:W4:Y:S04]  /*106a0*/  LDL.LU R180, [R1+0x188] ;  /* 0x0001880001b47983 */ /* 0x001f280000300800 */
[----:B------:R-:W-:Y:S01]  /*106b0*/  STL [R1+0x1d0], R178 ;  /* 0x0001d0b201007387 */ /* 0x000fe20000100800 */
[----:B--2---:R-:W-:-:S05]  /*106c0*/  IMAD.X R120, R2, 0x1, R120, P2 ;  /* 0x0000000102787824 */ /* 0x004fca00010e0678 */
[----:B------:R0:W-:Y:S04]  /*106d0*/  STL [R1+0x1c8], R120 ;  /* 0x0001c87801007387 */ /* 0x0001e80000100800 */
[----:B------:R1:W-:Y:S04]  /*106e0*/  STL [R1+0x1a4], R175 ;  /* 0x0001a4af01007387 */ /* 0x0003e80000100800 */
[----:B0-----:R-:W2:Y:S04]  /*106f0*/  LDL.LU R120, [R1+0x15c] ;  /* 0x00015c0001787983 */ /* 0x001ea80000300800 */
[----:B------:R-:W2:Y:S04]  /*10700*/  LDL.LU R178, [R1+0x180] ;  /* 0x0001800001b27983 */ /* 0x000ea80000300800 */
[----:B-1----:R-:W2:Y:S01]  /*10710*/  LDL.LU R175, [R1+0x154] ;  /* 0x0001540001af7983 */ /* 0x002ea20000300800 */
[----:B---3--:R-:W-:Y:S01]  /*10720*/  IADD3 R111, P2, R6, R111, RZ ;  /* 0x0000006f066f7210 */ /* 0x008fe20007f5e0ff */
[----:B------:R-:W-:-:S04]  /*10730*/  IMAD.X R186, R2, 0x1, R186, P3 ;  /* 0x0000000102ba7824 */ /* 0x000fc800018e06ba */
[----:B------:R0:W-:Y:S04]  /*10740*/  STL [R1+0x19c], R111 ;  /* 0x00019c6f01007387 */ /* 0x0001e80000100800 */
[----:B0-----:R-:W3:Y:S01]  /*10750*/  LDL.LU R111, [R1+0x178] ;  /* 0x00017800016f7983 */ /* 0x001ee20000300800 */
[----:B----4-:R-:W-:Y:S01]  /*10760*/  IADD3 R121, P3, R6, R121, RZ ;  /* 0x0000007906797210 */ /* 0x010fe20007f7e0ff */
[----:B------:R-:W-:-:S04]  /*10770*/  IMAD.X R183, R2, 0x1, R183, P4 ;  /* 0x0000000102b77824 */ /* 0x000fc800020e06b7 */
[----:B------:R0:W-:Y:S01]  /*10780*/  STL [R1+0x194], R121 ;  /* 0x0001947901007387 */ /* 0x0001e20000100800 */
[----:B------:R-:W-:Y:S01]  /*10790*/  IADD3 R184, P4, R6, R184, RZ ;  /* 0x000000b806b87210 */ /* 0x000fe20007f9e0ff */
[----:B------:R-:W-:Y:S02]  /*107a0*/  IMAD.X R182, R2, 0x1, R182, P5 ;  /* 0x0000000102b67824 */ /* 0x000fe400028e06b6 */
[----:B0-----:R-:W4:Y:S04]  /*107b0*/  LDL.LU R121, [R1+0x14c] ;  /* 0x00014c0001797983 */ /* 0x001f280000300800 */
        /* <DEDUP_REMOVED lines=11> */
[----:B------:R-:W-:Y:S04]  /*10870*/  STL [R1+0x1a8], R176 ;  /* 0x0001a8b001007387 */ /* 0x000fe80000100800 */
[----:B------:R-:W-:Y:S04]  /*10880*/  STL [R1+0x17c], R174 ;  /* 0x00017cae01007387 */ /* 0x000fe80000100800 */
[----:B------:R0:W-:Y:S04]  /*10890*/  STL [R1+0x198], R119 ;  /* 0x0001987701007387 */ /* 0x0001e80000100800 */
[----:B------:R-:W-:Y:S04]  /*108a0*/  STL [R1+0x1a0], R171 ;  /* 0x0001a0ab01007387 */ /* 0x000fe80000100800 */
[----:B0-----:R-:W4:Y:S01]  /*108b0*/  LDL.LU R119, [R1+0x170] ;  /* 0x0001700001777983 */ /* 0x001f220000300800 */
[----:B------:R-:W-:-:S03]  /*108c0*/  IADD3 R116, P2, R6, R116, RZ ;  /* 0x0000007406747210 */ /* 0x000fc60007f5e0ff */
[----:B------:R-:W-:Y:S04]  /*108d0*/  STL [R1+0x174], R172 ;  /* 0x000174ac01007387 */ /* 0x000fe80000100800 */
        /* <DEDUP_REMOVED lines=8> */
[----:B0-----:R-:W4:Y:S04]  /*10960*/  LDL.LU R117, [R1+0x158] ;  /* 0x0001580001757983 */ /* 0x001f280000300800 */
[----:B------:R-:W4:Y:S01]  /*10970*/  LDL.LU R172, [R1+0x12c] ;  /* 0x00012c0001ac7983 */ /* 0x000f220000300800 */
[----:B------:R-:W-:-:S05]  /*10980*/  IADD3 R170, P3, R6, R170, RZ ;  /* 0x000000aa06aa7210 */ /* 0x000fca0007f7e0ff */
[----:B------:R0:W-:Y:S01]  /*10990*/  STL [R1+0x164], R170 ;  /* 0x000164aa01007387 */ /* 0x0001e20000100800 */
[----:B------:R-:W-:-:S03]  /*109a0*/  IMAD.X R180, R2, 0x1, R180, P4 ;  /* 0x0000000102b47824 */ /* 0x000fc600020e06b4 */
[----:B0-----:R-:W4:Y:S01]  /*109b0*/  LDL.LU R170, [R1+0x150] ;  /* 0x0001500001aa7983 */ /* 0x001f220000300800 */
[----:B--2---:R-:W-:Y:S01]  /*109c0*/  IADD3 R120, P4, R6, R120, RZ ;  /* 0x0000007806787210 */ /* 0x004fe20007f9e0ff */
[----:B------:R-:W-:-:S04]  /*109d0*/  IMAD.X R178, R2, 0x1, R178, P5 ;  /* 0x0000000102b27824 */ /* 0x000fc800028e06b2 */
[----:B------:R0:W-:Y:S01]  /*109e0*/  STL [R1+0x15c], R120 ;  /* 0x00015c7801007387 */ /* 0x0001e20000100800 */
[----:B------:R-:W-:-:S03]  /*109f0*/  IADD3 R175, P5, R6, R175, RZ ;  /* 0x000000af06af7210 */ /* 0x000fc60007fbe0ff */
[----:B------:R-:W-:Y:S04]  /*10a00*/  STL [R1+0x188], R180 ;  /* 0x000188b401007387 */ /* 0x000fe80000100800 */
[----:B0-----:R-:W2:Y:S04]  /*10a10*/  LDL.LU R120, [R1+0x124] ;  /* 0x0001240001787983 */ /* 0x001ea80000300800 */
[----:B------:R-:W2:Y:S04]  /*10a20*/  LDL.LU R188, [R1+0x148] ;  /* 0x0001480001bc7983 */ /* 0x000ea80000300800 */
[----:B------:R-:W-:Y:S01]  /*10a30*/  STL [R1+0x180], R178 ;  /* 0x000180b201007387 */ /* 0x000fe20000100800 */
[----:B---3--:R-:W-:-:S05]  /*10a40*/  IMAD.X R111, R2, 0x1, R111, P6 ;  /* 0x00000001026f7824 */ /* 0x008fca00030e066f */
[----:B------:R0:W-:Y:S04]  /*10a50*/  STL [R1+0x178], R111 ;  /* 0x0001786f01007387 */ /* 0x0001e80000100800 */
[----:B------:R1:W-:Y:S04]  /*10a60*/  STL [R1+0x154], R175 ;  /* 0x000154af01007387 */ /* 0x0003e80000100800 */
[----:B0-----:R-:W3:Y:S04]  /*10a70*/  LDL.LU R111, [R1+0x11c] ;  /* 0x00011c00016f7983 */ /* 0x001ee80000300800 */
[----:B------:R-:W3:Y:S04]  /*10a80*/  LDL.LU R186, [R1+0x140] ;  /* 0x0001400001ba7983 */ /* 0x000ee80000300800 */
[----:B------:R-:W3:Y:S01]  /*10a90*/  LDL.LU R183, [R1+0x114] ;  /* 0x0001140001b77983 */ /* 0x000ee20000300800 */
[----:B----4-:R-:W-:-:S03]  /*10aa0*/  IADD3 R121, P6, R6, R121, RZ ;  /* 0x0000007906797210 */ /* 0x010fc60007fde0ff */
        /* <DEDUP_REMOVED lines=17> */
[----:B------:R-:W-:Y:S01]  /*10bc0*/  STL [R1+0x168], R187 ;  /* 0x000168bb01007387 */ /* 0x000fe20000100800 */
[----:B------:R-:W-:-:S03]  /*10bd0*/  IMAD.X R117, R2, 0x1, R117, P4 ;  /* 0x0000000102757824 */ /* 0x000fc600020e0675 */
[----:B------:R-:W-:Y:S04]  /*10be0*/  STL [R1+0x13c], R176 ;  /* 0x00013cb001007387 */ /* 0x000fe80000100800 */
[----:B------:R0:W-:Y:S04]  /*10bf0*/  STL [R1+0x158], R117 ;  /* 0x0001587501007387 */ /* 0x0001e80000100800 */
[----:B------:R1:W-:Y:S01]  /*10c00*/  STL [R1+0x160], R174 ;  /* 0x000160ae01007387 */ /* 0x0003e20000100800 */
[----:B------:R-:W-:-:S03]  /*10c10*/  IADD3 R171, P3, R6, R171, RZ ;  /* 0x000000ab06ab7210 */ /* 0x000fc60007f7e0ff */
[----:B0-----:R-:W4:Y:S04]  /*10c20*/  LDL.LU R117, [R1+0x110] ;  /* 0x0001100001757983 */ /* 0x001f280000300800 */
[----:B------:R0:W-:Y:S04]  /*10c30*/  STL [R1+0x134], R171 ;  /* 0x000134ab01007387 */ /* 0x0001e80000100800 */
[----:B------:R-:W4:Y:S01]  /*10c40*/  LDL.LU R176, [R1+0x108] ;  /* 0x0001080001b07983 */ /* 0x000f220000300800 */
[----:B------:R-:W-:Y:S01]  /*10c50*/  IADD3 R172, P4, R6, R172, RZ ;  /* 0x000000ac06ac7210 */ /* 0x000fe20007f9e0ff */
[----:B------:R-:W-:-:S02]  /*10c60*/  IMAD.X R170, R2, 0x1, R170, P5 ;  /* 0x0000000102aa7824 */ /* 0x000fc400028e06aa */
[----:B-1----:R-:W4:Y:S04]  /*10c70*/  LDL.LU R174, [R1+0xdc] ;  /* 0x0000dc0001ae7983 */ /* 0x002f280000300800 */
[----:B------:R1:W-:Y:S04]  /*10c80*/  STL [R1+0x12c], R172 ;  /* 0x00012cac01007387 */ /* 0x0003e80000100800 */
[----:B0-----:R-:W4:Y:S04]  /*10c90*/  LDL.LU R171, [R1+0x100] ;  /* 0x0001000001ab7983 */ /* 0x001f280000300800 */
[----:B------:R0:W-:Y:S04]  /*10ca0*/  STL [R1+0x150], R170 ;  /* 0x000150aa01007387 */ /* 0x0001e80000100800 */
[----:B-1----:R-:W4:Y:S04]  /*10cb0*/  LDL.LU R172, [R1+0xd4] ;  /* 0x0000d40001ac7983 */ /* 0x002f280000300800 */
[----:B0-----:R-:W4:Y:S01]  /*10cc0*/  LDL.LU R170, [R1+0xf8] ;  /* 0x0000f80001aa7983 */ /* 0x001f220000300800 */
[----:B--2---:R-:W-:Y:S01]  /*10cd0*/  IADD3 R120, P5, R6, R120, RZ ;  /* 0x0000007806787210 */ /* 0x004fe20007fbe0ff */
[----:B------:R-:W-:-:S04]  /*10ce0*/  IMAD.X R188, R2, 0x1, R188, P6 ;  /* 0x0000000102bc7824 */ /* 0x000fc800030e06bc */
[----:B------:R0:W-:Y:S04]  /*10cf0*/  STL [R1+0x124], R120 ;  /* 0x0001247801007387 */ /* 0x0001e80000100800 */
[----:B0-----:R-:W2:Y:S01]  /*10d00*/  LDL.LU R120, [R1+0xcc] ;  /* 0x0000cc0001787983 */ /* 0x001ea20000300800 */
[----:B---3--:R-:W-:Y:S01]  /*10d10*/  IADD3 R111, P6, R111, UR13, RZ ;  /* 0x0000000d6f6f7c10 */ /* 0x008fe2000ffde0ff */
[----:B------:R-:W-:-:S04]  /*10d20*/  IMAD.X R186, R2, 0x1, R186, P1 ;  /* 0x0000000102ba7824 */ /* 0x000fc800008e06ba */
[----:B------:R0:W-:Y:S01]  /*10d30*/  STL [R1+0x11c], R111 ;  /* 0x00011c6f01007387 */ /* 0x0001e20000100800 */
[----:B------:R-:W-:Y:S01]  /*10d40*/  IADD3 R183, P1, R183, UR13, RZ ;  /* 0x0000000db7b77c10 */ /* 0x000fe2000ff3e0ff */
[----:B----4-:R-:W-:Y:S02]  /*10d50*/  IMAD.X R184, R2, 0x1, R184, P2 ;  /* 0x0000000102b87824 */ /* 0x010fe400010e06b8 */
[----:B0-----:R-:W3:Y:S04]  /*10d60*/  LDL.LU R111, [R1+0xc4] ;  /* 0x0000c400016f7983 */ /* 0x001ee80000300800 */
[----:B------:R-:W-:Y:S01]  /*10d70*/  STL [R1+0x148], R188 ;  /* 0x000148bc01007387 */ /* 0x000fe20000100800 */
[----:B------:R-:W-:-:S03]  /*10d80*/  IADD3 R182, P2, R182, UR13, RZ ;  /* 0x0000000db6b67c10 */ /* 0x000fc6000ff5e0ff */
[----:B------:R-:W-:Y:S01]  /*10d90*/  STL [R1+0x140], R186 ;  /* 0x000140ba01007387 */ /* 0x000fe20000100800 */
[----:B------:R-:W-:-:S03]  /*10da0*/  IMAD.X R179, R2, 0x1, R179, P3 ;  /* 0x0000000102b37824 */ /* 0x000fc600018e06b3 */
        /* <DEDUP_REMOVED lines=8> */
[----:B------:R0:W-:Y:S04]  /*10e30*/  STL [R1+0x104], R180 ;  /* 0x000104b401007387 */ /* 0x0001e80000100800 */
[----:B0-----:R-:W4:Y:S04]  /*10e40*/  LDL.LU R180, [R1+0xd8] ;  /* 0x0000d80001b47983 */ /* 0x001f280000300800 */
[----:B------:R0:W-:Y:S04]  /*10e50*/  STL [R1+0x128], R178 ;  /* 0x000128b201007387 */ /* 0x0001e80000100800 */
[----:B------:R1:W-:Y:S04]  /*10e60*/  STL [R1+0xfc], R175 ;  /* 0x0000fcaf01007387 */ /* 0x0003e80000100800 */
[----:B0-----:R-:W4:Y:S01]  /*10e70*/  LDL.LU R178, [R1+0xd0] ;  /* 0x0000d00001b27983 */ /* 0x001f220000300800 */
[----:B------:R-:W-:-:S03]  /*10e80*/  IADD3 R119, P5, R119, UR13, RZ ;  /* 0x0000000d77777c10 */ /* 0x000fc6000ffbe0ff */
[----:B------:R0:W-:Y:S04]  /*10e90*/  STL [R1+0x120], R121 ;  /* 0x0001207901007387 */ /* 0x0001e80000100800 */
[----:B-1----:R-:W4:Y:S04]  /*10ea0*/  LDL.LU R175, [R1+0xc8] ;  /* 0x0000c80001af7983 */ /* 0x002f280000300800 */
[----:B------:R1:W-:Y:S04]  /*10eb0*/  STL [R1+0xf4], R119 ;  /* 0x0000f47701007387 */ /* 0x0003e80000100800 */
[----:B0-----:R-:W4:Y:S04]  /*10ec0*/  LDL.LU R121, [R1+0x9c] ;  /* 0x00009c0001797983 */ /* 0x001f280000300800 */
[----:B-1----:R-:W4:Y:S01]  /*10ed0*/  LDL.LU R119, [R1+0xc0] ;  /* 0x0000c00001777983 */ /* 0x002f220000300800 */
[----:B------:R-:W-:-:S02]  /*10ee0*/  IADD3.X R116, R116, UR40, RZ, P6, !PT ;  /* 0x0000002874747c10 */ /* 0x000fc4000b7fe4ff */
[----:B------:R-:W-:-:S03]  /*10ef0*/  IADD3 R222, P6, R222, UR13, RZ ;  /* 0x0000000ddede7c10 */ /* 0x000fc6000ffde0ff */
[----:B------:R-:W-:Y:S04]  /*10f00*/  STL [R1+0x118], R116 ;  /* 0x0001187401007387 */ /* 0x000fe80000100800 */
[----:B------:R0:W-:Y:S04]  /*10f10*/  STL [R1+0xec], R222 ;  /* 0x0000ecde01007387 */ /* 0x0001e80000100800 */
[----:B0-----:R-:W4:Y:S04]  /*10f20*/  LDL.LU R222, [R1+0x634] ;  /* 0x0006340001de7983 */ /* 0x001f280000300800 */
[----:B------:R-:W4:Y:S01]  /*10f30*/  LDL.LU R116, [R1+0x94] ;  /* 0x0000940001747983 */ /* 0x000f220000300800 */
[----:B------:R-:W-:-:S02]  /*10f40*/  IADD3.X R117, R117, UR40, RZ, P1, !PT ;  /* 0x0000002875757c10 */ /* 0x000fc40008ffe4ff */
[----:B------:R-:W-:-:S05]  /*10f50*/  IADD3 R0, P1, R0, UR13, RZ ;  /* 0x0000000d00007c10 */ /* 0x000fca000ff3e0ff */
[----:B------:R0:W-:Y:S01]  /*10f60*/  STL [R1+0xe4], R0 ;  /* 0x0000e40001007387 */ /* 0x0001e20000100800 */
[----:B------:R-:W-:-:S03]  /*10f70*/  IADD3.X R176, R176, UR40, RZ, P2, !PT ;  /* 0x00000028b0b07c10 */ /* 0x000fc600097fe4ff */
[----:B0-----:R-:W4:Y:S04]  /*10f80*/  LDL.LU R0, [R1+0x630] ;  /* 0x0006300001007983 */ /* 0x001f280000300800 */
[----:B------:R0:W-:Y:S04]  /*10f90*/  STL [R1+0x110], R117 ;  /* 0x0001107501007387 */ /* 0x0001e80000100800 */
[----:B0-----:R-:W4:Y:S04]  /*10fa0*/  LDL.LU R117, [R1+0x8c] ;  /* 0x00008c0001757983 */ /* 0x001f280000300800 */
[----:B------:R0:W-:Y:S04]  /*10fb0*/  STL [R1+0x108], R176 ;  /* 0x000108b001007387 */ /* 0x0001e80000100800 */
[----:B0-----:R-:W4:Y:S01]  /*10fc0*/  LDL.LU R176, [R1+0x84] ;  /* 0x0000840001b07983 */ /* 0x001f220000300800 */
[----:B------:R-:W-:-:S02]  /*10fd0*/  IADD3 R174, P2, R174, UR13, RZ ;  /* 0x0000000daeae7c10 */ /* 0x000fc4000ff5e0ff */
[----:B------:R-:W-:Y:S02]  /*10fe0*/  IADD3.X R171, R171, UR40, RZ, P3, !PT ;  /* 0x00000028abab7c10 */ /* 0x000fe40009ffe4ff */
[----:B------:R-:W-:Y:S02]  /*10ff0*/  IADD3 R172, P3, R172, UR13, RZ ;  /* 0x0000000dacac7c10 */ /* 0x000fe4000ff7e0ff */
[----:B------:R-:W-:Y:S01]  /*11000*/  IADD3.X R206, R206, UR40, RZ, P5, !PT ;  /* 0x00000028cece7c10 */ /* 0x000fe2000affe4ff */
[----:B------:R-:W-:Y:S01]  /*11010*/  STL [R1+0xdc], R174 ;  /* 0x0000dcae01007387 */ /* 0x000fe20000100800 */
[----:B------:R-:W-:-:S03]  /*11020*/  IADD3.X R170, R170, UR40, RZ, P4, !PT ;  /* 0x00000028aaaa7c10 */ /* 0x000fc6000a7fe4ff */
[----:B------:R-:W-:Y:S01]  /*11030*/  STL [R1+0x100], R171 ;  /* 0x000100ab01007387 */ /* 0x000fe20000100800 */
[----:B------:R-:W-:-:S03]  /*11040*/  IADD3.X R205, R205, UR40, RZ, P6, !PT ;  /* 0x00000028cdcd7c10 */ /* 0x000fc6000b7fe4ff */
[----:B------:R-:W-:Y:S04]  /*11050*/  STL [R1+0xd4], R172 ;  /* 0x0000d4ac01007387 */ /* 0x000fe80000100800 */
[----:B------:R0:W-:Y:S04]  /*11060*/  STL [R1+0xf0], R206 ;  /* 0x0000f0ce01007387 */ /* 0x0001e80000100800 */
[----:B------:R-:W-:Y:S04]  /*11070*/  STL [R1+0xf8], R170 ;  /* 0x0000f8aa01007387 */ /* 0x000fe80000100800 */
[----:B0-----:R-:W4:Y:S01]  /*11080*/  LDL.LU R206, [R1+0x62c] ;  /* 0x00062c0001ce7983 */ /* 0x001f220000300800 */
[----:B------:R-:W-:-:S02]  /*11090*/  IADD3.X R221, R221, UR40, RZ, P1, !PT ;  /* 0x00000028dddd7c10 */ /* 0x000fc40008ffe4ff */
[----:B------:R-:W-:-:S04]  /*110a0*/  IADD3 R238, P1, R238, UR13, RZ ;  /* 0x0000000deeee7c10 */ /* 0x000fc8000ff3e0ff */
[----:B------:R-:W-:Y:S02]  /*110b0*/  IADD3.X R197, R197, UR40, RZ, P1, !PT ;  /* 0x00000028c5c57c10 */ /* 0x000fe40008ffe4ff */
[----:B--2---:R-:W-:-:S05]  /*110c0*/  IADD3 R120, P4, R120, UR13, RZ ;  /* 0x0000000d78787c10 */ /* 0x004fca000ff9e0ff */
[----:B------:R-:W-:Y:S04]  /*110d0*/  STL [R1+0xcc], R120 ;  /* 0x0000cc7801007387 */ /* 0x000fe80000100800 */
[----:B------:R-:W2:Y:S01]  /*110e0*/  LDL.LU R174, [R1+0x98] ;  /* 0x0000980001ae7983 */ /* 0x000ea20000300800 */
[----:B---3--:R-:W-:-:S05]  /*110f0*/  IADD3 R111, P5, R111, UR13, RZ ;  /* 0x0000000d6f6f7c10 */ /* 0x008fca000ffbe0ff */
[----:B------:R0:W-:Y:S04]  /*11100*/  STL [R1+0xc4], R111 ;  /* 0x0000c46f01007387 */ /* 0x0001e80000100800 */
[----:B0-----:R-:W3:Y:S04]  /*11110*/  LDL.LU R111, [R1+0x90] ;  /* 0x00009000016f7983 */ /* 0x001ee80000300800 */
[----:B------:R0:W-:Y:S04]  /*11120*/  STL [R1+0xe8], R205 ;  /* 0x0000e8cd01007387 */ /* 0x0001e80000100800 */
[----:B0-----:R-:W3:Y:S01]  /*11130*/  LDL.LU R205, [R1+0x628] ;  /* 0x0006280001cd7983 */ /* 0x001ee20000300800 */
[----:B----4-:R-:W-:-:S02]  /*11140*/  IADD3.X R180, R180, UR40, RZ, P2, !PT ;  /* 0x00000028b4b47c10 */ /* 0x010fc400097fe4ff */
[----:B------:R-:W-:Y:S02]  /*11150*/  IADD3 R237, P2, R237, UR13, RZ ;  /* 0x0000000deded7c10 */ /* 0x000fe4000ff5e0ff */
[----:B------:R-:W-:Y:S02]  /*11160*/  IADD3.X R178, R178, UR40, RZ, P3, !PT ;  /* 0x00000028b2b27c10 */ /* 0x000fe40009ffe4ff */
[----:B------:R-:W-:Y:S02]  /*11170*/  IADD3 R227, P3, R227, UR13, RZ ;  /* 0x0000000de3e37c10 */ /* 0x000fe4000ff7e0ff */
[----:B------:R-:W-:Y:S02]  /*11180*/  IADD3.X R175, R175, UR40, RZ, P4, !PT ;  /* 0x00000028afaf7c10 */ /* 0x000fe4000a7fe4ff */
[----:B------:R-:W-:Y:S02]  /*11190*/  IADD3 R121, P4, R121, UR13, RZ ;  /* 0x0000000d79797c10 */ /* 0x000fe4000ff9e0ff */
[----:B------:R-:W-:-:S02]  /*111a0*/  IADD3.X R119, R119, UR40, RZ, P5, !PT ;  /* 0x0000002877777c10 */ /* 0x000fc4000affe4ff */
[----:B------:R-:W-:-:S05]  /*111b0*/  IADD3 R222, P6, R222, UR13, RZ ;  /* 0x0000000ddede7c10 */ /* 0x000fca000ffde0ff */
[----:B------:R0:W-:Y:S04]  /*111c0*/  STL [R1+0xbc], R222 ;  /* 0x0000bcde01007387 */ /* 0x0001e80000100800 */
[----:B0-----:R-:W4:Y:S04]  /*111d0*/  LDL.LU R222, [R1+0x624] ;  /* 0x0006240001de7983 */ /* 0x001f280000300800 */
[----:B------:R-:W4:Y:S04]  /*111e0*/  LDL.LU R171, [R1+0x88] ;  /* 0x0000880001ab7983 */ /* 0x000f280000300800 */
[----:B------:R-:W4:Y:S04]  /*111f0*/  LDL.LU R172, [R1+0x5c] ;  /* 0x00005c0001ac7983 */ /* 0x000f280000300800 */
[----:B------:R0:W-:Y:S04]  /*11200*/  STL [R1+0xe0], R221 ;  /* 0x0000e0dd01007387 */ /* 0x0001e80000100800 */
[----:B0-----:R-:W4:Y:S04]  /*11210*/  LDL.LU R221, [R1+0x620] ;  /* 0x0006200001dd7983 */ /* 0x001f280000300800 */
[----:B------:R-:W4:Y:S04]  /*11220*/  LDL.LU R170, [R1+0x54] ;  /* 0x0000540001aa7983 */ /* 0x000f280000300800 */
[----:B------:R0:W-:Y:S01]  /*11230*/  STL [R1+0xb4], R238 ;  /* 0x0000b4ee01007387 */ /* 0x0001e20000100800 */
[----:B------:R-:W-:-:S03]  /*11240*/  IADD3.X R0, R0, UR40, RZ, P6, !PT ;  /* 0x0000002800007c10 */ /* 0x000fc6000b7fe4ff */
[----:B0-----:R-:W4:Y:S04]  /*11250*/  LDL.LU R238, [R1+0x61c] ;  /* 0x00061c0001ee7983 */ /* 0x001f280000300800 */
[----:B------:R-:W4:Y:S04]  /*11260*/  LDL.LU R120, [R1+0x4c] ;  /* 0x00004c0001787983 */ /* 0x000f280000300800 */
[----:B------:R0:W-:Y:S01]  /*11270*/  STL [R1+0xac], R237 ;  /* 0x0000aced01007387 */ /* 0x0001e20000100800 */
[----:B------:R-:W-:-:S03]  /*11280*/  IADD3 R116, P5, R116, UR13, RZ ;  /* 0x0000000d74747c10 */ /* 0x000fc6000ffbe0ff */
[----:B0-----:R-:W4:Y:S04]  /*11290*/  LDL.LU R237, [R1+0x618] ;  /* 0x0006180001ed7983 */ /* 0x001f280000300800 */
[----:B------:R-:W-:Y:S04]  /*112a0*/  STL [R1+0xd8], R180 ;  /* 0x0000d8b401007387 */ /* 0x000fe80000100800 */
[----:B------:R0:W-:Y:S01]  /*112b0*/  STL [R1+0xa4], R227 ;  /* 0x0000a4e301007387 */ /* 0x0001e20000100800 */
[----:B------:R-:W-:-:S03]  /*112c0*/  IADD3 R117, P6, R117, UR13, RZ ;  /* 0x0000000d75757c10 */ /* 0x000fc6000ffde0ff */
[----:B0-----:R-:W4:Y:S04]  /*112d0*/  LDL.LU R227, [R1+0x614] ;  /* 0x0006140001e37983 */ /* 0x001f280000300800 */
[----:B------:R-:W-:Y:S04]  /*112e0*/  STL [R1+0xd0], R178 ;  /* 0x0000d0b201007387 */ /* 0x000fe80000100800 */
[----:B------:R0:W-:Y:S04]  /*112f0*/  STL [R1+0x9c], R121 ;  /* 0x00009c7901007387 */ /* 0x0001e80000100800 */
[----:B------:R-:W-:Y:S04]  /*11300*/  STL [R1+0xc8], R175 ;  /* 0x0000c8af01007387 */ /* 0x000fe80000100800 */
[----:B0-----:R-:W4:Y:S04]  /*11310*/  LDL.LU R121, [R1+0x58] ;  /* 0x0000580001797983 */ /* 0x001f280000300800 */
[----:B------:R0:W-:Y:S01]  /*11320*/  STL [R1+0xc0], R119 ;  /* 0x0000c07701007387 */ /* 0x0001e20000100800 */
[----:B------:R-:W-:-:S02]  /*11330*/  IADD3.X R198, R198, UR40, RZ, P2, !PT ;  /* 0x00000028c6c67c10 */ /* 0x000fc400097fe4ff */
[----:B------:R-:W-:Y:S01]  /*11340*/  IADD3 R176, P1, R176, UR13, RZ ;  /* 0x0000000db0b07c10 */ /* 0x000fe2000ff3e0ff */
[----:B0-----:R-:W4:Y:S04]  /*11350*/  LDL.LU R119, [R1+0x50] ;  /* 0x0000500001777983 */ /* 0x001f280000300800 */
[----:B------:R0:W-:Y:S04]  /*11360*/  STL [R1+0xb8], R0 ;  /* 0x0000b80001007387 */ /* 0x0001e80000100800 */
[----:B------:R1:W-:Y:S01]  /*11370*/  STL [R1+0x94], R116 ;  /* 0x0000947401007387 */ /* 0x0003e20000100800 */
[----:B------:R-:W-:-:S03]  /*11380*/  IADD3 R240, P2, R240, UR13, RZ ;  /* 0x0000000df0f07c10 */ /* 0x000fc6000ff5e0ff */
[----:B0-----:R-:W4:Y:S04]  /*11390*/  LDL.LU R0, [R1+0x610] ;  /* 0x0006100001007983 */ /* 0x001f280000300800 */
[----:B-1----:R-:W4:Y:S04]  /*113a0*/  LDL.LU R116, [R1+0x1c] ;  /* 0x00001c0001747983 */ /* 0x002f280000300800 */
[----:B------:R0:W-:Y:S04]  /*113b0*/  STL [R1+0xb0], R197 ;  /* 0x0000b0c501007387 */ /* 0x0001e80000100800 */
[----:B------:R1:W-:Y:S04]  /*113c0*/  STL [R1+0x8c], R117 ;  /* 0x00008c7501007387 */ /* 0x0003e80000100800 */
[----:B0-----:R-:W4:Y:S04]  /*113d0*/  LDL.LU R197, [R1+0x60c] ;  /* 0x00060c0001c57983 */ /* 0x001f280000300800 */
[----:B-1----:R-:W4:Y:S04]  /*113e0*/  LDL.LU R117, [R1+0x14] ;  /* 0x0000140001757983 */ /* 0x002f280000300800 */
[----:B------:R0:W-:Y:S04]  /*113f0*/  STL [R1+0xa8], R198 ;  /* 0x0000a8c601007387 */ /* 0x0001e80000100800 */
[----:B0-----:R-:W4:Y:S04]  /*11400*/  LDL.LU R198, [R1+0x608] ;  /* 0x0006080001c67983 */ /* 0x001f280000300800 */
[----:B------:R-:W-:Y:S04]  /*11410*/  STL [R1+0x84], R176 ;  /* 0x000084b001007387 */ /* 0x000fe80000100800 */
[----:B------:R0:W-:Y:S04]  /*11420*/  STL [R1+0x7c], R240 ;  /* 0x00007cf001007387 */ /* 0x0001e80000100800 */
[----:B0-----:R-:W4:Y:S01]  /*11430*/  LDL.LU R240, [R1+0x604] ;  /* 0x0006040001f07983 */ /* 0x001f220000300800 */
[----:B------:R-:W-:-:S02]  /*11440*/  IADD3.X R208, R208, UR40, RZ, P3, !PT ;  /* 0x00000028d0d07c10 */ /* 0x000fc40009ffe4ff */
[----:B------:R-:W-:Y:S02]  /*11450*/  IADD3 R207, P3, R207, UR13, RZ ;  /* 0x0000000dcfcf7c10 */ /* 0x000fe4000ff7e0ff */
[----:B--2---:R-:W-:Y:S01]  /*11460*/  IADD3.X R174, R174, UR40, RZ, P4, !PT ;  /* 0x00000028aeae7c10 */ /* 0x004fe2000a7fe4ff */
[----:B------:R0:W-:Y:S01]  /*11470*/  STL [R1+0xa0], R208 ;  /* 0x0000a0d001007387 */ /* 0x0001e20000100800 */
[----:B------:R-:W-:-:S03]  /*11480*/  IADD3 R224, P4, R224, UR13, RZ ;  /* 0x0000000de0e07c10 */ /* 0x000fc6000ff9e0ff */
[----:B0-----:R-:W2:Y:S04]  /*11490*/  LDL.LU R208, [R1+0x600] ;  /* 0x0006000001d07983 */ /* 0x001ea80000300800 */
[----:B------:R0:W-:Y:S01]  /*114a0*/  STL [R1+0x74], R207 ;  /* 0x000074cf01007387 */ /* 0x0001e20000100800 */
[----:B------:R-:W-:Y:S02]  /*114b0*/  IADD3.X R239, R239, UR40, RZ, P2, !PT ;  /* 0x00000028efef7c10 */ /* 0x000fe400097fe4ff */
[----:B---3--:R-:W-:Y:S01]  /*114c0*/  IADD3.X R111, R111, UR40, RZ, P5, !PT ;  /* 0x000000286f6f7c10 */ /* 0x008fe2000affe4ff */
[----:B0-----:R-:W3:Y:S01]  /*114d0*/  LDL.LU R207, [R1+0x5fc] ;  /* 0x0005fc0001cf7983 */ /* 0x001ee20000300800 */
[----:B------:R-:W-:-:S03]  /*114e0*/  IADD3 R223, P5, R223, UR13, RZ ;  /* 0x0000000ddfdf7c10 */ /* 0x000fc6000ffbe0ff */
[----:B------:R0:W-:Y:S01]  /*114f0*/  STL [R1+0x6c], R224 ;  /* 0x00006ce001007387 */ /* 0x0001e20000100800 */
[----:B------:R-:W-:-:S03]  /*11500*/  IADD3.X R211, R211, UR40, RZ, P3, !PT ;  /* 0x00000028d3d37c10 */ /* 0x000fc60009ffe4ff */
[----:B0-----:R-:W2:Y:S04]  /*11510*/  LDL.LU R224, [R1+0x5f8] ;  /* 0x0005f80001e07983 */ /* 0x001ea80000300800 */
[----:B------:R-:W-:Y:S04]  /*11520*/  STL [R1+0x98], R174 ;  /* 0x000098ae01007387 */ /* 0x000fe80000100800 */
[----:B------:R0:W-:Y:S04]  /*11530*/  STL [R1+0x90], R111 ;  /* 0x0000906f01007387 */ /* 0x0001e80000100800 */
[----:B0-----:R-:W3:Y:S04]  /*11540*/  LDL.LU R111, [R1+0x18] ;  /* 0x00001800016f7983 */ /* 0x001ee80000300800 */
[----:B------:R0:W-:Y:S01]  /*11550*/  STL [R1+0x64], R223 ;  /* 0x000064df01007387 */ /* 0x0001e20000100800 */
[----:B------:R-:W-:-:S03]  /*11560*/  IADD3.X R241, R241, UR40, RZ, P4, !PT ;  /* 0x00000028f1f17c10 */ /* 0x000fc6000a7fe4ff */
[----:B0-----:R-:W2:Y:S01]  /*11570*/  LDL.LU R223, [R1+0x5f4] ;  /* 0x0005f40001df7983 */ /* 0x001ea20000300800 */
[----:B----4-:R-:W-:Y:S02]  /*11580*/  IADD3.X R171, R171, UR40, RZ, P6, !PT ;  /* 0x00000028abab7c10 */ /* 0x010fe4000b7fe4ff */
[----:B------:R-:W-:Y:S02]  /*11590*/  IADD3 R172, P6, R172, UR13, RZ ;  /* 0x0000000dacac7c10 */ /* 0x000fe4000ffde0ff */
[----:B------:R-:W-:Y:S02]  /*115a0*/  IADD3 R120, P2, R120, UR13, RZ ;  /* 0x0000000d78787c10 */ /* 0x000fe4000ff5e0ff */
[----:B------:R-:W-:Y:S02]  /*115b0*/  IADD3 R197, P3, R197, UR13, RZ ;  /* 0x0000000dc5c57c10 */ /* 0x000fe4000ff7e0ff */
[----:B------:R-:W-:Y:S02]  /*115c0*/  IADD3.X R240, R240, UR40, RZ, P1, !PT ;  /* 0x00000028f0f07c10 */ /* 0x000fe40008ffe4ff */
[----:B------:R-:W-:-:S03]  /*115d0*/  IADD3 R170, P1, R170, UR13, RZ ;  /* 0x0000000daaaa7c10 */ /* 0x000fc6000ff3e0ff */
[----:B------:R0:W-:Y:S04]  /*115e0*/  STL [R1+0x80], R240 ;  /* 0x000080f001007387 */ /* 0x0001e80000100800 */
[----:B------:R-:W-:Y:S04]  /*115f0*/  STL [R1+0x88], R171 ;  /* 0x000088ab01007387 */ /* 0x000fe80000100800 */
[----:B0-----:R-:W4:Y:S04]  /*11600*/  LDL.LU R240, [R1+0x5f0] ;  /* 0x0005f00001f07983 */ /* 0x001f280000300800 */
[----:B------:R-:W-:Y:S04]  /*11610*/  STL [R1+0x5c], R172 ;  /* 0x00005cac01007387 */ /* 0x000fe80000100800 */
[----:B------:R0:W-:Y:S04]  /*11620*/  STL [R1+0x78], R239 ;  /* 0x000078ef01007387 */ /* 0x0001e80000100800 */
[----:B0-----:R-:W2:Y:S04]  /*11630*/  LDL.LU R239, [R1+0x5ec] ;  /* 0x0005ec0001ef7983 */ /* 0x001ea80000300800 */
[----:B------:R-:W-:Y:S04]  /*11640*/  STL [R1+0x54], R170 ;  /* 0x000054aa01007387 */ /* 0x000fe80000100800 */
[----:B------:R0:W-:Y:S04]  /*11650*/  STL [R1+0x70], R211 ;  /* 0x000070d301007387 */ /* 0x0001e80000100800 */
[----:B0-----:R-:W3:Y:S04]  /*11660*/  LDL.LU R211, [R1+0x5e8] ;  /* 0x0005e80001d37983 */ /* 0x001ee80000300800 */
[----:B------:R-:W-:Y:S04]  /*11670*/  STL [R1+0x4c], R120 ;  /* 0x00004c7801007387 */ /* 0x000fe80000100800 */
[----:B------:R0:W-:Y:S04]  /*11680*/  STL [R1+0x44], R197 ;  /* 0x000044c501007387 */ /* 0x0001e80000100800 */
[----:B0-----:R-:W4:Y:S04]  /*11690*/  LDL.LU R197, [R1+0x5e4] ;  /* 0x0005e40001c57983 */ /* 0x001f280000300800 */
[----:B------:R0:W-:Y:S04]  /*116a0*/  STL [R1+0x68], R241 ;  /* 0x000068f101007387 */ /* 0x0001e80000100800 */
[----:B0-----:R-:W2:Y:S01]  /*116b0*/  LDL.LU R241, [R1+0x5e0] ;  /* 0x0005e00001f17983 */ /* 0x001ea20000300800 */
[----:B------:R-:W-:-:S02]  /*116c0*/  IADD3 R210, P4, R210, UR13, RZ ;  /* 0x0000000dd2d27c10 */ /* 0x000fc4000ff9e0ff */
[----:B------:R-:W-:Y:S02]  /*116d0*/  IADD3.X R209, R209, UR40, RZ, P5, !PT ;  /* 0x00000028d1d17c10 */ /* 0x000fe4000affe4ff */
[----:B------:R-:W-:Y:S01]  /*116e0*/  IADD3 R226, P5, R226, UR13, RZ ;  /* 0x0000000de2e27c10 */ /* 0x000fe2000ffbe0ff */
[----:B------:R0:W-:Y:S01]  /*116f0*/  STL [R1+0x3c], R210 ;  /* 0x00003cd201007387 */ /* 0x0001e20000100800 */
[----:B------:R-:W-:Y:S02]  /*11700*/  IADD3.X R121, R121, UR40, RZ, P6, !PT ;  /* 0x0000002879797c10 */ /* 0x000fe4000b7fe4ff */
[----:B------:R-:W-:Y:S02]  /*11710*/  IADD3 R225, P6, R225, UR13, RZ ;  /* 0x0000000de1e17c10 */ /* 0x000fe4000ffde0ff */
[----:B------:R-:W-:Y:S02]  /*11720*/  IADD3.X R119, R119, UR40, RZ, P1, !PT ;  /* 0x0000002877777c10 */ /* 0x000fe40008ffe4ff */
[----:B------:R-:W-:Y:S01]  /*11730*/  IADD3 R242, P1, R242, UR13, RZ ;  /* 0x0000000df2f27c10 */ /* 0x000fe2000ff3e0ff */
[----:B0-----:R-:W4:Y:S04]  /*11740*/  LDL.LU R210, [R1+0x5dc] ;  /* 0x0005dc0001d27983 */ /* 0x001f280000300800 */
[----:B------:R0:W-:Y:S01]  /*11750*/  STL [R1+0x60], R209 ;  /* 0x000060d101007387 */ /* 0x0001e20000100800 */
[----:B------:R-:W-:-:S03]  /*11760*/  IADD3.X R198, R198, UR40, RZ, P3, !PT ;  /* 0x00000028c6c67c10 */ /* 0x000fc60009ffe4ff */
[----:B0-----:R-:W4:Y:S04]  /*11770*/  LDL.LU R209, [R1+0x5d8] ;  /* 0x0005d80001d17983 */ /* 0x001f280000300800 */
[----:B------:R0:W-:Y:S04]  /*11780*/  STL [R1+0x34], R226 ;  /* 0x000034e201007387 */ /* 0x0001e80000100800 */
[----:B0-----:R-:W4:Y:S04]  /*11790*/  LDL.LU R226, [R1+0x5d4] ;  /* 0x0005d40001e27983 */ /* 0x001f280000300800 */
[----:B------:R0:W-:Y:S04]  /*117a0*/  STL [R1+0x2c], R225 ;  /* 0x00002ce101007387 */ /* 0x0001e80000100800 */
[----:B0-----:R-:W4:Y:S04]  /*117b0*/  LDL.LU R225, [R1+0x5d0] ;  /* 0x0005d00001e17983 */ /* 0x001f280000300800 */
[----:B------:R-:W-:Y:S04]  /*117c0*/  STL [R1+0x58], R121 ;  /* 0x0000587901007387 */ /* 0x000fe80000100800 */
[----:B------:R0:W-:Y:S04]  /*117d0*/  STL [R1+0x24], R242 ;  /* 0x000024f201007387 */ /* 0x0001e80000100800 */
[----:B0-----:R-:W4:Y:S04]  /*117e0*/  LDL.LU R242, [R1+0x5cc] ;  /* 0x0005cc0001f27983 */ /* 0x001f280000300800 */
[----:B------:R-:W-:Y:S04]  /*117f0*/  STL [R1+0x50], R119 ;  /* 0x0000507701007387 */ /* 0x000fe80000100800 */
        /* <DEDUP_REMOVED lines=8> */
[----:B------:R0:W-:Y:S06]  /*11880*/  MEMBAR.ALL.CTA ;  /* 0x0000000000007992 */ /* 0x0001ec0000008000 */
[----:B0-----:R-:W0:Y:S02]  /*11890*/  FENCE.VIEW.ASYNC.S ;  /* 0x00000000000073c6 */ /* 0x001e240000000000 */
[----:B0-----:R-:W-:Y:S06]  /*118a0*/  BAR.SYNC.DEFER_BLOCKING 0x0 ;  /* 0x0000000000007b1d */ /* 0x001fec0000010000 */
[----:B------:R-:W-:Y:S01]  /*118b0*/  UMOV UR9, 0x40000040 ;  /* 0x4000004000097882 */ /* 0x000fe20000000000 */
[----:B------:R-:W-:-:S06]  /*118c0*/  WARPGROUP.ARRIVE ;  /* 0x00000000000079c5 */ /* 0x000fcc0000000000 */
[----:B------:R-:W-:Y:S04]  /*118d0*/  QGMMA.64x64x32.F32.E4M3.E4M3 R56, gdesc[UR8], R56 ;  /* 0x00e00000083879f3 */ /* 0x000fe80008700838 */
[----:B------:R-:W-:Y:S01]  /*118e0*/  QGMMA.64x64x32.F32.E4M3.E4M3 R56, gdesc[UR4], R56 ;  /* 0x00e00000043879f3 */ /* 0x000fe20008700838 */
[----:B--2---:R-:W-:-:S05]  /*118f0*/  IADD3.X R241, R241, UR40, RZ, P2, !PT ;  /* 0x00000028f1f17c10 */ /* 0x004fca00097fe4ff */
[----:B------:R0:W-:Y:S04]  /*11900*/  STL [R1+0x48], R241 ;  /* 0x000048f101007387 */ /* 0x0001e80000100800 */
[----:B0-----:R-:W2:Y:S04]  /*11910*/  LDL.LU R241, [R1+0x5c8] ;  /* 0x0005c80001f17983 */ /* 0x001ea80000300800 */
[----:B------:R0:W-:Y:S01]  /*11920*/  STL [R1+0x40], R198 ;  /* 0x000040c601007387 */ /* 0x0001e20000100800 */
[----:B------:R-:W-:Y:S03]  /*11930*/  QGMMA.64x64x32.F32.E4M3.E4M3 R56, gdesc[UR16], R56 ;  /* 0x00e00000103879f3 */ /* 0x000fe60008700838 */
[----:B0-----:R-:W2:Y:S01]  /*11940*/  LDL.LU R198, [R1+0x5c4] ;  /* 0x0005c40001c67983 */ /* 0x001ea20000300800 */
[----:B------:R-:W-:-:S02]  /*11950*/  IADD3 R116, P2, R116, UR13, RZ ;  /* 0x0000000d74747c10 */ /* 0x000fc4000ff5e0ff */
[----:B------:R-:W-:Y:S02]  /*11960*/  IADD3.X R212, R212, UR40, RZ, P4, !PT ;  /* 0x00000028d4d47c10 */ /* 0x000fe4000a7fe4ff */
[----:B------:R-:W-:Y:S01]  /*11970*/  IADD3 R117, P3, R117, UR13, RZ ;  /* 0x0000000d75757c10 */ /* 0x000fe2000ff7e0ff */
[----:B------:R-:W-:Y:S01]  /*11980*/  STL [R1+0x1c], R116 ;  /* 0x00001c7401007387 */ /* 0x000fe20000100800 */
[----:B---3--:R-:W-:Y:S02]  /*11990*/  IADD3 R211, P4, R211, UR13, RZ ;  /* 0x0000000dd3d37c10 */ /* 0x008fe4000ff9e0ff */
[----:B------:R-:W-:Y:S01]  /*119a0*/  IADD3.X R228, R228, UR40, RZ, P5, !PT ;  /* 0x00000028e4e47c10 */ /* 0x000fe2000affe4ff */
[----:B------:R0:W-:Y:S01]  /*119b0*/  STL [R1+0x38], R212 ;  /* 0x000038d401007387 */ /* 0x0001e20000100800 */
[----:B------:R-:W-:Y:S02]  /*119c0*/  IADD3 R227, P5, R227, UR13, RZ ;  /* 0x0000000de3e37c10 */ /* 0x000fe4000ffbe0ff */
[----:B------:R-:W-:Y:S01]  /*119d0*/  IADD3.X R244, R244, UR40, RZ, P6, !PT ;  /* 0x00000028f4f47c10 */ /* 0x000fe2000b7fe4ff */
[----:B0-----:R-:W3:Y:S04]  /*119e0*/  LDL.LU R212, [R1+0x5c0] ;  /* 0x0005c00001d47983 */ /* 0x001ee80000300800 */
[----:B------:R-:W-:Y:S04]  /*119f0*/  STL [R1+0x14], R117 ;  /* 0x0000147501007387 */ /* 0x000fe80000100800 */
[----:B------:R0:W-:Y:S01]  /*11a00*/  STL [R1+0xc], R211 ;  /* 0x00000cd301007387 */ /* 0x0001e20000100800 */
[----:B------:R-:W-:-:S03]  /*11a10*/  IADD3.X R243, R243, UR40, RZ, P1, !PT ;  /* 0x00000028f3f37c10 */ /* 0x000fc60008ffe4ff */
[----:B0-----:R-:W3:Y:S04]  /*11a20*/  LDL.LU R211, [R1+0x5bc] ;  /* 0x0005bc0001d37983 */ /* 0x001ee80000300800 */
[----:B------:R0:W-:Y:S04]  /*11a30*/  STL [R1+0x30], R228 ;  /* 0x000030e401007387 */ /* 0x0001e80000100800 */
[----:B0-----:R-:W3:Y:S04]  /*11a40*/  LDL.LU R228, [R1+0x5b8] ;  /* 0x0005b80001e47983 */ /* 0x001ee80000300800 */
[----:B------:R0:W-:Y:S04]  /*11a50*/  STL [R1+0x4], R227 ;  /* 0x000004e301007387 */ /* 0x0001e80000100800 */
[----:B0-----:R-:W3:Y:S01]  /*11a60*/  LDL.LU R227, [R1+0x5b4] ;  /* 0x0005b40001e37983 */ /* 0x001ee20000300800 */
[----:B------:R-:W-:Y:S01]  /*11a70*/  UMOV UR26, UR10 ;  /* 0x0000000a001a7c82 */ /* 0x000fe20008000000 */
[----:B------:R-:W-:Y:S01]  /*11a80*/  UMOV UR27, UR11 ;  /* 0x0000000b001b7c82 */ /* 0x000fe20008000000 */
[----:B------:R-:W-:Y:S01]  /*11a90*/  QGMMA.64x64x32.F32.E4M3.E4M3 R56, gdesc[UR20], R56 ;  /* 0x00e00000143879f3 */ /* 0x000fe20008700838 */
[----:B------:R0:W-:Y:S01]  /*11aa0*/  STL [R1+0x28], R244 ;  /* 0x000028f401007387 */ /* 0x0001e20000100800 */
[----:B------:R-:W-:-:S02]  /*11ab0*/  IADD3.X R111, R111, UR40, RZ, P2, !PT ;  /* 0x000000286f6f7c10 */ /* 0x000fc400097fe4ff */
[----:B----4-:R-:W-:Y:S01]  /*11ac0*/  IADD3.X R197, R197, UR40, RZ, P4, !PT ;  /* 0x00000028c5c57c10 */ /* 0x010fe2000a7fe4ff */
[----:B------:R-:W-:Y:S01]  /*11ad0*/  QGMMA.64x64x32.F32.E4M3.E4M3 R24, gdesc[UR24], R24 ;  /* 0x00e00000181879f3 */ /* 0x000fe20008700818 */
[----:B0-----:R-:W4:Y:S04]  /*11ae0*/  LDL.LU R244, [R1+0x5b0] ;  /* 0x0005b00001f47983 */ /* 0x001f280000300800 */
[----:B------:R0:W-:Y:S04]  /*11af0*/  STL [R1+0x20], R243 ;  /* 0x000020f301007387 */ /* 0x0001e80000100800 */
[----:B0-----:R-:W3:Y:S01]  /*11b00*/  LDL.LU R243, [R1+0x5ac] ;  /* 0x0005ac0001f37983 */ /* 0x001ee20000300800 */
[----:B------:R-:W-:Y:S01]  /*11b10*/  IADD3.X R0, R0, UR40, RZ, P5, !PT ;  /* 0x0000002800007c10 */ /* 0x000fe2000affe4ff */
[----:B------:R-:W-:Y:S01]  /*11b20*/  UMOV UR30, UR6 ;  /* 0x00000006001e7c82 */ /* 0x000fe20008000000 */
[----:B------:R-:W-:-:S02]  /*11b30*/  UMOV UR31, UR7 ;  /* 0x00000007001f7c82 */ /* 0x000fc40008000000 */
[----:B------:R-:W-:Y:S01]  /*11b40*/  QGMMA.64x64x32.F32.E4M3.E4M3 R24, gdesc[UR28], R24 ;  /* 0x00e000001c1879f3 */ /* 0x000fe20008700818 */
[----:B--2---:R-:W-:-:S05]  /*11b50*/  IADD3.X R198, R198, UR40, RZ, P3, !PT ;  /* 0x00000028c6c67c10 */ /* 0x004fca0009ffe4ff */
[----:B------:R0:W-:Y:S04]  /*11b60*/  STL [R1+0x10], R198 ;  /* 0x000010c601007387 */ /* 0x0001e80000100800 */
[----:B------:R-:W-:Y:S04]  /*11b70*/  STL [R1+0x18], R111 ;  /* 0x0000186f01007387 */ /* 0x000fe80000100800 */
[----:B0-----:R-:W2:Y:S04]  /*11b80*/  LDL.LU R198, [R1+0x5a8] ;  /* 0x0005a80001c67983 */ /* 0x001ea80000300800 */
[----:B------:R0:W-:Y:S04]  /*11b90*/  STL [R1+0x8], R197 ;  /* 0x000008c501007387 */ /* 0x0001e80000100800 */
[----:B0-----:R-:W2:Y:S04]  /*11ba0*/  LDL.LU R197, [R1+0x5a4] ;  /* 0x0005a40001c57983 */ /* 0x001ea80000300800 */
[----:B------:R0:W-:Y:S04]  /*11bb0*/  STL [R1], R0 ;  /* 0x0000000001007387 */ /* 0x0001e80000100800 */
[----:B0-----:R0:W5:Y:S01]  /*11bc0*/  LDL.LU R0, [R1+0x5a0] ;  /* 0x0005a00001007983 */ /* 0x0011620000300800 */
[----:B------:R-:W-:Y:S01]  /*11bd0*/  UMOV UR34, UR18 ;  /* 0x0000001200227c82 */ /* 0x000fe20008000000 */
[----:B------:R-:W-:-:S02]  /*11be0*/  UMOV UR35, UR19 ;  /* 0x0000001300237c82 */ /* 0x000fc40008000000 */
[----:B------:R-:W-:Y:S01]  /*11bf0*/  QGMMA.64x64x32.F32.E4M3.E4M3 R24, gdesc[UR32], R24 ;  /* 0x00e00000201879f3 */ /* 0x000fe20008700818 */
[----:B------:R-:W-:Y:S01]  /*11c00*/  UMOV UR38, UR22 ;  /* 0x0000001600267c82 */ /* 0x000fe20008000000 */
[----:B------:R-:W-:Y:S01]  /*11c10*/  UMOV UR39, UR23 ;  /* 0x0000001700277c82 */ /* 0x000fe20008000000 */
[----:B------:R-:W-:Y:S02]  /*11c20*/  IADD3 R252, P6, R252, UR13, RZ ;  /* 0x0000000dfcfc7c10 */ /* 0x000fe4000ffde0ff */
[----:B------:R-:W-:Y:S02]  /*11c30*/  IADD3 R250, P1, R250, UR13, RZ ;  /* 0x0000000dfafa7c10 */ /* 0x000fe4000ff3e0ff */
[----:B------:R-:W-:Y:S02]  /*11c40*/  IADD3 R248, P2, R248, UR13, RZ ;  /* 0x0000000df8f87c10 */ /* 0x000fe4000ff5e0ff */
[----:B------:R-:W-:Y:S02]  /*11c50*/  IADD3 R246, P3, R246, UR13, RZ ;  /* 0x0000000df6f67c10 */ /* 0x000fe4000ff7e0ff */
[----:B------:R-:W-:-:S02]  /*11c60*/  IADD3.X R251, R251, UR40, RZ, P6, !PT ;  /* 0x00000028fbfb7c10 */ /* 0x000fc4000b7fe4ff */
[----:B------:R-:W-:Y:S02]  /*11c70*/  IADD3.X R249, R249, UR40, RZ, P1, !PT ;  /* 0x00000028f9f97c10 */ /* 0x000fe40008ffe4ff */
[----:B------:R-:W-:Y:S02]  /*11c80*/  IADD3.X R247, R247, UR40, RZ, P2, !PT ;  /* 0x00000028f7f77c10 */ /* 0x000fe400097fe4ff */
[----:B------:R-:W-:Y:S02]  /*11c90*/  IADD3.X R245, R245, UR40, RZ, P3, !PT ;  /* 0x00000028f5f57c10 */ /* 0x000fe40009ffe4ff */
[----:B------:R-:W-:Y:S01]  /*11ca0*/  IADD3 R242, P5, R242, UR13, RZ ;  /* 0x0000000df2f27c10 */ /* 0x000fe2000ffbe0ff */
[----:B------:R-:W-:Y:S01]  /*11cb0*/  QGMMA.64x64x32.F32.E4M3.E4M3 R24, gdesc[UR36], R24, gsb0 ;  /* 0x00e00000241879f3 */ /* 0x000fe20008000818 */
[----:B----4-:R-:W-:Y:S02]  /*11cc0*/  IADD3 R244, P4, R244, UR13, RZ ;  /* 0x0000000df4f47c10 */ /* 0x010fe4000ff9e0ff */
[----:B------:R-:W-:-:S02]  /*11cd0*/  IADD3 R240, P6, R240, UR13, RZ ;  /* 0x0000000df0f07c10 */ /* 0x000fc4000ffde0ff */
[----:B------:R-:W-:Y:S02]  /*11ce0*/  IADD3 R238, P1, R238, UR13, RZ ;  /* 0x0000000deeee7c10 */ /* 0x000fe4000ff3e0ff */
[----:B------:R-:W-:Y:S02]  /*11cf0*/  IADD3 R236, P2, R236, UR13, RZ ;  /* 0x0000000decec7c10 */ /* 0x000fe4000ff5e0ff */
[----:B------:R-:W-:Y:S01]  /*11d00*/  IADD3 R234, P3, R234, UR13, RZ ;  /* 0x0000000deaea7c10 */ /* 0x000fe2000ff7e0ff */
[----:B------:R-:W-:Y:S01]  /*11d10*/  VIADD R4, R4, 0x1 ;  /* 0x0000000104047836 */ /* 0x000fe20000000000 */
[----:B---3--:R-:W-:Y:S02]  /*11d20*/  IADD3.X R243, R243, UR40, RZ, P4, !PT ;  /* 0x00000028f3f37c10 */ /* 0x008fe4000a7fe4ff */
[----:B------:R-:W-:Y:S02]  /*11d30*/  IADD3.X R241, R241, UR40, RZ, P5, !PT ;  /* 0x00000028f1f17c10 */ /* 0x000fe4000affe4ff */
[----:B------:R-:W-:-:S02]  /*11d40*/  IADD3.X R239, R239, UR40, RZ, P6, !PT ;  /* 0x00000028efef7c10 */ /* 0x000fc4000b7fe4ff */
[----:B------:R-:W-:Y:S02]  /*11d50*/  IADD3.X R237, R237, UR40, RZ, P1, !PT ;  /* 0x00000028eded7c10 */ /* 0x000fe40008ffe4ff */
[----:B------:R-:W-:Y:S02]  /*11d60*/  IADD3.X R235, R235, UR40, RZ, P2, !PT ;  /* 0x00000028ebeb7c10 */ /* 0x000fe400097fe4ff */
[----:B------:R-:W-:Y:S02]  /*11d70*/  IADD3.X R233, R233, UR40, RZ, P3, !PT ;  /* 0x00000028e9e97c10 */ /* 0x000fe40009ffe4ff */
[----:B------:R-:W-:Y:S02]  /*11d80*/  IADD3 R232, P4, R232, UR13, RZ ;  /* 0x0000000de8e87c10 */ /* 0x000fe4000ff9e0ff */
[----:B------:R-:W-:Y:S02]  /*11d90*/  IADD3 R230, P5, R230, UR13, RZ ;  /* 0x0000000de6e67c10 */ /* 0x000fe4000ffbe0ff */
[----:B------:R-:W-:-:S02]  /*11da0*/  IADD3 R228, P6, R228, UR13, RZ ;  /* 0x0000000de4e47c10 */ /* 0x000fc4000ffde0ff */
[----:B------:R-:W-:Y:S02]  /*11db0*/  IADD3 R226, P1, R226, UR13, RZ ;  /* 0x0000000de2e27c10 */ /* 0x000fe4000ff3e0ff */
[----:B------:R-:W-:Y:S02]  /*11dc0*/  IADD3 R224, P2, R224, UR13, RZ ;  /* 0x0000000de0e07c10 */ /* 0x000fe4000ff5e0ff */
[----:B------:R-:W-:Y:S02]  /*11dd0*/  IADD3 R222, P3, R222, UR13, RZ ;  /* 0x0000000ddede7c10 */ /* 0x000fe4000ff7e0ff */
[----:B------:R-:W-:Y:S02]  /*11de0*/  ISETP.NE.U32.AND P0, PT, R4, R7, PT ;  /* 0x000000070400720c */ /* 0x000fe40003f05070 */
[----:B------:R-:W-:Y:S02]  /*11df0*/  IADD3.X R231, R231, UR40, RZ, P4, !PT ;  /* 0x00000028e7e77c10 */ /* 0x000fe4000a7fe4ff */
[----:B------:R-:W-:-:S02]  /*11e00*/  IADD3.X R229, R229, UR40, RZ, P5, !PT ;  /* 0x00000028e5e57c10 */ /* 0x000fc4000affe4ff */
[----:B------:R-:W-:Y:S02]  /*11e10*/  IADD3.X R227, R227, UR40, RZ, P6, !PT ;  /* 0x00000028e3e37c10 */ /* 0x000fe4000b7fe4ff */
[----:B------:R-:W-:Y:S02]  /*11e20*/  IADD3.X R225, R225, UR40, RZ, P1, !PT ;  /* 0x00000028e1e17c10 */ /* 0x000fe40008ffe4ff */
[----:B------:R-:W-:Y:S02]  /*11e30*/  IADD3.X R223, R223, UR40, RZ, P2, !PT ;  /* 0x00000028dfdf7c10 */ /* 0x000fe400097fe4ff */
[----:B------:R-:W-:Y:S02]  /*11e40*/  IADD3.X R221, R221, UR40, RZ, P3, !PT ;  /* 0x00000028dddd7c10 */ /* 0x000fe40009ffe4ff */
[----:B------:R-:W-:Y:S02]  /*11e50*/  IADD3 R220, P4, R220, UR13, RZ ;  /* 0x0000000ddcdc7c10 */ /* 0x000fe4000ff9e0ff */
[----:B------:R-:W-:-:S02]  /*11e60*/  IADD3 R218, P5, R218, UR13, RZ ;  /* 0x0000000ddada7c10 */ /* 0x000fc4000ffbe0ff */
[----:B------:R-:W-:Y:S02]  /*11e70*/  IADD3 R216, P6, R216, UR13, RZ ;  /* 0x0000000dd8d87c10 */ /* 0x000fe4000ffde0ff */
[----:B------:R-:W-:Y:S02]  /*11e80*/  IADD3 R214, P1, R214, UR13, RZ ;  /* 0x0000000dd6d67c10 */ /* 0x000fe4000ff3e0ff */
[----:B------:R-:W-:Y:S02]  /*11e90*/  IADD3 R212, P2, R212, UR13, RZ ;  /* 0x0000000dd4d47c10 */ /* 0x000fe4000ff5e0ff */
[----:B------:R-:W-:Y:S02]  /*11ea0*/  IADD3 R210, P3, R210, UR13, RZ ;  /* 0x0000000dd2d27c10 */ /* 0x000fe4000ff7e0ff */
        /* <DEDUP_REMOVED lines=10> */
[----:B------:R-:W-:Y:S01]  /*11f50*/  IADD3 R200, P2, R200, UR13, RZ ;  /* 0x0000000dc8c87c10 */ /* 0x000fe2000ff5e0ff */
[----:B------:R-:W-:Y:S02]  /*11f60*/  WARPGROUP.DEPBAR.LE gsb0, 0x0 ;  /* 0x00008000000079c5 */ /* 0x000fe40000010000 */
[----:B------:R-:W-:Y:S02]  /*11f70*/  IADD3.X R207, R207, UR40, RZ, P4, !PT ;  /* 0x00000028cfcf7c10 */ /* 0x000fe4000a7fe4ff */
[----:B------:R-:W-:Y:S02]  /*11f80*/  IADD3.X R205, R205, UR40, RZ, P5, !PT ;  /* 0x00000028cdcd7c10 */ /* 0x000fe4000affe4ff */
[----:B------:R-:W-:-:S02]  /*11f90*/  IADD3.X R203, R203, UR40, RZ, P6, !PT ;  /* 0x00000028cbcb7c10 */ /* 0x000fc4000b7fe4ff */
[----:B------:R-:W-:Y:S02]  /*11fa0*/  IADD3.X R201, R201, UR40, RZ, P1, !PT ;  /* 0x00000028c9c97c10 */ /* 0x000fe40008ffe4ff */
[----:B------:R-:W-:Y:S02]  /*11fb0*/  IADD3.X R199, R199, UR40, RZ, P2, !PT ;  /* 0x00000028c7c77c10 */ /* 0x000fe400097fe4ff */
[----:B--2---:R-:W-:-:S04]  /*11fc0*/  IADD3 R198, P3, R198, UR13, RZ ;  /* 0x0000000dc6c67c10 */ /* 0x004fc8000ff7e0ff */
[----:B------:R-:W-:Y:S01]  /*11fd0*/  IADD3.X R197, R197, UR40, RZ, P3, !PT ;  /* 0x00000028c5c57c10 */ /* 0x000fe20009ffe4ff */
[----:B0-----:R-:W-:Y:S08]  /*11fe0*/  @P0 BRA `(.L_x_2) ;  /* 0xffffff5800140947 */ /* 0x001ff0000383ffff */
.L_x_1:
[----:B------:R-:W2:Y:S01]  /*11ff0*/  LDL.LU R8, [R1+0x59c] ;  /* 0x00059c0001087983 */ /* 0x000ea20000300800 */
[----:B------:R-:W0:Y:S01]  /*12000*/  S2R R4, SR_TID.X ;  /* 0x0000000000047919 */ /* 0x000e220000002100 */
[----:B------:R-:W-:Y:S01]  /*12010*/  F2FP.SATFINITE.E4M3.F32.PACK_AB_MERGE_C R58, R59, R58, RZ ;  /* 0x0000003a3b3a723e */ /* 0x000fe200048070ff */
[----:B------:R-:W-:Y:S01]  /*12020*/  ULDC.64 UR6, c[0x0][0x228] ;  /* 0x00008a0000067ab9 */ /* 0x000fe20000000a00 */
[----:B------:R-:W-:Y:S01]  /*12030*/  F2FP.SATFINITE.E4M3.F32.PACK_AB_MERGE_C R63, R63, R62, RZ ;  /* 0x0000003e3f3f723e */ /* 0x000fe200048070ff */
[----:B------:R-:W3:Y:S01]  /*12040*/  LDL.LU R7, [R1+0x598] ;  /* 0x0005980001077983 */ /* 0x000ee20000300800 */
[----:B------:R-:W-:Y:S01]  /*12050*/  F2FP.SATFINITE.E4M3.F32.PACK_AB_MERGE_C R56, R57, R56, RZ ;  /* 0x000000383938723e */ /* 0x000fe200048070ff */
[----:B------:R-:W-:Y:S01]  /*12060*/  ULDC UR4, c[0x0][0x244] ;  /* 0x0000910000047ab9 */ /* 0x000fe20000000800 */
[----:B------:R-:W-:Y:S01]  /*12070*/  F2FP.SATFINITE.E4M3.F32.PACK_AB_MERGE_C R61, R61, R60, RZ ;  /* 0x0000003c3d3d723e */ /* 0x000fe200048070ff */
[----:B-----5:R-:W-:Y:S01]  /*12080*/  VIADD R22, R0, 0x5 ;  /* 0x0000000500167836 */ /* 0x020fe20000000000 */
[----:B------:R-:W-:-:S02]  /*12090*/  F2FP.SATFINITE.E4M3.F32.PACK_AB_MERGE_C R24, R25, R24, RZ ;  /* 0x000000181918723e */ /* 0x000fc400048070ff */
[----:B------:R-:W-:Y:S02]  /*120a0*/  F2FP.SATFINITE.E4M3.F32.PACK_AB_MERGE_C R26, R27, R26, RZ ;  /* 0x0000001a1b1a723e */ /* 0x000fe400048070ff */
[----:B------:R-:W-:Y:S02]  /*120b0*/  F2FP.SATFINITE.E4M3.F32.PACK_AB_MERGE_C R29, R29, R28, RZ ;  /* 0x0000001c1d1d723e */ /* 0x000fe400048070ff */
[----:B------:R-:W-:Y:S02]  /*120c0*/  F2FP.SATFINITE.E4M3.F32.PACK_AB_MERGE_C R31, R31, R30, RZ ;  /* 0x0000001e1f1f723e */ /* 0x000fe400048070ff */
[----:B------:R-:W-:Y:S02]  /*120d0*/  PRMT R57, R58, 0x5410, R63 ;  /* 0x000054103a397816 */ /* 0x000fe4000000003f */
[----:B------:R-:W-:Y:S02]  /*120e0*/  PRMT R56, R56, 0x5410, R61 ;  /* 0x0000541038387816 */ /* 0x000fe4000000003d */
[----:B------:R-:W-:Y:S01]  /*120f0*/  PRMT R58, R24, 0x5410, R29 ;  /* 0x00005410183a7816 */ /* 0x000fe2000000001d */
[----:B------:R-:W-:Y:S01]  /*12100*/  VIADD R24, R0, 0x6 ;  /* 0x0000000600187836 */ /* 0x000fe20000000000 */
[----:B------:R-:W-:Y:S01]  /*12110*/  PRMT R59, R26, 0x5410, R31 ;  /* 0x000054101a3b7816 */ /* 0x000fe2000000001f */
[----:B------:R-:W-:Y:S01]  /*12120*/  VIADD R26, R0, 0x9 ;  /* 0x00000009001a7836 */ /* 0x000fe20000000000 */
[----:B------:R-:W-:-:S02]  /*12130*/  F2FP.SATFINITE.E4M3.F32.PACK_AB_MERGE_C R66, R67, R66, RZ ;  /* 0x000000424342723e */ /* 0x000fc400048070ff */
[----:B------:R-:W-:Y:S02]  /*12140*/  F2FP.SATFINITE.E4M3.F32.PACK_AB_MERGE_C R71, R71, R70, RZ ;  /* 0x000000464747723e */ /* 0x000fe400048070ff */
[----:B------:R-:W-:Y:S02]  /*12150*/  F2FP.SATFINITE.E4M3.F32.PACK_AB_MERGE_C R64, R65, R64, RZ ;  /* 0x000000404140723e */ /* 0x000fe400048070ff */
[----:B------:R-:W-:Y:S01]  /*12160*/  F2FP.SATFINITE.E4M3.F32.PACK_AB_MERGE_C R69, R69, R68, RZ ;  /* 0x000000444545723e */ /* 0x000fe200048070ff */
[C---:B0-----:R-:W-:Y:S01]  /*12170*/  IMAD.SHL.U32 R3, R4.reuse, 0x40, RZ ;  /* 0x0000004004037824 */ /* 0x041fe200078e00ff */
[----:B------:R-:W-:Y:S02]  /*12180*/  F2FP.SATFINITE.E4M3.F32.PACK_AB_MERGE_C R32, R33, R32, RZ ;  /* 0x000000202120723e */ /* 0x000fe400048070ff */
[----:B------:R-:W-:Y:S02]  /*12190*/  F2FP.SATFINITE.E4M3.F32.PACK_AB_MERGE_C R34, R35, R34, RZ ;  /* 0x000000222322723e */ /* 0x000fe400048070ff */
[----:B------:R-:W-:Y:S01]  /*121a0*/  LOP3.LUT R5, R3, 0x400, RZ, 0xc0, !PT ;  /* 0x0000040003057812 */ /* 0x000fe200078ec0ff */
[----:B------:R-:W-:Y:S01]  /*121b0*/  IMAD.SHL.U32 R3, R4, 0x8, RZ ;  /* 0x0000000804037824 */ /* 0x000fe200078e00ff */
[----:B------:R-:W-:Y:S01]  /*121c0*/  F2FP.SATFINITE.E4M3.F32.PACK_AB_MERGE_C R37, R37, R36, RZ ;  /* 0x000000242525723e */ /* 0x000fe200048070ff */
[----:B------:R-:W-:Y:S01]  /*121d0*/  VIADD R4, R0, 0x3 ;  /* 0x0000000300047836 */ /* 0x000fe20000000000 */
[----:B------:R-:W-:-:S02]  /*121e0*/  F2FP.SATFINITE.E4M3.F32.PACK_AB_MERGE_C R39, R39, R38, RZ ;  /* 0x000000262727723e */ /* 0x000fc400048070ff */
[----:B------:R-:W-:Y:S02]  /*121f0*/  LOP3.LUT R3, R3, 0x300, RZ, 0xc0, !PT ;  /* 0x0000030003037812 */ /* 0x000fe400078ec0ff */
[----:B------:R-:W-:Y:S02]  /*12200*/  PRMT R65, R66, 0x5410, R71 ;  /* 0x0000541042417816 */ /* 0x000fe40000000047 */
[----:B------:R-:W-:Y:S02]  /*12210*/  PRMT R64, R64, 0x5410, R69 ;  /* 0x0000541040407816 */ /* 0x000fe40000000045 */
[----:B------:R-:W-:Y:S02]  /*12220*/  PRMT R66, R32, 0x5410, R37 ;  /* 0x0000541020427816 */ /* 0x000fe40000000025 */
[----:B------:R-:W-:Y:S02]  /*12230*/  PRMT R67, R34, 0x5410, R39 ;  /* 0x0000541022437816 */ /* 0x000fe40000000027 */
[----:B------:R-:W-:-:S02]  /*12240*/  F2FP.SATFINITE.E4M3.F32.PACK_AB_MERGE_C R74, R75, R74, RZ ;  /* 0x0000004a4b4a723e */ /* 0x000fc400048070ff */
[----:B------:R-:W-:Y:S02]  /*12250*/  F2FP.SATFINITE.E4M3.F32.PACK_AB_MERGE_C R79, R79, R78, RZ ;  /* 0x0000004e4f4f723e */ /* 0x000fe400048070ff */
[----:B------:R-:W-:Y:S02]  /*12260*/  F2FP.SATFINITE.E4M3.F32.PACK_AB_MERGE_C R72, R73, R72, RZ ;  /* 0x000000484948723e */ /* 0x000fe400048070ff */
[----:B------:R-:W-:Y:S02]  /*12270*/  F2FP.SATFINITE.E4M3.F32.PACK_AB_MERGE_C R77, R77, R76, RZ ;  /* 0x0000004c4d4d723e */ /* 0x000fe400048070ff */
[----:B------:R-:W-:Y:S02]  /*12280*/  F2FP.SATFINITE.E4M3.F32.PACK_AB_MERGE_C R40, R41, R40, RZ ;  /* 0x000000282928723e */ /* 0x000fe400048070ff */
[----:B------:R-:W-:Y:S02]  /*12290*/  F2FP.SATFINITE.E4M3.F32.PACK_AB_MERGE_C R42, R43, R42, RZ ;  /* 0x0000002a2b2a723e */ /* 0x000fe400048070ff */
[----:B------:R-:W-:-:S02]  /*122a0*/  F2FP.SATFINITE.E4M3.F32.PACK_AB_MERGE_C R45, R45, R44, RZ ;  /* 0x0000002c2d2d723e */ /* 0x000fc400048070ff */
[----:B------:R-:W-:Y:S02]  /*122b0*/  F2FP.SATFINITE.E4M3.F32.PACK_AB_MERGE_C R47, R47, R46, RZ ;  /* 0x0000002e2f2f723e */ /* 0x000fe400048070ff */
        /* <DEDUP_REMOVED lines=16> */
[----:B--2---:R-:W-:-:S02]  /*123c0*/  LOP3.LUT R2, R8, 0xf0, RZ, 0xc0, !PT ;  /* 0x000000f008027812 */ /* 0x004fc400078ec0ff */
[----:B------:R-:W0:Y:S02]  /*123d0*/  S2R R8, SR_TID.X ;  /* 0x0000000000087919 */ /* 0x000e240000002100 */
[----:B------:R-:W-:Y:S01]  /*123e0*/  IADD3 R2, R5, UR12, R2 ;  /* 0x0000000c05027c10 */ /* 0x000fe2000fffe002 */
[C---:B------:R-:W-:Y:S01]  /*123f0*/  VIADD R5, R0.reuse, 0x4 ;  /* 0x0000000400057836 */ /* 0x040fe20000000000 */
[----:B------:R-:W-:Y:S01]  /*12400*/  BAR.SYNC.DEFER_BLOCKING 0x0 ;  /* 0x0000000000007b1d */ /* 0x000fe20000010000 */
[----:B---3--:R-:W-:Y:S02]  /*12410*/  ISETP.GE.AND P0, PT, R7, UR6, PT ;  /* 0x0000000607007c0c */ /* 0x008fe4000bf06270 */
[----:B------:R-:W-:Y:S02]  /*12420*/  IMAD.IADD R25, R3, 0x1, R2 ;  /* 0x0000000103197824 */ /* 0x000fe400078e0202 */
[C---:B------:R-:W-:Y:S01]  /*12430*/  VIADD R2, R0.reuse, 0x1 ;  /* 0x0000000100027836 */ /* 0x040fe20000000000 */
[----:B------:R-:W-:Y:S01]  /*12440*/  ULDC UR6, c[0x0][0x248] ;  /* 0x0000920000067ab9 */ /* 0x000fe20000000800 */
[----:B------:R-:W-:Y:S01]  /*12450*/  VIADD R3, R0, 0x2 ;  /* 0x0000000200037836 */ /* 0x000fe20000000000 */
[----:B------:R-:W-:Y:S01]  /*12460*/  ISETP.LT.AND P5, PT, R4, UR7, !P0 ;  /* 0x0000000704007c0c */ /* 0x000fe2000c7a1270 */
[----:B------:R-:W-:Y:S01]  /*12470*/  IMAD R4, R0, UR6, RZ ;  /* 0x0000000600047c24 */ /* 0x000fe2000f8e02ff */
[----:B------:R-:W-:Y:S01]  /*12480*/  ISETP.LT.AND P2, PT, R2, UR7, !P0 ;  /* 0x0000000702007c0c */ /* 0x000fe2000c741270 */
[----:B------:R-:W-:Y:S01]  /*12490*/  IMAD R2, R7, UR4, RZ ;  /* 0x0000000407027c24 */ /* 0x000fe2000f8e02ff */
[----:B------:R-:W-:Y:S01]  /*124a0*/  ULDC.64 UR4, c[0x0][0x220] ;  /* 0x0000880000047ab9 */ /* 0x000fe20000000a00 */
[----:B------:R-:W-:Y:S01]  /*124b0*/  ISETP.LT.AND P1, PT, R3, UR7, !P0 ;  /* 0x0000000703007c0c */ /* 0x000fe2000c721270 */
[----:B------:R-:W-:Y:S01]  /*124c0*/  VIADD R17, R4, UR6 ;  /* 0x0000000604117c36 */ /* 0x000fe20008000000 */
[----:B------:R-:W-:-:S02]  /*124d0*/  ISETP.LT.AND P4, PT, R5, UR7, !P0 ;  /* 0x0000000705007c0c */ /* 0x000fc4000c781270 */
[----:B------:R-:W-:Y:S01]  /*124e0*/  IADD3 R3, P3, R2, UR4, RZ ;  /* 0x0000000402037c10 */ /* 0x000fe2000ff7e0ff */
[----:B------:R-:W-:-:S03]  /*124f0*/  VIADD R23, R17, UR6 ;  /* 0x0000000611177c36 */ /* 0x000fc60008000000 */
[----:B------:R-:W-:Y:S02]  /*12500*/  LEA.HI.X.SX32 R2, R2, UR5, 0x1, P3 ;  /* 0x0000000502027c11 */ /* 0x000fe400098f0eff */
[----:B------:R-:W-:Y:S01]  /*12510*/  IADD3 R18, P6, R4, R3, RZ ;  /* 0x0000000304127210 */ /* 0x000fe20007fde0ff */
[----:B------:R-:W-:Y:S01]  /*12520*/  STSM.16.M88.4 [R25], R56 ;  /* 0x0000003819007844 */ /* 0x000fe20000000200 */
[----:B------:R-:W-:Y:S01]  /*12530*/  BAR.SYNC.DEFER_BLOCKING 0x0 ;  /* 0x0000000000007b1d */ /* 0x000fe20000010000 */
[----:B0-----:R-:W-:Y:S02]  /*12540*/  LOP3.LUT R8, R8, 0x7f, RZ, 0xc0, !PT ;  /* 0x0000007f08087812 */ /* 0x001fe400078ec0ff */
[----:B------:R-:W-:Y:S02]  /*12550*/  LEA.HI.X.SX32 R19, R4, R2, 0x1, P6 ;  /* 0x0000000204137211 */ /* 0x000fe400030f0eff */
[----:B------:R-:W-:Y:S02]  /*12560*/  LEA R16, R8, UR12, 0x4 ;  /* 0x0000000c08107c11 */ /* 0x000fe4000f8e20ff */
[----:B------:R-:W-:-:S02]  /*12570*/  ISETP.LT.AND P3, PT, R0, UR7, !P0 ;  /* 0x0000000700007c0c */ /* 0x000fc4000c761270 */
[----:B------:R-:W-:-:S04]  /*12580*/  IADD3 R20, P6, R17, R3, RZ ;  /* 0x0000000311147210 */ /* 0x000fc80007fde0ff */
[----:B------:R-:W-:Y:S01]  /*12590*/  LEA.HI.X.SX32 R21, R17, R2, 0x1, P6 ;  /* 0x0000000211157211 */ /* 0x000fe200030f0eff */
[----:B------:R-:W-:Y:S01]  /*125a0*/  VIADD R17, R23, UR6 ;  /* 0x0000000617117c36 */ /* 0x000fe20008000000 */
[----:B------:R-:W0:Y:S01]  /*125b0*/  LDS.128 R8, [R16] ;  /* 0x0000000010087984 */ /* 0x000e220000000c00 */
[----:B------:R-:W-:Y:S06]  /*125c0*/  BAR.SYNC.DEFER_BLOCKING 0x0 ;  /* 0x0000000000007b1d */ /* 0x000fec0000010000 */
[----:B------:R-:W-:Y:S02]  /*125d0*/  STSM.16.M88.4 [R25], R64 ;  /* 0x0000004019007844 */ /* 0x000fe40000000200 */
[----:B------:R-:W-:Y:S01]  /*125e0*/  BAR.SYNC.DEFER_BLOCKING 0x0 ;  /* 0x0000000000007b1d */ /* 0x000fe20000010000 */
[----:B0-----:R-:W-:-:S02]  /*125f0*/  PRMT R29, R8, 0x7770, RZ ;  /* 0x00007770081d7816 */ /* 0x001fc400000000ff */
[----:B------:R-:W-:Y:S02]  /*12600*/  PRMT R27, R8, 0x7771, RZ ;  /* 0x00007771081b7816 */ /* 0x000fe400000000ff */
[----:B------:R-:W-:Y:S01]  /*12610*/  PRMT R31, R9, 0x7770, RZ ;  /* 0x00007770091f7816 */ /* 0x000fe200000000ff */
[----:B------:R-:W0:Y:S02]  /*12620*/  LDS.128 R12, [R16] ;  /* 0x00000000100c7984 */ /* 0x000e240000000c00 */
[----:B------:R-:W-:Y:S06]  /*12630*/  BAR.SYNC.DEFER_BLOCKING 0x0 ;  /* 0x0000000000007b1d */ /* 0x000fec0000010000 */
[----:B------:R-:W-:Y:S02]  /*12640*/  STSM.16.M88.4 [R25], R72 ;  /* 0x0000004819007844 */ /* 0x000fe40000000200 */
[----:B------:R-:W-:Y:S06]  /*12650*/  BAR.SYNC.DEFER_BLOCKING 0x0 ;  /* 0x0000000000007b1d */ /* 0x000fec0000010000 */
[----:B------:R-:W1:Y:S02]  /*12660*/  LDS.128 R4, [R16] ;  /* 0x0000000010047984 */ /* 0x000e640000000c00 */
[----:B------:R-:W-:Y:S06]  /*12670*/  BAR.SYNC.DEFER_BLOCKING 0x0 ;  /* 0x0000000000007b1d */ /* 0x000fec0000010000 */
[----:B------:R2:W-:Y:S02]  /*12680*/  STSM.16.M88.4 [R25], R80 ;  /* 0x0000005019007844 */ /* 0x0005e40000000200 */
[----:B------:R-:W-:Y:S01]  /*12690*/  BAR.SYNC.DEFER_BLOCKING 0x0 ;  /* 0x0000000000007b1d */ /* 0x000fe20000010000 */
[----:B--2---:R-:W-:-:S05]  /*126a0*/  VIADD R25, R0, 0x7 ;  /* 0x0000000700197836 */ /* 0x004fca0000000000 */
[----:B------:R2:W-:Y:S01]  /*126b0*/  @P3 STG.E.U8 desc[UR14][R18.64], R29 ;  /* 0x0000001d12003986 */ /* 0x0005e2000c10110e */
[----:B------:R-:W-:Y:S02]  /*126c0*/  ISETP.LT.AND P3, PT, R22, UR7, !P0 ;  /* 0x0000000716007c0c */ /* 0x000fe4000c761270 */
[-C--:B------:R-:W-:Y:S01]  /*126d0*/  IADD3 R22, P6, R23, R3.reuse, RZ ;  /* 0x0000000317167210 */ /* 0x080fe20007fde0ff */
[----:B------:R3:W-:Y:S01]  /*126e0*/  @P2 STG.E.U8 desc[UR14][R20.64], R27 ;  /* 0x0000001b14002986 */ /* 0x0007e2000c10110e */
[----:B------:R-:W-:Y:S01]  /*126f0*/  ISETP.LT.AND P2, PT, R24, UR7, !P0 ;  /* 0x0000000718007c0c */ /* 0x000fe2000c741270 */
[----:B------:R-:W-:Y:S01]  /*12700*/  VIADD R24, R17, UR6 ;  /* 0x0000000611187c36 */ /* 0x000fe20008000000 */
[----:B------:R-:W-:Y:S02]  /*12710*/  LEA.HI.X.SX32 R23, R23, R2, 0x1, P6 ;  /* 0x0000000217177211 */ /* 0x000fe400030f0eff */
[----:B--2---:R-:W-:-:S03]  /*12720*/  IADD3 R18, P6, R17, R3, RZ ;  /* 0x0000000311127210 */ /* 0x004fc60007fde0ff */
[----:B------:R2:W-:Y:S01]  /*12730*/  @P1 STG.E.U8 desc[UR14][R22.64], R31 ;  /* 0x0000001f16001986 */ /* 0x0005e2000c10110e */
[----:B------:R-:W-:Y:S02]  /*12740*/  PRMT R29, R9, 0x7771, RZ ;  /* 0x00007771091d7816 */ /* 0x000fe400000000ff */
[-C--:B------:R-:W-:Y:S01]  /*12750*/  LEA.HI.X.SX32 R19, R17, R2.reuse, 0x1, P6 ;  /* 0x0000000211137211 */ /* 0x080fe200030f0eff */
[C---:B------:R-:W-:Y:S01]  /*12760*/  VIADD R17, R24.reuse, UR6 ;  /* 0x0000000618117c36 */ /* 0x040fe20008000000 */
[-C--:B---3--:R-:W-:Y:S02]  /*12770*/  IADD3 R20, P6, R24, R3.reuse, RZ ;  /* 0x0000000318147210 */ /* 0x088fe40007fde0ff */
[----:B------:R-:W-:Y:S01]  /*12780*/  ISETP.LT.AND P1, PT, R25, UR7, !P0 ;  /* 0x0000000719007c0c */ /* 0x000fe2000c721270 */
[----:B------:R-:W-:Y:S01]  /*12790*/  VIADD R25, R0, 0x8 ;  /* 0x0000000800197836 */ /* 0x000fe20000000000 */
[----:B------:R-:W-:Y:S01]  /*127a0*/  LEA.HI.X.SX32 R21, R24, R2, 0x1, P6 ;  /* 0x0000000218157211 */ /* 0x000fe200030f0eff */
[----:B------:R3:W-:Y:S01]  /*127b0*/  @P5 STG.E.U8 desc[UR14][R18.64], R29 ;  /* 0x0000001d12005986 */ /* 0x0007e2000c10110e */
[----:B------:R-:W-:-:S02]  /*127c0*/  IADD3 R24, P6, R17, R3, RZ ;  /* 0x0000000311187210 */ /* 0x000fc40007fde0ff */
[----:B------:R-:W-:Y:S02]  /*127d0*/  ISETP.LT.AND P5, PT, R25, UR7, !P0 ;  /* 0x0000000719007c0c */ /* 0x000fe4000c7a1270 */
[C---:B------:R-:W-:Y:S01]  /*127e0*/  LEA.HI.X.SX32 R25, R17.reuse, R2, 0x1, P6 ;  /* 0x0000000211197211 */ /* 0x040fe200030f0eff */
[----:B------:R-:W-:Y:S01]  /*127f0*/  VIADD R17, R17, UR6 ;  /* 0x0000000611117c36 */ /* 0x000fe20008000000 */
[C---:B------:R-:W-:Y:S02]  /*12800*/  PRMT R27, R10.reuse, 0x7770, RZ ;  /* 0x000077700a1b7816 */ /* 0x040fe400000000ff */
[----:B--2---:R-:W-:Y:S01]  /*12810*/  PRMT R23, R10, 0x7771, RZ ;  /* 0x000077710a177816 */ /* 0x004fe200000000ff */
[----:B------:R-:W-:Y:S01]  /*12820*/  VIADD R22, R17, UR6 ;  /* 0x0000000611167c36 */ /* 0x000fe20008000000 */
[----:B------:R-:W-:Y:S01]  /*12830*/  PRMT R31, R11, 0x7771, RZ ;  /* 0x000077710b1f7816 */ /* 0x000fe200000000ff */
[----:B---3--:R-:W-:Y:S01]  /*12840*/  VIADD R19, R0, 0xa ;  /* 0x0000000a00137836 */ /* 0x008fe20000000000 */
[----:B------:R-:W-:Y:S01]  /*12850*/  IADD3 R18, P6, R17, R3, RZ ;  /* 0x0000000311127210 */ /* 0x000fe20007fde0ff */
[----:B------:R2:W-:Y:S01]  /*12860*/  @P4 STG.E.U8 desc[UR14][R20.64], R27 ;  /* 0x0000001b14004986 */ /* 0x0005e2000c10110e */
[----:B------:R-:W-:Y:S01]  /*12870*/  ISETP.LT.AND P4, PT, R26, UR7, !P0 ;  /* 0x000000071a007c0c */ /* 0x000fe2000c781270 */
[----:B------:R-:W-:Y:S01]  /*12880*/  VIADD R26, R0, 0xb ;  /* 0x0000000b001a7836 */ /* 0x000fe20000000000 */
[----:B------:R-:W-:Y:S01]  /*12890*/  PRMT R29, R8, 0x7772, RZ ;  /* 0x00007772081d7816 */ /* 0x000fe200000000ff */
[----:B------:R3:W-:Y:S01]  /*128a0*/  @P3 STG.E.U8 desc[UR14][R24.64], R23 ;  /* 0x0000001718003986 */ /* 0x0007e2000c10110e */
[----:B------:R-:W-:-:S02]  /*128b0*/  ISETP.LT.AND P3, PT, R19, UR7, !P0 ;  /* 0x0000000713007c0c */ /* 0x000fc4000c761270 */
[-C--:B------:R-:W-:Y:S01]  /*128c0*/  LEA.HI.X.SX32 R19, R17, R2.reuse, 0x1, P6 ;  /* 0x0000000211137211 */ /* 0x080fe200030f0eff */
[C---:B------:R-:W-:Y:S01]  /*128d0*/  VIADD R17, R22.reuse, UR6 ;  /* 0x0000000616117c36 */ /* 0x040fe20008000000 */
[----:B--2---:R-:W-:Y:S02]  /*128e0*/  PRMT R27, R11, 0x7770, RZ ;  /* 0x000077700b1b7816 */ /* 0x004fe400000000ff */
[-C--:B------:R-:W-:Y:S01]  /*128f0*/  IADD3 R20, P6, R22, R3.reuse, RZ ;  /* 0x0000000316147210 */ /* 0x080fe20007fde0ff */
[----:B---3--:R-:W-:Y:S02]  /*12900*/  VIADD R24, R0, 0xc ;  /* 0x0000000c00187836 */ /* 0x008fe40000000000 */
[----:B------:R2:W-:Y:S01]  /*12910*/  @P2 STG.E.U8 desc[UR14][R18.64], R27 ;  /* 0x0000001b12002986 */ /* 0x0005e2000c10110e */
[----:B------:R-:W-:Y:S02]  /*12920*/  LEA.HI.X.SX32 R21, R22, R2, 0x1, P6 ;  /* 0x0000000216157211 */ /* 0x000fe400030f0eff */
[----:B------:R-:W-:Y:S01]  /*12930*/  ISETP.LT.AND P2, PT, R26, UR7, !P0 ;  /* 0x000000071a007c0c */ /* 0x000fe2000c741270 */
[C---:B------:R-:W-:Y:S01]  /*12940*/  VIADD R26, R17.reuse, UR6 ;  /* 0x00000006111a7c36 */ /* 0x040fe20008000000 */
[----:B------:R-:W-:Y:S01]  /*12950*/  IADD3 R22, P6, R17, R3, RZ ;  /* 0x0000000311167210 */ /* 0x000fe20007fde0ff */
[----:B------:R3:W-:Y:S01]  /*12960*/  @P1 STG.E.U8 desc[UR14][R20.64], R31 ;  /* 0x0000001f14001986 */ /* 0x0007e2000c10110e */
[----:B------:R-:W-:-:S02]  /*12970*/  ISETP.LT.AND P1, PT, R24, UR7, !P0 ;  /* 0x0000000718007c0c */ /* 0x000fc4000c721270 */
[-C--:B------:R-:W-:Y:S01]  /*12980*/  LEA.HI.X.SX32 R23, R17, R2.reuse, 0x1, P6 ;  /* 0x0000000211177211 */ /* 0x080fe200030f0eff */
[----:B------:R-:W-:Y:S01]  /*12990*/  VIADD R17, R0, 0xd ;  /* 0x0000000d00117836 */ /* 0x000fe20000000000 */
[-C--:B------:R-:W-:Y:S02]  /*129a0*/  IADD3 R24, P6, R26, R3.reuse, RZ ;  /* 0x000000031a187210 */ /* 0x080fe40007fde0ff */
[----:B--2---:R-:W-:Y:S01]  /*129b0*/  PRMT R27, R8, 0x7773, RZ ;  /* 0x00007773081b7816 */ /* 0x004fe200000000ff */
[----:B------:R2:W-:Y:S01]  /*129c0*/  @P5 STG.E.U8 desc[UR14][R22.64], R29 ;  /* 0x0000001d16005986 */ /* 0x0005e2000c10110e */
[CC--:B------:R-:W-:Y:S01]  /*129d0*/  LEA.HI.X.SX32 R25, R26.reuse, R2.reuse, 0x1, P6 ;  /* 0x000000021a197211 */ /* 0x0c0fe200030f0eff */
[----:B------:R-:W-:Y:S01]  /*129e0*/  VIADD R26, R26, UR6 ;  /* 0x000000061a1a7c36 */ /* 0x000fe20008000000 */
[----:B------:R-:W-:Y:S01]  /*129f0*/  ISETP.LT.AND P5, PT, R17, UR7, !P0 ;  /* 0x0000000711007c0c */ /* 0x000fe2000c7a1270 */
[----:B------:R-:W-:Y:S01]  /*12a00*/  VIADD R8, R0, 0xe ;  /* 0x0000000e00087836 */ /* 0x000fe20000000000 */
[----:B---3--:R-:W-:Y:S01]  /*12a10*/  PRMT R31, R9, 0x7772, RZ ;  /* 0x00007772091f7816 */ /* 0x008fe200000000ff */
[C---:B------:R-:W-:Y:S01]  /*12a20*/  VIADD R17, R26.reuse, UR6 ;  /* 0x000000061a117c36 */ /* 0x040fe20008000000 */
[-C--:B------:R-:W-:Y:S01]  /*12a30*/  IADD3 R18, P6, R26, R3.reuse, RZ ;  /* 0x000000031a127210 */ /* 0x080fe20007fde0ff */
[----:B------:R3:W-:Y:S01]  /*12a40*/  @P4 STG.E.U8 desc[UR14][R24.64], R27 ;  /* 0x0000001b18004986 */ /* 0x0007e2000c10110e */
[----:B------:R-:W-:Y:S01]  /*12a50*/  ISETP.LT.AND P4, PT, R8, UR7, !P0 ;  /* 0x0000000708007c0c */ /* 0x000fe2000c781270 */
[----:B------:R-:W-:Y:S01]  /*12a60*/  VIADD R20, R0, 0xf ;  /* 0x0000000f00147836 */ /* 0x000fe20000000000 */
[-C--:B------:R-:W-:Y:S01]  /*12a70*/  LEA.HI.X.SX32 R19, R26, R2.reuse, 0x1, P6 ;  /* 0x000000021a137211 */ /* 0x080fe200030f0eff */
[C---:B------:R-:W-:Y:S01]  /*12a80*/  VIADD R21, R17.reuse, UR6 ;  /* 0x0000000611157c36 */ /* 0x040fe20008000000 */
[-C--:B------:R-:W-:Y:S01]  /*12a90*/  IADD3 R8, P6, R17, R3.reuse, RZ ;  /* 0x0000000311087210 */ /* 0x080fe20007fde0ff */
[----:B--2---:R-:W-:Y:S01]  /*12aa0*/  VIADD R22, R0, 0x10 ;  /* 0x0000001000167836 */ /* 0x004fe20000000000 */
[----:B------:R-:W-:Y:S01]  /*12ab0*/  PRMT R29, R9, 0x7773, RZ ;  /* 0x00007773091d7816 */ /* 0x000fe200000000ff */
[----:B------:R2:W-:Y:S01]  /*12ac0*/  @P3 STG.E.U8 desc[UR14][R18.64], R31 ;  /* 0x0000001f12003986 */ /* 0x0005e2000c10110e */
[----:B------:R-:W-:Y:S01]  /*12ad0*/  LEA.HI.X.SX32 R9, R17, R2, 0x1, P6 ;  /* 0x0000000211097211 */ /* 0x000fe200030f0eff */
[C---:B------:R-:W-:Y:S01]  /*12ae0*/  VIADD R17, R21.reuse, UR6 ;  /* 0x0000000615117c36 */ /* 0x040fe20008000000 */
[----:B------:R-:W-:Y:S01]  /*12af0*/  ISETP.LT.AND P3, PT, R20, UR7, !P0 ;  /* 0x0000000714007c0c */ /* 0x000fe2000c761270 */
[----:B---3--:R-:W-:Y:S01]  /*12b00*/  VIADD R24, R0, 0x11 ;  /* 0x0000001100187836 */ /* 0x008fe20000000000 */
[----:B------:R-:W-:Y:S01]  /*12b10*/  IADD3 R20, P6, R21, R3, RZ ;  /* 0x0000000315147210 */ /* 0x000fe20007fde0ff */
[----:B------:R3:W-:Y:S01]  /*12b20*/  @P2 STG.E.U8 desc[UR14][R8.64], R29 ;  /* 0x0000001d08002986 */ /* 0x0007e2000c10110e */
[----:B------:R-:W-:-:S02]  /*12b30*/  ISETP.LT.AND P2, PT, R22, UR7, !P0 ;  /* 0x0000000716007c0c */ /* 0x000fc4000c741270 */
[-C--:B------:R-:W-:Y:S02]  /*12b40*/  LEA.HI.X.SX32 R21, R21, R2.reuse, 0x1, P6 ;  /* 0x0000000215157211 */ /* 0x080fe400030f0eff */
[CC--:B------:R-:W-:Y:S02]  /*12b50*/  IADD3 R22, P6, R17.reuse, R3.reuse, RZ ;  /* 0x0000000311167210 */ /* 0x0c0fe40007fde0ff */
[C---:B------:R-:W-:Y:S02]  /*12b60*/  PRMT R27, R10.reuse, 0x7772, RZ ;  /* 0x000077720a1b7816 */ /* 0x040fe400000000ff */
[C---:B------:R-:W-:Y:S01]  /*12b70*/  LEA.HI.X.SX32 R23, R17.reuse, R2, 0x1, P6 ;  /* 0x0000000211177211 */ /* 0x040fe200030f0eff */
[----:B------:R-:W-:Y:S01]  /*12b80*/  VIADD R17, R17, UR6 ;  /* 0x0000000611117c36 */ /* 0x000fe20008000000 */
[----:B--2---:R-:W-:Y:S01]  /*12b90*/  PRMT R19, R10, 0x7773, RZ ;  /* 0x000077730a137816 */ /* 0x004fe200000000ff */
[----:B---3--:R-:W-:Y:S01]  /*12ba0*/  VIADD R9, R0, 0x12 ;  /* 0x0000001200097836 */ /* 0x008fe20000000000 */
[----:B------:R2:W-:Y:S01]  /*12bb0*/  @P1 STG.E.U8 desc[UR14][R20.64], R27 ;  /* 0x0000001b14001986 */ /* 0x0005e2000c10110e */
[C---:B------:R-:W-:Y:S01]  /*12bc0*/  VIADD R18, R17.reuse, UR6 ;  /* 0x0000000611127c36 */ /* 0x040fe20008000000 */
[----:B------:R-:W-:-:S02]  /*12bd0*/  IADD3 R8, P6, R17, R3, RZ ;  /* 0x0000000311087210 */ /* 0x000fc40007fde0ff */
[----:B------:R3:W-:Y:S01]  /*12be0*/  @P5 STG.E.U8 desc[UR14][R22.64], R19 ;  /* 0x0000001316005986 */ /* 0x0007e2000c10110e */
[----:B------:R-:W-:Y:S02]  /*12bf0*/  ISETP.LT.AND P5, PT, R9, UR7, !P0 ;  /* 0x0000000709007c0c */ /* 0x000fe4000c7a1270 */
[-C--:B------:R-:W-:Y:S01]  /*12c00*/  LEA.HI.X.SX32 R9, R17, R2.reuse, 0x1, P6 ;  /* 0x0000000211097211 */ /* 0x080fe200030f0eff */
[C---:B------:R-:W-:Y:S01]  /*12c10*/  VIADD R17, R18.reuse, UR6 ;  /* 0x0000000612117c36 */ /* 0x040fe20008000000 */
[-C--:B------:R-:W-:Y:S02]  /*12c20*/  IADD3 R10, P6, R18, R3.reuse, RZ ;  /* 0x00000003120a7210 */ /* 0x080fe40007fde0ff */
[C---:B------:R-:W-:Y:S01]  /*12c30*/  PRMT R25, R11.reuse, 0x7773, RZ ;  /* 0x000077730b197816 */ /* 0x040fe200000000ff */
[----:B--2---:R-:W-:Y:S01]  /*12c40*/  VIADD R20, R0, 0x13 ;  /* 0x0000001300147836 */ /* 0x004fe20000000000 */
[----:B------:R-:W-:Y:S02]  /*12c50*/  PRMT R27, R11, 0x7772, RZ ;  /* 0x000077720b1b7816 */ /* 0x000fe400000000ff */
[-C--:B------:R-:W-:Y:S01]  /*12c60*/  LEA.HI.X.SX32 R11, R18, R2.reuse, 0x1, P6 ;  /* 0x00000002120b7211 */ /* 0x080fe200030f0eff */
[C---:B---3--:R-:W-:Y:S01]  /*12c70*/  VIADD R22, R17.reuse, UR6 ;  /* 0x0000000611167c36 */ /* 0x048fe20008000000 */
[CC--:B------:R-:W-:Y:S01]  /*12c80*/  IADD3 R18, P6, R17.reuse, R3.reuse, RZ ;  /* 0x0000000311127210 */ /* 0x0c0fe20007fde0ff */
[----:B------:R2:W-:Y:S01]  /*12c90*/  @P4 STG.E.U8 desc[UR14][R8.64], R27 ;  /* 0x0000001b08004986 */ /* 0x0005e2000c10110e */
[----:B------:R-:W-:Y:S01]  /*12ca0*/  ISETP.LT.AND P4, PT, R20, UR7, !P0 ;  /* 0x0000000714007c0c */ /* 0x000fe2000c781270 */
[----:B------:R-:W-:Y:S01]  /*12cb0*/  VIADD R20, R0, 0x14 ;  /* 0x0000001400147836 */ /* 0x000fe20000000000 */
[----:B------:R-:W-:Y:S01]  /*12cc0*/  ISETP.LT.AND P1, PT, R24, UR7, !P0 ;  /* 0x0000000718007c0c */ /* 0x000fe2000c721270 */
[----:B------:R3:W-:Y:S01]  /*12cd0*/  @P3 STG.E.U8 desc[UR14][R10.64], R25 ;  /* 0x000000190a003986 */ /* 0x0007e2000c10110e */
[----:B------:R-:W-:Y:S01]  /*12ce0*/  LEA.HI.X.SX32 R19, R17, R2, 0x1, P6 ;  /* 0x0000000211137211 */ /* 0x000fe200030f0eff */
[----:B------:R-:W-:Y:S01]  /*12cf0*/  VIADD R23, R0, 0x15 ;  /* 0x0000001500177836 */ /* 0x000fe20000000000 */
[----:B------:R-:W-:Y:S01]  /*12d00*/  ISETP.LT.AND P3, PT, R20, UR7, !P0 ;  /* 0x0000000714007c0c */ /* 0x000fe2000c761270 */
[----:B------:R-:W-:Y:S01]  /*12d10*/  VIADD R24, R0, 0x17 ;  /* 0x0000001700187836 */ /* 0x000fe20000000000 */
[----:B------:R-:W-:-:S02]  /*12d20*/  IADD3 R20, P6, R22, R3, RZ ;  /* 0x0000000316147210 */ /* 0x000fc40007fde0ff */
[----:B0-----:R-:W-:Y:S01]  /*12d30*/  PRMT R17, R12, 0x7770, RZ ;  /* 0x000077700c117816 */ /* 0x001fe200000000ff */
[----:B--2---:R-:W-:Y:S01]  /*12d40*/  VIADD R9, R0, 0x16 ;  /* 0x0000001600097836 */ /* 0x004fe20000000000 */
[C---:B------:R-:W-:Y:S01]  /*12d50*/  LEA.HI.X.SX32 R21, R22.reuse, R2, 0x1, P6 ;  /* 0x0000000216157211 */ /* 0x040fe200030f0eff */
[----:B------:R-:W-:Y:S01]  /*12d60*/  VIADD R22, R22, UR6 ;  /* 0x0000000616167c36 */ /* 0x000fe20008000000 */
[----:B------:R-:W-:Y:S01]  /*12d70*/  PRMT R27, R12, 0x7771, RZ ;  /* 0x000077710c1b7816 */ /* 0x000fe200000000ff */
[----:B------:R0:W-:Y:S01]  /*12d80*/  @P2 STG.E.U8 desc[UR14][R18.64], R17 ;  /* 0x0000001112002986 */ /* 0x0001e2000c10110e */
[----:B------:R-:W-:Y:S01]  /*12d90*/  ISETP.LT.AND P2, PT, R23, UR7, !P0 ;  /* 0x0000000717007c0c */ /* 0x000fe2000c741270 */
[C---:B---3--:R-:W-:Y:S01]  /*12da0*/  VIADD R11, R22.reuse, UR6 ;  /* 0x00000006160b7c36 */ /* 0x048fe20008000000 */
[----:B------:R-:W-:Y:S01]  /*12db0*/  IADD3 R8, P6, R22, R3, RZ ;  /* 0x0000000316087210 */ /* 0x000fe20007fde0ff */
[----:B------:R2:W-:Y:S01]  /*12dc0*/  @P1 STG.E.U8 desc[UR14][R20.64], R27 ;  /* 0x0000001b14001986 */ /* 0x0005e2000c10110e */
[----:B------:R-:W-:-:S02]  /*12dd0*/  ISETP.LT.AND P1, PT, R9, UR7, !P0 ;  /* 0x0000000709007c0c */ /* 0x000fc4000c721270 */
[-C--:B------:R-:W-:Y:S02]  /*12de0*/  LEA.HI.X.SX32 R9, R22, R2.reuse, 0x1, P6 ;  /* 0x0000000216097211 */ /* 0x080fe400030f0eff */
[-C--:B------:R-:W-:Y:S02]  /*12df0*/  IADD3 R10, P6, R11, R3.reuse, RZ ;  /* 0x000000030b0a7210 */ /* 0x080fe40007fde0ff */
[----:B------:R-:W-:Y:S01]  /*12e00*/  PRMT R23, R13, 0x7770, RZ ;  /* 0x000077700d177816 */ /* 0x000fe200000000ff */
[----:B0-----:R-:W-:Y:S01]  /*12e10*/  VIADD R17, R11, UR6 ;  /* 0x000000060b117c36 */ /* 0x001fe20008000000 */
[----:B------:R-:W-:Y:S02]  /*12e20*/  PRMT R25, R13, 0x7771, RZ ;  /* 0x000077710d197816 */ /* 0x000fe400000000ff */
[-C--:B------:R-:W-:Y:S01]  /*12e30*/  LEA.HI.X.SX32 R11, R11, R2.reuse, 0x1, P6 ;  /* 0x000000020b0b7211 */ /* 0x080fe200030f0eff */
[----:B--2---:R-:W-:Y:S01]  /*12e40*/  VIADD R20, R0, 0x18 ;  /* 0x0000001800147836 */ /* 0x004fe20000000000 */
[C---:B------:R-:W-:Y:S01]  /*12e50*/  IADD3 R18, P6, R17.reuse, R3, RZ ;  /* 0x0000000311127210 */ /* 0x040fe20007fde0ff */
[C---:B------:R-:W-:Y:S01]  /*12e60*/  VIADD R22, R17.reuse, UR6 ;  /* 0x0000000611167c36 */ /* 0x040fe20008000000 */
[----:B------:R0:W-:Y:S01]  /*12e70*/  @P5 STG.E.U8 desc[UR14][R8.64], R23 ;  /* 0x0000001708005986 */ /* 0x0001e2000c10110e */
[----:B------:R-:W-:Y:S01]  /*12e80*/  ISETP.LT.AND P5, PT, R24, UR7, !P0 ;  /* 0x0000000718007c0c */ /* 0x000fe2000c7a1270 */
[----:B------:R-:W-:Y:S01]  /*12e90*/  VIADD R24, R0, 0x19 ;  /* 0x0000001900187836 */ /* 0x000fe20000000000 */
[----:B------:R-:W-:Y:S01]  /*12ea0*/  LEA.HI.X.SX32 R19, R17, R2, 0x1, P6 ;  /* 0x0000000211137211 */ /* 0x000fe200030f0eff */
[----:B------:R2:W-:Y:S01]  /*12eb0*/  @P4 STG.E.U8 desc[UR14][R10.64], R25 ;  /* 0x000000190a004986 */ /* 0x0005e2000c10110e */
[----:B------:R-:W-:-:S02]  /*12ec0*/  ISETP.LT.AND P4, PT, R20, UR7, !P0 ;  /* 0x0000000714007c0c */ /* 0x000fc4000c781270 */
[-C--:B------:R-:W-:Y:S02]  /*12ed0*/  IADD3 R20, P6, R22, R3.reuse, RZ ;  /* 0x0000000316147210 */ /* 0x080fe40007fde0ff */
[----:B------:R-:W-:Y:S02]  /*12ee0*/  PRMT R17, R14, 0x7770, RZ ;  /* 0x000077700e117816 */ /* 0x000fe400000000ff */
[C---:B------:R-:W-:Y:S01]  /*12ef0*/  LEA.HI.X.SX32 R21, R22.reuse, R2, 0x1, P6 ;  /* 0x0000000216157211 */ /* 0x040fe200030f0eff */
[----:B------:R-:W-:Y:S01]  /*12f00*/  VIADD R22, R22, UR6 ;  /* 0x0000000616167c36 */ /* 0x000fe20008000000 */
[----:B0-----:R-:W-:Y:S01]  /*12f10*/  PRMT R23, R14, 0x7771, RZ ;  /* 0x000077710e177816 */ /* 0x001fe200000000ff */
[----:B------:R-:W-:Y:S01]  /*12f20*/  VIADD R9, R0, 0x1a ;  /* 0x0000001a00097836 */ /* 0x000fe20000000000 */
[----:B------:R0:W-:Y:S01]  /*12f30*/  @P3 STG.E.U8 desc[UR14][R18.64], R17 ;  /* 0x0000001112003986 */ /* 0x0001e2000c10110e */
[C---:B--2---:R-:W-:Y:S01]  /*12f40*/  VIADD R11, R22.reuse, UR6 ;  /* 0x00000006160b7c36 */ /* 0x044fe20008000000 */
[----:B------:R-:W-:-:S02]  /*12f50*/  IADD3 R8, P6, R22, R3, RZ ;  /* 0x0000000316087210 */ /* 0x000fc40007fde0ff */
[----:B------:R2:W-:Y:S01]  /*12f60*/  @P2 STG.E.U8 desc[UR14][R20.64], R23 ;  /* 0x0000001714002986 */ /* 0x0005e2000c10110e */
[----:B------:R-:W-:Y:S02]  /*12f70*/  ISETP.LT.AND P2, PT, R9, UR7, !P0 ;  /* 0x0000000709007c0c */ /* 0x000fe4000c741270 */
        /* <DEDUP_REMOVED lines=19> */
[----:B------:R-:W-:Y:S01]  /*130b0*/  PRMT R17, R12, 0x7773, RZ ;  /* 0x000077730c117816 */ /* 0x000fe200000000ff */
[----:B0-----:R-:W-:Y:S01]  /*130c0*/  VIADD R9, R0, 0x1e ;  /* 0x0000001e00097836 */ /* 0x001fe20000000000 */
[----:B------:R-:W-:Y:S01]  /*130d0*/  ISETP.LT.AND P1, PT, R24, UR7, !P0 ;  /* 0x0000000718007c0c */ /* 0x000fe2000c721270 */
[C---:B--2---:R-:W-:Y:S01]  /*130e0*/  VIADD R11, R22.reuse, UR6 ;  /* 0x00000006160b7c36 */ /* 0x044fe20008000000 */
[----:B------:R-:W-:Y:S01]  /*130f0*/  IADD3 R8, P6, R22, R3, RZ ;  /* 0x0000000316087210 */ /* 0x000fe20007fde0ff */
[----:B------:R0:W-:Y:S01]  /*13100*/  @P4 STG.E.U8 desc[UR14][R18.64], R23 ;  /* 0x0000001712004986 */ /* 0x0001e2000c10110e */
[C---:B------:R-:W-:Y:S01]  /*13110*/  VIADD R12, R0.reuse, 0x1f ;  /* 0x0000001f000c7836 */ /* 0x040fe20000000000 */
[----:B------:R-:W-:Y:S01]  /*13120*/  PRMT R27, R13, 0x7773, RZ ;  /* 0x000077730d1b7816 */ /* 0x000fe200000000ff */
[----:B------:R-:W-:Y:S01]  /*13130*/  VIADD R24, R0, 0x1d ;  /* 0x0000001d00187836 */ /* 0x000fe20000000000 */
[----:B------:R2:W-:Y:S01]  /*13140*/  @P3 STG.E.U8 desc[UR14][R20.64], R17 ;  /* 0x0000001114003986 */ /* 0x0005e2000c10110e */
[----:B------:R-:W-:-:S02]  /*13150*/  ISETP.LT.AND P3, PT, R9, UR7, !P0 ;  /* 0x0000000709007c0c */ /* 0x000fc4000c761270 */
[-C--:B------:R-:W-:Y:S02]  /*13160*/  LEA.HI.X.SX32 R9, R22, R2.reuse, 0x1, P6 ;  /* 0x0000000216097211 */ /* 0x080fe400030f0eff */
[-C--:B------:R-:W-:Y:S02]  /*13170*/  IADD3 R10, P6, R11, R3.reuse, RZ ;  /* 0x000000030b0a7210 */ /* 0x080fe40007fde0ff */
[----:B------:R-:W-:Y:S01]  /*13180*/  ISETP.LT.AND P4, PT, R24, UR7, !P0 ;  /* 0x0000000718007c0c */ /* 0x000fe2000c781270 */
[C---:B0-----:R-:W-:Y:S01]  /*13190*/  VIADD R18, R0.reuse, 0x20 ;  /* 0x0000002000127836 */ /* 0x041fe20000000000 */
[----:B------:R-:W-:Y:S01]  /*131a0*/  PRMT R23, R13, 0x7772, RZ ;  /* 0x000077720d177816 */ /* 0x000fe200000000ff */
[C---:B------:R-:W-:Y:S01]  /*131b0*/  VIADD R13, R11.reuse, UR6 ;  /* 0x000000060b0d7c36 */ /* 0x040fe20008000000 */
[----:B------:R-:W-:Y:S01]  /*131c0*/  LEA.HI.X.SX32 R11, R11, R2, 0x1, P6 ;  /* 0x000000020b0b7211 */ /* 0x000fe200030f0eff */
[----:B--2---:R-:W-:Y:S01]  /*131d0*/  VIADD R20, R0, 0x21 ;  /* 0x0000002100147836 */ /* 0x004fe20000000000 */
[----:B------:R-:W-:Y:S01]  /*131e0*/  PRMT R25, R14, 0x7772, RZ ;  /* 0x000077720e197816 */ /* 0x000fe200000000ff */
[----:B------:R0:W-:Y:S01]  /*131f0*/  @P2 STG.E.U8 desc[UR14][R8.64], R23 ;  /* 0x0000001708002986 */ /* 0x0001e2000c10110e */
[----:B------:R-:W-:Y:S01]  /*13200*/  ISETP.LT.AND P2, PT, R12, UR7, !P0 ;  /* 0x000000070c007c0c */ /* 0x000fe2000c741270 */
[C---:B------:R-:W-:Y:S01]  /*13210*/  VIADD R17, R13.reuse, UR6 ;  /* 0x000000060d117c36 */ /* 0x040fe20008000000 */
[----:B------:R-:W-:Y:S01]  /*13220*/  IADD3 R12, P6, R13, R3, RZ ;  /* 0x000000030d0c7210 */ /* 0x000fe20007fde0ff */
[----:B------:R2:W-:Y:S01]  /*13230*/  @P1 STG.E.U8 desc[UR14][R10.64], R27 ;  /* 0x0000001b0a001986 */ /* 0x0005e2000c10110e */
[----:B------:R-:W-:-:S02]  /*13240*/  ISETP.LT.AND P1, PT, R18, UR7, !P0 ;  /* 0x0000000712007c0c */ /* 0x000fc4000c721270 */
[-C--:B------:R-:W-:Y:S02]  /*13250*/  LEA.HI.X.SX32 R13, R13, R2.reuse, 0x1, P6 ;  /* 0x000000020d0d7211 */ /* 0x080fe400030f0eff */
[-C--:B------:R-:W-:Y:S02]  /*13260*/  IADD3 R18, P6, R17, R3.reuse, RZ ;  /* 0x0000000311127210 */ /* 0x080fe40007fde0ff */
[----:B------:R-:W-:Y:S01]  /*13270*/  PRMT R21, R15, 0x7773, RZ ;  /* 0x000077730f157816 */ /* 0x000fe200000000ff */
[----:B0-----:R-:W-:Y:S01]  /*13280*/  VIADD R9, R0, 0x22 ;  /* 0x0000002200097836 */ /* 0x001fe20000000000 */
[CC--:B------:R-:W-:Y:S01]  /*13290*/  LEA.HI.X.SX32 R19, R17.reuse, R2.reuse, 0x1, P6 ;  /* 0x0000000211137211 */ /* 0x0c0fe200030f0eff */
[----:B------:R-:W-:Y:S01]  /*132a0*/  VIADD R17, R17, UR6 ;  /* 0x0000000611117c36 */ /* 0x000fe20008000000 */
[----:B------:R-:W-:Y:S01]  /*132b0*/  PRMT R23, R14, 0x7773, RZ ;  /* 0x000077730e177816 */ /* 0x000fe200000000ff */
[----:B------:R0:W-:Y:S01]  /*132c0*/  @P5 STG.E.U8 desc[UR14][R12.64], R25 ;  /* 0x000000190c005986 */ /* 0x0001e2000c10110e */
[----:B------:R-:W-:Y:S01]  /*132d0*/  PRMT R15, R15, 0x7772, RZ ;  /* 0x000077720f0f7816 */ /* 0x000fe200000000ff */
[C---:B--2---:R-:W-:Y:S01]  /*132e0*/  VIADD R11, R17.reuse, UR6 ;  /* 0x00000006110b7c36 */ /* 0x044fe20008000000 */
[----:B------:R-:W-:Y:S01]  /*132f0*/  IADD3 R8, P6, R17, R3, RZ ;  /* 0x0000000311087210 */ /* 0x000fe20007fde0ff */
[----:B------:R2:W-:Y:S01]  /*13300*/  @P4 STG.E.U8 desc[UR14][R18.64], R23 ;  /* 0x0000001712004986 */ /* 0x0005e2000c10110e */
[----:B------:R-:W-:Y:S01]  /*13310*/  ISETP.LT.AND P4, PT, R9, UR7, !P0 ;  /* 0x0000000709007c0c */ /* 0x000fe2000c781270 */
[----:B------:R-:W-:Y:S01]  /*13320*/  VIADD R14, R11, UR6 ;  /* 0x000000060b0e7c36 */ /* 0x000fe20008000000 */
[----:B------:R-:W-:-:S02]  /*13330*/  LEA.HI.X.SX32 R9, R17, R2, 0x1, P6 ;  /* 0x0000000211097211 */ /* 0x000fc400030f0eff */
[CC--:B------:R-:W-:Y:S02]  /*13340*/  IADD3 R10, P6, R11.reuse, R3.reuse, RZ ;  /* 0x000000030b0a7210 */ /* 0x0c0fe40007fde0ff */
[----:B------:R-:W-:Y:S01]  /*13350*/  ISETP.LT.AND P5, PT, R20, UR7, !P0 ;  /* 0x0000000714007c0c */ /* 0x000fe2000c7a1270 */
[C---:B0-----:R-:W-:Y:S01]  /*13360*/  VIADD R12, R0.reuse, 0x23 ;  /* 0x00000023000c7836 */ /* 0x041fe20000000000 */
[----:B------:R0:W-:Y:S01]  /*13370*/  @P3 STG.E.U8 desc[UR14][R8.64], R15 ;  /* 0x0000000f08003986 */ /* 0x0001e2000c10110e */
[----:B------:R-:W-:Y:S01]  /*13380*/  LEA.HI.X.SX32 R11, R11, R2, 0x1, P6 ;  /* 0x000000020b0b7211 */ /* 0x000fe200030f0eff */
[----:B------:R-:W-:Y:S01]  /*13390*/  VIADD R20, R0, 0x2f ;  /* 0x0000002f00147836 */ /* 0x000fe20000000000 */
[----:B-1----:R-:W-:Y:S01]  /*133a0*/  PRMT R17, R4, 0x7770, RZ ;  /* 0x0000777004117816 */ /* 0x002fe200000000ff */
[----:B--2---:R-:W-:Y:S01]  /*133b0*/  VIADD R18, R0, 0x24 ;  /* 0x0000002400127836 */ /* 0x004fe20000000000 */
[----:B------:R-:W-:Y:S01]  /*133c0*/  ISETP.LT.AND P3, PT, R12, UR7, !P0 ;  /* 0x000000070c007c0c */ /* 0x000fe2000c761270 */
[----:B------:R1:W-:Y:S01]  /*133d0*/  @P2 STG.E.U8 desc[UR14][R10.64], R21 ;  /* 0x000000150a002986 */ /* 0x0003e2000c10110e */
[----:B------:R-:W-:-:S02]  /*133e0*/  IADD3 R12, P6, R14, R3, RZ ;  /* 0x000000030e0c7210 */ /* 0x000fc40007fde0ff */
[C---:B------:R-:W-:Y:S02]  /*133f0*/  PRMT R23, R5.reuse, 0x7770, RZ ;  /* 0x0000777005177816 */ /* 0x040fe400000000ff */
[C---:B------:R-:W-:Y:S01]  /*13400*/  LEA.HI.X.SX32 R13, R14.reuse, R2, 0x1, P6 ;  /* 0x000000020e0d7211 */ /* 0x040fe200030f0eff */
[----:B------:R-:W-:Y:S01]  /*13410*/  VIADD R14, R14, UR6 ;  /* 0x000000060e0e7c36 */ /* 0x000fe20008000000 */
[----:B------:R-:W-:Y:S01]  /*13420*/  ISETP.LT.AND P2, PT, R18, UR7, !P0 ;  /* 0x0000000712007c0c */ /* 0x000fe2000c741270 */
[----:B------:R-:W-:Y:S01]  /*13430*/  VIADD R18, R0, 0x25 ;  /* 0x0000002500127836 */ /* 0x000fe20000000000 */
[----:B------:R-:W-:Y:S01]  /*13440*/  PRMT R19, R5, 0x7771, RZ ;  /* 0x0000777105137816 */ /* 0x000fe200000000ff */
[C---:B0-----:R-:W-:Y:S01]  /*13450*/  VIADD R15, R14.reuse, UR6 ;  /* 0x000000060e0f7c36 */ /* 0x041fe20008000000 */
[----:B------:R-:W-:Y:S01]  /*13460*/  IADD3 R8, P6, R14, R3, RZ ;  /* 0x000000030e087210 */ /* 0x000fe20007fde0ff */
[----:B------:R0:W-:Y:S01]  /*13470*/  @P1 STG.E.U8 desc[UR14][R12.64], R17 ;  /* 0x000000110c001986 */ /* 0x0001e2000c10110e */
[----:B-1----:R-:W-:-:S02]  /*13480*/  PRMT R21, R4, 0x7771, RZ ;  /* 0x0000777104157816 */ /* 0x002fc400000000ff */
[-C--:B------:R-:W-:Y:S01]  /*13490*/  LEA.HI.X.SX32 R9, R14, R2.reuse, 0x1, P6 ;  /* 0x000000020e097211 */ /* 0x080fe200030f0eff */
[C---:B------:R-:W-:Y:S01]  /*134a0*/  VIADD R14, R15.reuse, UR6 ;  /* 0x000000060f0e7c36 */ /* 0x040fe20008000000 */
[CC--:B------:R-:W-:Y:S02]  /*134b0*/  IADD3 R10, P6, R15.reuse, R3.reuse, RZ ;  /* 0x000000030f0a7210 */ /* 0x0c0fe40007fde0ff */
[----:B------:R-:W-:Y:S01]  /*134c0*/  ISETP.LT.AND P1, PT, R18, UR7, !P0 ;  /* 0x0000000712007c0c */ /* 0x000fe2000c721270 */
[----:B------:R1:W-:Y:S01]  /*134d0*/  @P5 STG.E.U8 desc[UR14][R8.64], R21 ;  /* 0x0000001508005986 */ /* 0x0003e2000c10110e */
[-C--:B------:R-:W-:Y:S01]  /*134e0*/  LEA.HI.X.SX32 R11, R15, R2.reuse, 0x1, P6 ;  /* 0x000000020f0b7211 */ /* 0x080fe200030f0eff */
[----:B------:R-:W-:Y:S01]  /*134f0*/  VIADD R15, R0, 0x27 ;  /* 0x00000027000f7836 */ /* 0x000fe20000000000 */
[----:B------:R-:W-:Y:S01]  /*13500*/  PRMT R25, R4, 0x7773, RZ ;  /* 0x0000777304197816 */ /* 0x000fe200000000ff */
[C---:B0-----:R-:W-:Y:S01]  /*13510*/  VIADD R17, R14.reuse, UR6 ;  /* 0x000000060e117c36 */ /* 0x041fe20008000000 */
[----:B------:R-:W-:Y:S01]  /*13520*/  IADD3 R12, P6, R14, R3, RZ ;  /* 0x000000030e0c7210 */ /* 0x000fe20007fde0ff */
[----:B------:R0:W-:Y:S01]  /*13530*/  @P4 STG.E.U8 desc[UR14][R10.64], R23 ;  /* 0x000000170a004986 */ /* 0x0001e2000c10110e */
[----:B------:R-:W-:Y:S01]  /*13540*/  ISETP.LT.AND P4, PT, R15, UR7, !P0 ;  /* 0x000000070f007c0c */ /* 0x000fe2000c781270 */
[----:B------:R-:W-:Y:S01]  /*13550*/  VIADD R18, R0, 0x26 ;  /* 0x0000002600127836 */ /* 0x000fe20000000000 */
[----:B------:R-:W-:-:S02]  /*13560*/  LEA.HI.X.SX32 R13, R14, R2, 0x1, P6 ;  /* 0x000000020e0d7211 */ /* 0x000fc400030f0eff */
[CC--:B------:R-:W-:Y:S01]  /*13570*/  IADD3 R14, P6, R17.reuse, R3.reuse, RZ ;  /* 0x00000003110e7210 */ /* 0x0c0fe20007fde0ff */
[----:B-1----:R-:W-:Y:S01]  /*13580*/  VIADD R9, R0, 0x29 ;  /* 0x0000002900097836 */ /* 0x002fe20000000000 */
[----:B------:R-:W-:Y:S01]  /*13590*/  PRMT R21, R6, 0x7770, RZ ;  /* 0x0000777006157816 */ /* 0x000fe200000000ff */
[----:B------:R1:W-:Y:S01]  /*135a0*/  @P3 STG.E.U8 desc[UR14][R12.64], R19 ;  /* 0x000000130c003986 */ /* 0x0003e2000c10110e */
[C---:B------:R-:W-:Y:S01]  /*135b0*/  LEA.HI.X.SX32 R15, R17.reuse, R2, 0x1, P6 ;  /* 0x00000002110f7211 */ /* 0x040fe200030f0eff */
[----:B------:R-:W-:Y:S01]  /*135c0*/  VIADD R17, R17, UR6 ;  /* 0x0000000611117c36 */ /* 0x000fe20008000000 */
[----:B------:R-:W-:Y:S01]  /*135d0*/  ISETP.LT.AND P5, PT, R18, UR7, !P0 ;  /* 0x0000000712007c0c */ /* 0x000fe2000c7a1270 */
[----:B------:R-:W-:Y:S01]  /*135e0*/  VIADD R18, R0, 0x28 ;  /* 0x0000002800127836 */ /* 0x000fe20000000000 */
[----:B0-----:R-:W-:Y:S01]  /*135f0*/  PRMT R23, R6, 0x7771, RZ ;  /* 0x0000777106177816 */ /* 0x001fe200000000ff */
[C---:B------:R-:W-:Y:S01]  /*13600*/  VIADD R11, R17.reuse, UR6 ;  /* 0x00000006110b7c36 */ /* 0x040fe20008000000 */
[----:B------:R-:W-:Y:S01]  /*13610*/  IADD3 R8, P6, R17, R3, RZ ;  /* 0x0000000311087210 */ /* 0x000fe20007fde0ff */
[----:B------:R0:W-:Y:S01]  /*13620*/  @P2 STG.E.U8 desc[UR14][R14.64], R21 ;  /* 0x000000150e002986 */ /* 0x0001e2000c10110e */
[----:B------:R-:W-:-:S02]  /*13630*/  ISETP.LT.AND P2, PT, R9, UR7, !P0 ;  /* 0x0000000709007c0c */ /* 0x000fc4000c741270 */
[-C--:B------:R-:W-:Y:S01]  /*13640*/  LEA.HI.X.SX32 R9, R17, R2.reuse, 0x1, P6 ;  /* 0x0000000211097211 */ /* 0x080fe200030f0eff */
[C---:B-1----:R-:W-:Y:S01]  /*13650*/  VIADD R13, R11.reuse, UR6 ;  /* 0x000000060b0d7c36 */ /* 0x042fe20008000000 */
[-C--:B------:R-:W-:Y:S02]  /*13660*/  IADD3 R10, P6, R11, R3.reuse, RZ ;  /* 0x000000030b0a7210 */ /* 0x080fe40007fde0ff */
[----:B------:R-:W-:Y:S01]  /*13670*/  PRMT R19, R7, 0x7770, RZ ;  /* 0x0000777007137816 */ /* 0x000fe200000000ff */
[----:B------:R-:W-:Y:S01]  /*13680*/  VIADD R17, R13, UR6 ;  /* 0x000000060d117c36 */ /* 0x000fe20008000000 */
[-C--:B------:R-:W-:Y:S01]  /*13690*/  LEA.HI.X.SX32 R11, R11, R2.reuse, 0x1, P6 ;  /* 0x000000020b0b7211 */ /* 0x080fe200030f0eff */
[----:B------:R1:W-:Y:S01]  /*136a0*/  @P1 STG.E.U8 desc[UR14][R8.64], R23 ;  /* 0x0000001708001986 */ /* 0x0003e2000c10110e */
[C---:B------:R-:W-:Y:S01]  /*136b0*/  IADD3 R12, P6, R13.reuse, R3, RZ ;  /* 0x000000030d0c7210 */ /* 0x040fe20007fde0ff */
[----:B0-----:R-:W-:Y:S01]  /*136c0*/  VIADD R14, R0, 0x2b ;  /* 0x0000002b000e7836 */ /* 0x001fe20000000000 */
[----:B------:R-:W-:Y:S01]  /*136d0*/  ISETP.LT.AND P3, PT, R18, UR7, !P0 ;  /* 0x0000000712007c0c */ /* 0x000fe2000c761270 */
[----:B------:R-:W-:Y:S01]  /*136e0*/  VIADD R18, R0, 0x2a ;  /* 0x0000002a00127836 */ /* 0x000fe20000000000 */
[----:B------:R0:W-:Y:S01]  /*136f0*/  @P5 STG.E.U8 desc[UR14][R10.64], R19 ;  /* 0x000000130a005986 */ /* 0x0001e2000c10110e */
[----:B------:R-:W-:-:S02]  /*13700*/  LEA.HI.X.SX32 R13, R13, R2, 0x1, P6 ;  /* 0x000000020d0d7211 */ /* 0x000fc400030f0eff */
[----:B------:R-:W-:Y:S02]  /*13710*/  ISETP.LT.AND P5, PT, R14, UR7, !P0 ;  /* 0x000000070e007c0c */ /* 0x000fe4000c7a1270 */
[-C--:B------:R-:W-:Y:S02]  /*13720*/  IADD3 R14, P6, R17, R3.reuse, RZ ;  /* 0x00000003110e7210 */ /* 0x080fe40007fde0ff */
[----:B------:R-:W-:Y:S01]  /*13730*/  ISETP.LT.AND P1, PT, R18, UR7, !P0 ;  /* 0x0000000712007c0c */ /* 0x000fe2000c721270 */
[----:B------:R-:W-:Y:S01]  /*13740*/  VIADD R18, R0, 0x2c ;  /* 0x0000002c00127836 */ /* 0x000fe20000000000 */
[----:B------:R-:W-:Y:S02]  /*13750*/  PRMT R21, R7, 0x7771, RZ ;  /* 0x0000777107157816 */ /* 0x000fe400000000ff */
[C---:B------:R-:W-:Y:S01]  /*13760*/  LEA.HI.X.SX32 R15, R17.reuse, R2, 0x1, P6 ;  /* 0x00000002110f7211 */ /* 0x040fe200030f0eff */
[----:B------:R-:W-:Y:S01]  /*13770*/  VIADD R17, R17, UR6 ;  /* 0x0000000611117c36 */ /* 0x000fe20008000000 */
[----:B-1----:R-:W-:Y:S01]  /*13780*/  PRMT R9, R4, 0x7772, RZ ;  /* 0x0000777204097816 */ /* 0x002fe200000000ff */
[----:B------:R1:W-:Y:S01]  /*13790*/  @P4 STG.E.U8 desc[UR14][R12.64], R21 ;  /* 0x000000150c004986 */ /* 0x0003e2000c10110e */
[----:B------:R-:W-:Y:S01]  /*137a0*/  ISETP.LT.AND P4, PT, R18, UR7, !P0 ;  /* 0x0000000712007c0c */ /* 0x000fe2000c781270 */
[----:B0-----:R-:W-:Y:S01]  /*137b0*/  VIADD R10, R0, 0x2d ;  /* 0x0000002d000a7836 */ /* 0x001fe20000000000 */
[C---:B------:R-:W-:Y:S01]  /*137c0*/  IADD3 R18, P6, R17.reuse, R3, RZ ;  /* 0x0000000311127210 */ /* 0x040fe20007fde0ff */
[----:B------:R-:W-:Y:S01]  /*137d0*/  VIADD R8, R17, UR6 ;  /* 0x0000000611087c36 */ /* 0x000fe20008000000 */
[----:B------:R0:W-:Y:S01]  /*137e0*/  @P3 STG.E.U8 desc[UR14][R14.64], R9 ;  /* 0x000000090e003986 */ /* 0x0001e2000c10110e */
[----:B------:R-:W-:-:S02]  /*137f0*/  PRMT R23, R5, 0x7773, RZ ;  /* 0x0000777305177816 */ /* 0x000fc400000000ff */
[-C--:B------:R-:W-:Y:S01]  /*13800*/  LEA.HI.X.SX32 R19, R17, R2.reuse, 0x1, P6 ;  /* 0x0000000211137211 */ /* 0x080fe200030f0eff */
[----:B------:R-:W-:Y:S01]  /*13810*/  VIADD R4, R8, UR6 ;  /* 0x0000000608047c36 */ /* 0x000fe20008000000 */
[----:B------:R-:W-:Y:S01]  /*13820*/  ISETP.LT.AND P3, PT, R10, UR7, !P0 ;  /* 0x000000070a007c0c */ /* 0x000fe2000c761270 */
[----:B------:R-:W-:Y:S01]  /*13830*/  VIADD R10, R0, 0x2e ;  /* 0x0000002e000a7836 */ /* 0x000fe20000000000 */
[-C--:B-1----:R-:W-:Y:S01]  /*13840*/  IADD3 R12, P6, R8, R3.reuse, RZ ;  /* 0x00000003080c7210 */ /* 0x082fe20007fde0ff */
[----:B------:R1:W-:Y:S01]  /*13850*/  @P2 STG.E.U8 desc[UR14][R18.64], R25 ;  /* 0x0000001912002986 */ /* 0x0003e2000c10110e */
[----:B------:R-:W-:Y:S01]  /*13860*/  VIADD R17, R4, UR6 ;  /* 0x0000000604117c36 */ /* 0x000fe20008000000 */
[----:B------:R-:W-:Y:S02]  /*13870*/  PRMT R21, R5, 0x7772, RZ ;  /* 0x0000777205157816 */ /* 0x000fe400000000ff */
[----:B------:R-:W-:Y:S02]  /*13880*/  LEA.HI.X.SX32 R13, R8, R2, 0x1, P6 ;  /* 0x00000002080d7211 */ /* 0x000fe400030f0eff */
[----:B0-----:R-:W-:-:S02]  /*13890*/  IADD3 R14, P6, R4, R3, RZ ;  /* 0x00000003040e7210 */ /* 0x001fc40007fde0ff */
[----:B------:R-:W-:Y:S01]  /*138a0*/  ISETP.LT.AND P2, PT, R10, UR7, !P0 ;  /* 0x000000070a007c0c */ /* 0x000fe2000c741270 */
[----:B------:R-:W-:Y:S01]  /*138b0*/  @P1 STG.E.U8 desc[UR14][R12.64], R21 ;  /* 0x000000150c001986 */ /* 0x000fe2000c10110e */
[-C--:B------:R-:W-:Y:S02]  /*138c0*/  LEA.HI.X.SX32 R15, R4, R2.reuse, 0x1, P6 ;  /* 0x00000002040f7211 */ /* 0x080fe400030f0eff */
[CC--:B------:R-:W-:Y:S01]  /*138d0*/  IADD3 R4, P6, R17.reuse, R3.reuse, RZ ;  /* 0x0000000311047210 */ /* 0x0c0fe20007fde0ff */
[----:B------:R0:W2:Y:S01]  /*138e0*/  LDS.128 R8, [R16] ;  /* 0x0000000010087984 */ /* 0x0000a20000000c00 */
[C---:B-1----:R-:W-:Y:S01]  /*138f0*/  VIADD R18, R17.reuse, UR6 ;  /* 0x0000000611127c36 */ /* 0x042fe20008000000 */
[----:B------:R-:W-:Y:S02]  /*13900*/  PRMT R19, R6, 0x7772, RZ ;  /* 0x0000777206137816 */ /* 0x000fe400000000ff */
[-C--:B------:R-:W-:Y:S01]  /*13910*/  LEA.HI.X.SX32 R5, R17, R2.reuse, 0x1, P6 ;  /* 0x0000000211057211 */ /* 0x080fe200030f0eff */
[----:B------:R1:W-:Y:S01]  /*13920*/  @P5 STG.E.U8 desc[UR14][R14.64], R23 ;  /* 0x000000170e005986 */ /* 0x0003e2000c10110e */
[----:B------:R-:W-:Y:S01]  /*13930*/  VIADD R17, R0, 0x31 ;  /* 0x0000003100117836 */ /* 0x000fe20000000000 */
[----:B------:R-:W-:Y:S01]  /*13940*/  ISETP.LT.AND P1, PT, R20, UR7, !P0 ;  /* 0x0000000714007c0c */ /* 0x000fe2000c721270 */
[----:B0-----:R-:W-:Y:S01]  /*13950*/  VIADD R16, R0, 0x33 ;  /* 0x0000003300107836 */ /* 0x001fe20000000000 */
[----:B------:R-:W-:Y:S01]  /*13960*/  IADD3 R12, P6, R18, R3, RZ ;  /* 0x00000003120c7210 */ /* 0x000fe20007fde0ff */
[----:B------:R0:W-:Y:S01]  /*13970*/  @P4 STG.E.U8 desc[UR14][R4.64], R19 ;  /* 0x0000001304004986 */ /* 0x0001e2000c10110e */
[----:B------:R-:W-:Y:S01]  /*13980*/  PRMT R21, R6, 0x7773, RZ ;  /* 0x0000777306157816 */ /* 0x000fe200000000ff */
[----:B------:R-:W-:Y:S01]  /*13990*/  VIADD R20, R0, 0x30 ;  /* 0x0000003000147836 */ /* 0x000fe20000000000 */
[C---:B------:R-:W-:Y:S01]  /*139a0*/  LEA.HI.X.SX32 R13, R18.reuse, R2, 0x1, P6 ;  /* 0x00000002120d7211 */ /* 0x040fe200030f0eff */
[----:B------:R-:W-:Y:S01]  /*139b0*/  VIADD R18, R18, UR6 ;  /* 0x0000000612127c36 */ /* 0x000fe20008000000 */
[----:B------:R-:W-:Y:S01]  /*139c0*/  ISETP.LT.AND P4, PT, R17, UR7, !P0 ;  /* 0x0000000711007c0c */ /* 0x000fe2000c781270 */
[----:B-1----:R-:W-:-:S02]  /*139d0*/  VIADD R15, R0, 0x32 ;  /* 0x00000032000f7836 */ /* 0x002fc40000000000 */
[----:B------:R1:W-:Y:S01]  /*139e0*/  @P3 STG.E.U8 desc[UR14][R12.64], R21 ;  /* 0x000000150c003986 */ /* 0x0003e2000c10110e */
[CC--:B------:R-:W-:Y:S01]  /*139f0*/  IADD3 R14, P6, R18.reuse, R3.reuse, RZ ;  /* 0x00000003120e7210 */ /* 0x0c0fe20007fde0ff */
[C---:B------:R-:W-:Y:S01]  /*13a00*/  VIADD R6, R18.reuse, UR6 ;  /* 0x0000000612067c36 */ /* 0x040fe20008000000 */
[----:B------:R-:W-:Y:S02]  /*13a10*/  PRMT R17, R7, 0x7773, RZ ;  /* 0x0000777307117816 */ /* 0x000fe400000000ff */
[----:B------:R-:W-:Y:S02]  /*13a20*/  ISETP.LT.AND P3, PT, R15, UR7, !P0 ;  /* 0x000000070f007c0c */ /* 0x000fe4000c761270 */
[-C--:B------:R-:W-:Y:S01]  /*13a30*/  LEA.HI.X.SX32 R15, R18, R2.reuse, 0x1, P6 ;  /* 0x00000002120f7211 */ /* 0x080fe200030f0eff */
[----:B------:R-:W-:Y:S01]  /*13a40*/  VIADD R18, R0, 0x35 ;  /* 0x0000003500127836 */ /* 0x000fe20000000000 */
[----:B0-----:R-:W-:Y:S01]  /*13a50*/  PRMT R19, R7, 0x7772, RZ ;  /* 0x0000777207137816 */ /* 0x001fe200000000ff */
[C---:B------:R-:W-:Y:S01]  /*13a60*/  VIADD R7, R6.reuse, UR6 ;  /* 0x0000000606077c36 */ /* 0x040fe20008000000 */
[-C--:B------:R-:W-:Y:S01]  /*13a70*/  IADD3 R4, P6, R6, R3.reuse, RZ ;  /* 0x0000000306047210 */ /* 0x080fe20007fde0ff */
[----:B-1----:R-:W-:Y:S01]  /*13a80*/  VIADD R12, R0, 0x34 ;  /* 0x00000034000c7836 */ /* 0x002fe20000000000 */
[----:B------:R-:W-:Y:S01]  /*13a90*/  ISETP.LT.AND P5, PT, R20, UR7, !P0 ;  /* 0x0000000714007c0c */ /* 0x000fe2000c7a1270 */
[----:B------:R-:W-:Y:S01]  /*13aa0*/  @P2 STG.E.U8 desc[UR14][R14.64], R19 ;  /* 0x000000130e002986 */ /* 0x000fe2000c10110e */
[----:B------:R-:W-:Y:S01]  /*13ab0*/  LEA.HI.X.SX32 R5, R6, R2, 0x1, P6 ;  /* 0x0000000206057211 */ /* 0x000fe200030f0eff */
[----:B------:R-:W-:Y:S01]  /*13ac0*/  VIADD R20, R0, 0x3e ;  /* 0x0000003e00147836 */ /* 0x000fe20000000000 */
[----:B------:R-:W-:Y:S01]  /*13ad0*/  ISETP.LT.AND P2, PT, R16, UR7, !P0 ;  /* 0x0000000710007c0c */ /* 0x000fe2000c741270 */
[C---:B------:R-:W-:Y:S01]  /*13ae0*/  VIADD R16, R7.reuse, UR6 ;  /* 0x0000000607107c36 */ /* 0x040fe20008000000 */
[----:B------:R-:W-:Y:S01]  /*13af0*/  IADD3 R6, P6, R7, R3, RZ ;  /* 0x0000000307067210 */ /* 0x000fe20007fde0ff */
[----:B------:R0:W-:Y:S01]  /*13b00*/  @P1 STG.E.U8 desc[UR14][R4.64], R17 ;  /* 0x0000001104001986 */ /* 0x0001e2000c10110e */
[----:B------:R-:W-:-:S02]  /*13b10*/  ISETP.LT.AND P1, PT, R12, UR7, !P0 ;  /* 0x000000070c007c0c */ /* 0x000fc4000c721270 */
[-C--:B------:R-:W-:Y:S02]  /*13b20*/  LEA.HI.X.SX32 R7, R7, R2.reuse, 0x1, P6 ;  /* 0x0000000207077211 */ /* 0x080fe400030f0eff */
[-C--:B------:R-:W-:Y:S02]  /*13b30*/  IADD3 R12, P6, R16, R3.reuse, RZ ;  /* 0x00000003100c7210 */ /* 0x080fe40007fde0ff */
[----:B--2---:R-:W-:Y:S02]  /*13b40*/  PRMT R21, R8, 0x7770, RZ ;  /* 0x0000777008157816 */ /* 0x004fe400000000ff */
[CC--:B------:R-:W-:Y:S01]  /*13b50*/  LEA.HI.X.SX32 R13, R16.reuse, R2.reuse, 0x1, P6 ;  /* 0x00000002100d7211 */ /* 0x0c0fe200030f0eff */
[----:B------:R-:W-:Y:S01]  /*13b60*/  VIADD R16, R16, UR6 ;  /* 0x0000000610107c36 */ /* 0x000fe20008000000 */
[----:B------:R-:W-:Y:S01]  /*13b70*/  PRMT R23, R8, 0x7771, RZ ;  /* 0x0000777108177816 */ /* 0x000fe200000000ff */
[----:B0-----:R-:W-:Y:S01]  /*13b80*/  VIADD R5, R0, 0x36 ;  /* 0x0000003600057836 */ /* 0x001fe20000000000 */
[----:B------:R0:W-:Y:S01]  /*13b90*/  @P5 STG.E.U8 desc[UR14][R6.64], R21 ;  /* 0x0000001506005986 */ /* 0x0001e2000c10110e */
[C---:B------:R-:W-:Y:S01]  /*13ba0*/  VIADD R14, R16.reuse, UR6 ;  /* 0x00000006100e7c36 */ /* 0x040fe20008000000 */
[----:B------:R-:W-:Y:S01]  /*13bb0*/  IADD3 R4, P6, R16, R3, RZ ;  /* 0x0000000310047210 */ /* 0x000fe20007fde0ff */
[----:B------:R-:W-:Y:S01]  /*13bc0*/  VIADD R17, R0, 0x37 ;  /* 0x0000003700117836 */ /* 0x000fe20000000000 */
[----:B------:R1:W-:Y:S01]  /*13bd0*/  @P4 STG.E.U8 desc[UR14][R12.64], R23 ;  /* 0x000000170c004986 */ /* 0x0003e2000c10110e */
[----:B------:R-:W-:Y:S01]  /*13be0*/  ISETP.LT.AND P4, PT, R5, UR7, !P0 ;  /* 0x0000000705007c0c */ /* 0x000fe2000c781270 */
[----:B------:R-:W-:Y:S01]  /*13bf0*/  VIADD R15, R14, UR6 ;  /* 0x000000060e0f7c36 */ /* 0x000fe20008000000 */
[----:B------:R-:W-:-:S02]  /*13c00*/  LEA.HI.X.SX32 R5, R16, R2, 0x1, P6 ;  /* 0x0000000210057211 */ /* 0x000fc400030f0eff */
[----:B------:R-:W-:Y:S01]  /*13c10*/  PRMT R19, R9, 0x7770, RZ ;  /* 0x0000777009137816 */ /* 0x000fe200000000ff */
[----:B------:R-:W-:Y:S01]  /*13c20*/  VIADD R16, R15, UR6 ;  /* 0x000000060f107c36 */ /* 0x000fe20008000000 */
[----:B------:R-:W-:Y:S01]  /*13c30*/  ISETP.LT.AND P5, PT, R18, UR7, !P0 ;  /* 0x0000000712007c0c */ /* 0x000fe2000c7a1270 */
[----:B------:R-:W-:Y:S01]  /*13c40*/  VIADD R18, R0, 0x39 ;  /* 0x0000003900127836 */ /* 0x000fe20000000000 */
[CC--:B0-----:R-:W-:Y:S01]  /*13c50*/  IADD3 R6, P6, R14.reuse, R3.reuse, RZ ;  /* 0x000000030e067210 */ /* 0x0c1fe20007fde0ff */
[----:B------:R0:W-:Y:S01]  /*13c60*/  @P3 STG.E.U8 desc[UR14][R4.64], R19 ;  /* 0x0000001304003986 */ /* 0x0001e2000c10110e */
[----:B------:R-:W-:Y:S02]  /*13c70*/  PRMT R21, R9, 0x7771, RZ ;  /* 0x0000777109157816 */ /* 0x000fe400000000ff */
[----:B------:R-:W-:Y:S01]  /*13c80*/  LEA.HI.X.SX32 R7, R14, R2, 0x1, P6 ;  /* 0x000000020e077211 */ /* 0x000fe200030f0eff */
[----:B------:R-:W-:Y:S01]  /*13c90*/  VIADD R14, R0, 0x38 ;  /* 0x00000038000e7836 */ /* 0x000fe20000000000 */
[----:B-1----:R-:W-:-:S02]  /*13ca0*/  IADD3 R12, P6, R15, R3, RZ ;  /* 0x000000030f0c7210 */ /* 0x002fc40007fde0ff */
[----:B------:R-:W-:Y:S01]  /*13cb0*/  ISETP.LT.AND P3, PT, R17, UR7, !P0 ;  /* 0x0000000711007c0c */ /* 0x000fe2000c761270 */
[----:B------:R1:W-:Y:S01]  /*13cc0*/  @P2 STG.E.U8 desc[UR14][R6.64], R21 ;  /* 0x0000001506002986 */ /* 0x0003e2000c10110e */
[-C--:B------:R-:W-:Y:S02]  /*13cd0*/  LEA.HI.X.SX32 R13, R15, R2.reuse, 0x1, P6 ;  /* 0x000000020f0d7211 */ /* 0x080fe400030f0eff */
[----:B------:R-:W-:Y:S01]  /*13ce0*/  ISETP.LT.AND P2, PT, R14, UR7, !P0 ;  /* 0x000000070e007c0c */ /* 0x000fe2000c741270 */
[----:B0-----:R-:W-:Y:S01]  /*13cf0*/  VIADD R5, R0, 0x3a ;  /* 0x0000003a00057836 */ /* 0x001fe20000000000 */
[-C--:B------:R-:W-:Y:S02]  /*13d00*/  IADD3 R14, P6, R16, R3.reuse, RZ ;  /* 0x00000003100e7210 */ /* 0x080fe40007fde0ff */
[----:B------:R-:W-:Y:S02]  /*13d10*/  PRMT R17, R10, 0x7770, RZ ;  /* 0x000077700a117816 */ /* 0x000fe400000000ff */
[C---:B------:R-:W-:Y:S01]  /*13d20*/  LEA.HI.X.SX32 R15, R16.reuse, R2, 0x1, P6 ;  /* 0x00000002100f7211 */ /* 0x040fe200030f0eff */
[----:B------:R-:W-:Y:S01]  /*13d30*/  VIADD R16, R16, UR6 ;  /* 0x0000000610107c36 */ /* 0x000fe20008000000 */
[----:B------:R-:W-:Y:S01]  /*13d40*/  PRMT R19, R10, 0x7771, RZ ;  /* 0x000077710a137816 */ /* 0x000fe200000000ff */
[----:B------:R0:W-:Y:S01]  /*13d50*/  @P1 STG.E.U8 desc[UR14][R12.64], R17 ;  /* 0x000000110c001986 */ /* 0x0001e2000c10110e */
[----:B-1----:R-:W-:Y:S01]  /*13d60*/  PRMT R21, R11, 0x7770, RZ ;  /* 0x000077700b157816 */ /* 0x002fe200000000ff */
[C---:B------:R-:W-:Y:S01]  /*13d70*/  VIADD R7, R16.reuse, UR6 ;  /* 0x0000000610077c36 */ /* 0x040fe20008000000 */
[----:B------:R-:W-:Y:S01]  /*13d80*/  IADD3 R4, P6, R16, R3, RZ ;  /* 0x0000000310047210 */ /* 0x000fe20007fde0ff */
[----:B------:R1:W-:Y:S01]  /*13d90*/  @P5 STG.E.U8 desc[UR14][R14.64], R19 ;  /* 0x000000130e005986 */ /* 0x0003e2000c10110e */
[----:B------:R-:W-:-:S02]  /*13da0*/  ISETP.LT.AND P5, PT, R5, UR7, !P0 ;  /* 0x0000000705007c0c */ /* 0x000fc4000c7a1270 */
[-C--:B------:R-:W-:Y:S02]  /*13db0*/  LEA.HI.X.SX32 R5, R16, R2.reuse, 0x1, P6 ;  /* 0x0000000210057211 */ /* 0x080fe400030f0eff */
[CC--:B------:R-:W-:Y:S02]  /*13dc0*/  IADD3 R6, P6, R7.reuse, R3.reuse, RZ ;  /* 0x0000000307067210 */ /* 0x0c0fe40007fde0ff */
[----:B------:R-:W-:Y:S01]  /*13dd0*/  ISETP.LT.AND P1, PT, R18, UR7, !P0 ;  /* 0x0000000712007c0c */ /* 0x000fe2000c721270 */
[----:B0-----:R-:W-:Y:S01]  /*13de0*/  VIADD R13, R7, UR6 ;  /* 0x00000006070d7c36 */ /* 0x001fe20008000000 */
[----:B------:R-:W-:Y:S01]  /*13df0*/  PRMT R17, R11, 0x7771, RZ ;  /* 0x000077710b117816 */ /* 0x000fe200000000ff */
[----:B------:R0:W-:Y:S01]  /*13e00*/  @P4 STG.E.U8 desc[UR14][R4.64], R21 ;  /* 0x0000001504004986 */ /* 0x0001e2000c10110e */
[-C--:B------:R-:W-:Y:S01]  /*13e10*/  LEA.HI.X.SX32 R7, R7, R2.reuse, 0x1, P6 ;  /* 0x0000000207077211 */ /* 0x080fe200030f0eff */
[C---:B-1----:R-:W-:Y:S01]  /*13e20*/  VIADD R15, R13.reuse, UR6 ;  /* 0x000000060d0f7c36 */ /* 0x042fe20008000000 */
[----:B------:R-:W-:Y:S01]  /*13e30*/  IADD3 R12, P6, R13, R3, RZ ;  /* 0x000000030d0c7210 */ /* 0x000fe20007fde0ff */
[----:B------:R-:W-:Y:S01]  /*13e40*/  VIADD R14, R0, 0x3c ;  /* 0x0000003c000e7836 */ /* 0x000fe20000000000 */
[----:B------:R-:W-:Y:S01]  /*13e50*/  PRMT R19, R8, 0x7772, RZ ;  /* 0x0000777208137816 */ /* 0x000fe200000000ff */
[----:B------:R-:W-:Y:S01]  /*13e60*/  VIADD R16, R15, UR6 ;  /* 0x000000060f107c36 */ /* 0x000fe20008000000 */
[----:B------:R1:W-:Y:S01]  /*13e70*/  @P3 STG.E.U8 desc[UR14][R6.64], R17 ;  /* 0x0000001106003986 */ /* 0x0003e2000c10110e */
[----:B------:R-:W-:Y:S01]  /*13e80*/  LEA.HI.X.SX32 R13, R13, R2, 0x1, P6 ;  /* 0x000000020d0d7211 */ /* 0x000fe200030f0eff */
[----:B------:R-:W-:Y:S01]  /*13e90*/  VIADD R18, R0, 0x3b ;  /* 0x0000003b00127836 */ /* 0x000fe20000000000 */
[----:B------:R-:W-:-:S02]  /*13ea0*/  ISETP.LT.AND P3, PT, R14, UR7, !P0 ;  /* 0x000000070e007c0c */ /* 0x000fc4000c761270 */
[CC--:B------:R-:W-:Y:S01]  /*13eb0*/  IADD3 R14, P6, R15.reuse, R3.reuse, RZ ;  /* 0x000000030f0e7210 */ /* 0x0c0fe20007fde0ff */
[----:B0-----:R-:W-:Y:S01]  /*13ec0*/  VIADD R4, R0, 0x3d ;  /* 0x0000003d00047836 */ /* 0x001fe20000000000 */
[----:B------:R-:W-:Y:S01]  /*13ed0*/  PRMT R21, R8, 0x7773, RZ ;  /* 0x0000777308157816 */ /* 0x000fe200000000ff */
[----:B------:R0:W-:Y:S01]  /*13ee0*/  @P2 STG.E.U8 desc[UR14][R12.64], R19 ;  /* 0x000000130c002986 */ /* 0x0001e2000c10110e */
[----:B------:R-:W-:Y:S01]  /*13ef0*/  LEA.HI.X.SX32 R15, R15, R2, 0x1, P6 ;  /* 0x000000020f0f7211 */ /* 0x000fe200030f0eff */
[----:B------:R-:W-:Y:S01]  /*13f00*/  VIADD R0, R0, 0x3f ;  /* 0x0000003f00007836 */ /* 0x000fe20000000000 */
[----:B------:R-:W-:Y:S01]  /*13f10*/  ISETP.LT.AND P2, PT, R4, UR7, !P0 ;  /* 0x0000000704007c0c */ /* 0x000fe2000c741270 */
[C---:B-1----:R-:W-:Y:S01]  /*13f20*/  VIADD R7, R16.reuse, UR6 ;  /* 0x0000000610077c36 */ /* 0x042fe20008000000 */
[-C--:B------:R-:W-:Y:S01]  /*13f30*/  IADD3 R4, P6, R16, R3.reuse, RZ ;  /* 0x0000000310047210 */ /* 0x080fe20007fde0ff */
[----:B------:R1:W-:Y:S01]  /*13f40*/  @P1 STG.E.U8 desc[UR14][R14.64], R21 ;  /* 0x000000150e001986 */ /* 0x0003e2000c10110e */
[----:B------:R-:W-:Y:S01]  /*13f50*/  ISETP.LT.AND P4, PT, R18, UR7, !P0 ;  /* 0x0000000712007c0c */ /* 0x000fe2000c781270 */
[C---:B------:R-:W-:Y:S01]  /*13f60*/  VIADD R8, R7.reuse, UR6 ;  /* 0x0000000607087c36 */ /* 0x040fe20008000000 */
[----:B------:R-:W-:-:S02]  /*13f70*/  IADD3 R6, P1, R7, R3, RZ ;  /* 0x0000000307067210 */ /* 0x000fc40007f3e0ff */
[-C--:B------:R-:W-:Y:S01]  /*13f80*/  LEA.HI.X.SX32 R5, R16, R2.reuse, 0x1, P6 ;  /* 0x0000000210057211 */ /* 0x080fe200030f0eff */
[C---:B------:R-:W-:Y:S01]  /*13f90*/  VIADD R17, R8.reuse, UR6 ;  /* 0x0000000608117c36 */ /* 0x040fe20008000000 */
[-C--:B------:R-:W-:Y:S02]  /*13fa0*/  LEA.HI.X.SX32 R7, R7, R2.reuse, 0x1, P1 ;  /* 0x0000000207077211 */ /* 0x080fe400008f0eff */
[CC--:B0-----:R-:W-:Y:S01]  /*13fb0*/  IADD3 R12, P6, R8.reuse, R3.reuse, RZ ;  /* 0x00000003080c7210 */ /* 0x0c1fe20007fde0ff */
[----:B------:R-:W-:Y:S01]  /*13fc0*/  VIADD R19, R17, UR6 ;  /* 0x0000000611137c36 */ /* 0x000fe20008000000 */
[----:B------:R-:W-:Y:S02]  /*13fd0*/  PRMT R25, R9, 0x7772, RZ ;  /* 0x0000777209197816 */ /* 0x000fe400000000ff */
[----:B------:R-:W-:Y:S01]  /*13fe0*/  LEA.HI.X.SX32 R13, R8, R2, 0x1, P6 ;  /* 0x00000002080d7211 */ /* 0x000fe200030f0eff */
[C---:B------:R-:W-:Y:S01]  /*13ff0*/  VIADD R8, R19.reuse, UR6 ;  /* 0x0000000613087c36 */ /* 0x040fe20008000000 */
[-C--:B-1----:R-:W-:Y:S01]  /*14000*/  IADD3 R14, P1, R19, R3.reuse, RZ ;  /* 0x00000003130e7210 */ /* 0x082fe20007f3e0ff */
[----:B------:R0:W-:Y:S01]  /*14010*/  @P5 STG.E.U8 desc[UR14][R4.64], R25 ;  /* 0x0000001904005986 */ /* 0x0001e2000c10110e */
[----:B------:R-:W-:-:S02]  /*14020*/  IADD3 R16, P6, R17, R3, RZ ;  /* 0x0000000311107210 */ /* 0x000fc40007fde0ff */
[-C--:B------:R-:W-:Y:S02]  /*14030*/  LEA.HI.X.SX32 R15, R19, R2.reuse, 0x1, P1 ;  /* 0x00000002130f7211 */ /* 0x080fe400008f0eff */
[----:B------:R-:W-:Y:S02]  /*14040*/  ISETP.LT.AND P1, PT, R20, UR7, !P0 ;  /* 0x0000000714007c0c */ /* 0x000fe4000c721270 */
[----:B------:R-:W-:Y:S02]  /*14050*/  ISETP.LT.AND P0, PT, R0, UR7, !P0 ;  /* 0x0000000700007c0c */ /* 0x000fe4000c701270 */
[----:B------:R-:W-:Y:S02]  /*14060*/  LEA.HI.X.SX32 R17, R17, R2, 0x1, P6 ;  /* 0x0000000211117211 */ /* 0x000fe400030f0eff */
[----:B------:R-:W-:Y:S02]  /*14070*/  PRMT R23, R9, 0x7773, RZ ;  /* 0x0000777309177816 */ /* 0x000fe400000000ff */
[----:B------:R-:W-:-:S02]  /*14080*/  IADD3 R18, P6, R8, R3, RZ ;  /* 0x0000000308127210 */ /* 0x000fc40007fde0ff */
[C---:B------:R-:W-:Y:S01]  /*14090*/  PRMT R21, R10.reuse, 0x7772, RZ ;  /* 0x000077720a157816 */ /* 0x040fe200000000ff */
[----:B------:R0:W-:Y:S01]  /*140a0*/  @P4 STG.E.U8 desc[UR14][R6.64], R23 ;  /* 0x0000001706004986 */ /* 0x0001e2000c10110e */
[----:B------:R-:W-:Y:S02]  /*140b0*/  PRMT R9, R10, 0x7773, RZ ;  /* 0x000077730a097816 */ /* 0x000fe400000000ff */
[C---:B------:R-:W-:Y:S01]  /*140c0*/  PRMT R3, R11.reuse, 0x7773, RZ ;  /* 0x000077730b037816 */ /* 0x040fe200000000ff */
[----:B------:R0:W-:Y:S01]  /*140d0*/  @P3 STG.E.U8 desc[UR14][R12.64], R21 ;  /* 0x000000150c003986 */ /* 0x0001e2000c10110e */
[----:B------:R-:W-:Y:S02]  /*140e0*/  PRMT R11, R11, 0x7772, RZ ;  /* 0x000077720b0b7816 */ /* 0x000fe400000000ff */
[----:B------:R-:W-:Y:S01]  /*140f0*/  LEA.HI.X.SX32 R19, R8, R2, 0x1, P6 ;  /* 0x0000000208137211 */ /* 0x000fe200030f0eff */
[----:B------:R0:W-:Y:S04]  /*14100*/  @P2 STG.E.U8 desc[UR14][R16.64], R9 ;  /* 0x0000000910002986 */ /* 0x0001e8000c10110e */
[----:B------:R0:W-:Y:S01]  /*14110*/  @P1 STG.E.U8 desc[UR14][R14.64], R11 ;  /* 0x0000000b0e001986 */ /* 0x0001e2000c10110e */
[----:B------:R-:W-:Y:S05]  /*14120*/  @!P0 EXIT ;  /* 0x000000000000894d */ /* 0x000fea0003800000 */
[----:B------:R-:W-:Y:S01]  /*14130*/  STG.E.U8 desc[UR14][R18.64], R3 ;  /* 0x0000000312007986 */ /* 0x000fe2000c10110e */
[----:B------:R-:W-:Y:S05]  /*14140*/  EXIT ;  /* 0x000000000000794d */ /* 0x000fea0003800000 */
.L_x_3:
[----:B------:R-:W-:-:S00]  /*14150*/  BRA `(.L_x_3) ;  /* 0xfffffffc00fc7947 */ /* 0x000fc0000383ffff */
[----:B------:R-:W-:-:S00]  /*14160*/  NOP ;  /* 0x0000000000007918 */ /* 0x000fc00000000000 */
        /* <DEDUP_REMOVED lines=9> */
.L_x_4:


//--------------------- .nv.shared.matmul_kernel  --------------------------
	.section	.nv.shared.matmul_kernel,"aw",@nobits
	.sectionflags	@""
	.align	16
	.zero		1024


//--------------------- .nv.shared.reserved.0     --------------------------
	.section	.nv.shared.reserved.0,"aw",@nobits
	.weak		__nv_reservedSMEM_offset_0_alias
	.size		__nv_reservedSMEM_offset_0_alias, 0, 0
	.other		__nv_reservedSMEM_offset_0_alias,@"STO_CUDA_RESERVED_SHARED STV_DEFAULT"
__nv_reservedSMEM_offset_0_alias:
	.zero		0


//--------------------- .nv.constant0.matmul_kernel --------------------------
	.section	.nv.constant0.matmul_kernel,"a",@progbits
	.sectionflags	@""
	.align	4
.nv.constant0.matmul_kernel:
	.zero		608


//--------------------- SYMBOLS --------------------------

	.type		.nv.reservedSmem.offset0,@object
	.size		.nv.reservedSmem.offset0,0x4
